	.target	sm_90a

	.elftype	@"ET_EXEC"


//--------------------- .note.nv.tkinfo           --------------------------
	.section	.note.nv.tkinfo,"",@"SHT_NOTE"
	.sectionflags	@"SHF_NOTE_NV_TKINFO"
	.tkinfo
        /*0018*/ 	.word	0x00000002
        /*0030*/ 	.string	""
        /*0030*/ 	.string	"ptxas"
        /*0030*/ 	.string	"Cuda compilation tools, release 13.0, V13.0.88"
        /*0030*/ 	.string	"Build cuda_13.0.r13.0/compiler.36424714_0"
        /*0030*/ 	.string	"-arch sm_90a -m 64 "



//--------------------- .note.nv.cuinfo           --------------------------
	.section	.note.nv.cuinfo,"",@"SHT_NOTE"
	.sectionflags	@"SHF_NOTE_NV_CUINFO"
        /*0018*/ 	.short	0x0002
        /*001a*/ 	.short	0x005a
        /*001c*/ 	.short	0x0082
	.zero		2


//--------------------- .nv.info                  --------------------------
	.section	.nv.info,"",@"SHT_CUDA_INFO"
	.align	4


	//----- nvinfo : EIATTR_REGCOUNT
	.align		4
        /*0000*/ 	.byte	0x04, 0x2f
        /*0002*/ 	.short	(.L_15 - .L_14)
	.align		4
.L_14:
        /*0004*/ 	.word	index@(_ZN7cutlass13device_kernelINS_4gemm6kernel13GemmUniversalIN4cute5tupleIJiiiiEEENS1_10collective13CollectiveMmaINS1_34MainloopSm90TmaGmmaWarpSpecializedILi5ENS5_IJNS4_1CILi2EEENSA_ILi1EEESC_EEENS1_35KernelTmaWarpSpecializedCooperativeEEENS5_IJNSA_ILi192EEENSA_ILi512EEENSA_ILi64EEEEEEaNS5_IJlSC_lEEEaSK_NS4_8TiledMMAINS4_8MMA_AtomIJNS4_4SM904GMMA27MMA_64x256x32_S32S8S8_SS_TNEEEENS4_6LayoutISD_NS5_IJSC_NSA_ILi0EEESS_EEEEENS5_IJNS4_10UnderscoreESV_SV_EEEEENS4_13SM90_TMA_LOADENS4_14ComposedLayoutINS4_7SwizzleILi2ELi4ELi3EEENS4_18smem_ptr_flag_bitsILi8EEENSR_INS5_IJNSA_ILi8EEESI_EEENS5_IJSI_SC_EEEEEEEvNS4_8identityENS4_23SM90_TMA_LOAD_MULTICASTES18_vS19_EENS_8epilogue10collective6detail29Sm90TmaWarpSpecializedAdapterINS1D_15DefaultEpilogueIaSK_SK_NS1C_6thread17LinearCombinationIaLi1EiiLNS1H_9ScaleType4KindE0ELNS_15FloatRoundStyleE2EaEENS1_15EpilogueDefaultEEEEEvvEEEEvNT_6ParamsE)
        /*0008*/ 	.word	0x000000a8


	//----- nvinfo : EIATTR_FRAME_SIZE
	.align		4
.L_15:
        /*000c*/ 	.byte	0x04, 0x11
        /*000e*/ 	.short	(.L_17 - .L_16)
	.align		4
.L_16:
        /*0010*/ 	.word	index@(_ZN7cutlass13device_kernelINS_4gemm6kernel13GemmUniversalIN4cute5tupleIJiiiiEEENS1_10collective13CollectiveMmaINS1_34MainloopSm90TmaGmmaWarpSpecializedILi5ENS5_IJNS4_1CILi2EEENSA_ILi1EEESC_EEENS1_35KernelTmaWarpSpecializedCooperativeEEENS5_IJNSA_ILi192EEENSA_ILi512EEENSA_ILi64EEEEEEaNS5_IJlSC_lEEEaSK_NS4_8TiledMMAINS4_8MMA_AtomIJNS4_4SM904GMMA27MMA_64x256x32_S32S8S8_SS_TNEEEENS4_6LayoutISD_NS5_IJSC_NSA_ILi0EEESS_EEEEENS5_IJNS4_10UnderscoreESV_SV_EEEEENS4_13SM90_TMA_LOADENS4_14ComposedLayoutINS4_7SwizzleILi2ELi4ELi3EEENS4_18smem_ptr_flag_bitsILi8EEENSR_INS5_IJNSA_ILi8EEESI_EEENS5_IJSI_SC_EEEEEEEvNS4_8identityENS4_23SM90_TMA_LOAD_MULTICASTES18_vS19_EENS_8epilogue10collective6detail29Sm90TmaWarpSpecializedAdapterINS1D_15DefaultEpilogueIaSK_SK_NS1C_6thread17LinearCombinationIaLi1EiiLNS1H_9ScaleType4KindE0ELNS_15FloatRoundStyleE2EaEENS1_15EpilogueDefaultEEEEEvvEEEEvNT_6ParamsE)
        /*0014*/ 	.word	0x000010f8


	//----- nvinfo : EIATTR_MIN_STACK_SIZE
	.align		4
.L_17:
        /*0018*/ 	.byte	0x04, 0x12
        /*001a*/ 	.short	(.L_19 - .L_18)
	.align		4
.L_18:
        /*001c*/ 	.word	index@(_ZN7cutlass13device_kernelINS_4gemm6kernel13GemmUniversalIN4cute5tupleIJiiiiEEENS1_10collective13CollectiveMmaINS1_34MainloopSm90TmaGmmaWarpSpecializedILi5ENS5_IJNS4_1CILi2EEENSA_ILi1EEESC_EEENS1_35KernelTmaWarpSpecializedCooperativeEEENS5_IJNSA_ILi192EEENSA_ILi512EEENSA_ILi64EEEEEEaNS5_IJlSC_lEEEaSK_NS4_8TiledMMAINS4_8MMA_AtomIJNS4_4SM904GMMA27MMA_64x256x32_S32S8S8_SS_TNEEEENS4_6LayoutISD_NS5_IJSC_NSA_ILi0EEESS_EEEEENS5_IJNS4_10UnderscoreESV_SV_EEEEENS4_13SM90_TMA_LOADENS4_14ComposedLayoutINS4_7SwizzleILi2ELi4ELi3EEENS4_18smem_ptr_flag_bitsILi8EEENSR_INS5_IJNSA_ILi8EEESI_EEENS5_IJSI_SC_EEEEEEEvNS4_8identityENS4_23SM90_TMA_LOAD_MULTICASTES18_vS19_EENS_8epilogue10collective6detail29Sm90TmaWarpSpecializedAdapterINS1D_15DefaultEpilogueIaSK_SK_NS1C_6thread17LinearCombinationIaLi1EiiLNS1H_9ScaleType4KindE0ELNS_15FloatRoundStyleE2EaEENS1_15EpilogueDefaultEEEEEvvEEEEvNT_6ParamsE)
        /*0020*/ 	.word	0x000010f8
.L_19:


//--------------------- .nv.compat                --------------------------
	.section	.nv.compat,"",@"SHT_CUDA_COMPAT_INFO"
	.align	4
        /*0000*/ 	.byte	0x02, 0x09, 0x01, 0x00, 0x02, 0x02, 0x04, 0x00, 0x02, 0x05, 0x05, 0x00, 0x03, 0x07, 0x01, 0x01
        /*0010*/ 	.byte	0x02, 0x03, 0x01, 0x00, 0x02, 0x06, 0x01, 0x00, 0x04, 0x0b, 0x08, 0x00, 0x00, 0x00, 0x00, 0x00
        /*0020*/ 	.byte	0x00, 0x00, 0x00, 0x00


//--------------------- .nv.info._ZN7cutlass13device_kernelINS_4gemm6kernel13GemmUniversalIN4cute5tupleIJiiiiEEENS1_10collective13CollectiveMmaINS1_34MainloopSm90TmaGmmaWarpSpecializedILi5ENS5_IJNS4_1CILi2EEENSA_ILi1EEESC_EEENS1_35KernelTmaWarpSpecializedCooperativeEEENS5_IJNSA_ILi192EEENSA_ILi512EEENSA_ILi64EEEEEEaNS5_IJlSC_lEEEaSK_NS4_8TiledMMAINS4_8MMA_AtomIJNS4_4SM904GMMA27MMA_64x256x32_S32S8S8_SS_TNEEEENS4_6LayoutISD_NS5_IJSC_NSA_ILi0EEESS_EEEEENS5_IJNS4_10UnderscoreESV_SV_EEEEENS4_13SM90_TMA_LOADENS4_14ComposedLayoutINS4_7SwizzleILi2ELi4ELi3EEENS4_18smem_ptr_flag_bitsILi8EEENSR_INS5_IJNSA_ILi8EEESI_EEENS5_IJSI_SC_EEEEEEEvNS4_8identityENS4_23SM90_TMA_LOAD_MULTICASTES18_vS19_EENS_8epilogue10collective6detail29Sm90TmaWarpSpecializedAdapterINS1D_15DefaultEpilogueIaSK_SK_NS1C_6thread17LinearCombinationIaLi1EiiLNS1H_9ScaleType4KindE0ELNS_15FloatRoundStyleE2EaEENS1_15EpilogueDefaultEEEEEvvEEEEvNT_6ParamsE --------------------------
	.section	.nv.info._ZN7cutlass13device_kernelINS_4gemm6kernel13GemmUniversalIN4cute5tupleIJiiiiEEENS1_10collective13CollectiveMmaINS1_34MainloopSm90TmaGmmaWarpSpecializedILi5ENS5_IJNS4_1CILi2EEENSA_ILi1EEESC_EEENS1_35KernelTmaWarpSpecializedCooperativeEEENS5_IJNSA_ILi192EEENSA_ILi512EEENSA_ILi64EEEEEEaNS5_IJlSC_lEEEaSK_NS4_8TiledMMAINS4_8MMA_AtomIJNS4_4SM904GMMA27MMA_64x256x32_S32S8S8_SS_TNEEEENS4_6LayoutISD_NS5_IJSC_NSA_ILi0EEESS_EEEEENS5_IJNS4_10UnderscoreESV_SV_EEEEENS4_13SM90_TMA_LOADENS4_14ComposedLayoutINS4_7SwizzleILi2ELi4ELi3EEENS4_18smem_ptr_flag_bitsILi8EEENSR_INS5_IJNSA_ILi8EEESI_EEENS5_IJSI_SC_EEEEEEEvNS4_8identityENS4_23SM90_TMA_LOAD_MULTICASTES18_vS19_EENS_8epilogue10collective6detail29Sm90TmaWarpSpecializedAdapterINS1D_15DefaultEpilogueIaSK_SK_NS1C_6thread17LinearCombinationIaLi1EiiLNS1H_9ScaleType4KindE0ELNS_15FloatRoundStyleE2EaEENS1_15EpilogueDefaultEEEEEvvEEEEvNT_6ParamsE,"",@"SHT_CUDA_INFO"
	.sectionflags	@""
	.align	4


	//----- nvinfo : EIATTR_CUDA_API_VERSION
	.align		4
        /*0000*/ 	.byte	0x04, 0x37
        /*0002*/ 	.short	(.L_21 - .L_20)
.L_20:
        /*0004*/ 	.word	0x00000082


	//----- nvinfo : EIATTR_KPARAM_INFO
	.align		4
.L_21:
        /*0008*/ 	.byte	0x04, 0x17
        /*000a*/ 	.short	(.L_23 - .L_22)
.L_22:
        /*000c*/ 	.word	0x00000000
        /*0010*/ 	.short	0x0000
        /*0012*/ 	.short	0x0070
        /*0014*/ 	.byte	0x00, 0xf0, 0x01, 0x10


	//----- nvinfo : EIATTR_SPARSE_MMA_MASK
	.align		4
.L_23:
        /*0018*/ 	.byte	0x03, 0x50
        /*001a*/ 	.short	0x0000


	//----- nvinfo : EIATTR_MAXREG_COUNT
	.align		4
        /*001c*/ 	.byte	0x03, 0x1b
        /*001e*/ 	.short	0x00a8


	//----- nvinfo : EIATTR_NUM_BARRIERS
	.align		4
        /*0020*/ 	.byte	0x02, 0x4c
        /*0022*/ 	.byte	0x01
	.zero		1


	//----- nvinfo : EIATTR_EXTERNS
	.align		4
        /*0024*/ 	.byte	0x04, 0x0f
        /*0026*/ 	.short	(.L_25 - .L_24)


	//   ....[0]....
	.align		4
.L_24:
        /*0028*/ 	.word	index@(__assertfail)


	//----- nvinfo : EIATTR_ANNOTATIONS
	.align		4
.L_25:
        /*002c*/ 	.byte	0x04, 0x55
        /*002e*/ 	.short	(.L_27 - .L_26)


	//   ....[0]....
.L_26:
        /*0030*/ 	.word	0x00000001
        /*0034*/ 	.byte	0xe0, 0x07, 0x00, 0x00, 0x01, 0x00, 0x00, 0x00, 0x20, 0x09, 0x00, 0x00, 0x01, 0x00, 0x00, 0x00
        /* <DEDUP_REMOVED lines=1520> */
        /*5f44*/ 	.byte	0x20, 0xa6, 0x02, 0x00, 0x01, 0x00, 0x00, 0x00, 0x30, 0xac, 0x02, 0x00


	//----- nvinfo : EIATTR_MERCURY_ISA_VERSION
	.align		4
.L_27:
        /*5f50*/ 	.byte	0x03, 0x5f
        /*5f52*/ 	.short	0x0101


	//----- nvinfo : EIATTR_INT_WARP_WIDE_INSTR_OFFSETS
	.align		4
        /*5f54*/ 	.byte	0x04, 0x31
        /*5f56*/ 	.short	(.L_29 - .L_28)


	//   ....[0]....
.L_28:
        /*5f58*/ 	.word	0x000004b0


	//   ....[1]....
        /*5f5c*/ 	.word	0x000004e0


	//   ....[2]....
        /*5f60*/ 	.word	0x000006a0


	//----- nvinfo : EIATTR_COOP_GROUP_MASK_REGIDS
	.align		4
.L_29:
        /*5f64*/ 	.byte	0x04, 0x29
        /*5f66*/ 	.short	(.L_31 - .L_30)


	//   ....[0]....
.L_30:
        /*5f68*/ 	.word	0xffffffff


	//   ....[1]....
        /*5f6c*/ 	.word	0xffffffff


	//   ....[2]....
        /*5f70*/ 	.word	0xffffffff


	//   ....[3]....
        /*5f74*/ 	.word	0xffffffff


	//   ....[4]....
        /*5f78*/ 	.word	0xffffffff


	//   ....[5]....
        /*5f7c*/ 	.word	0xffffffff


	//----- nvinfo : EIATTR_COOP_GROUP_INSTR_OFFSETS
	.align		4
.L_31:
        /*5f80*/ 	.byte	0x04, 0x28
        /*5f82*/ 	.short	(.L_33 - .L_32)


	//   ....[0]....
.L_32:
        /*5f84*/ 	.word	0x00000070


	//   ....[1]....
        /*5f88*/ 	.word	0x00000080


	//   ....[2]....
        /*5f8c*/ 	.word	0x00000140


	//   ....[3]....
        /*5f90*/ 	.word	0x00000300


	//   ....[4]....
        /*5f94*/ 	.word	0x00000830


	//   ....[5]....
        /*5f98*/ 	.word	0x000012c0


	//----- nvinfo : EIATTR_REG_RECONFIG
	.align		4
.L_33:
        /*5f9c*/ 	.byte	0x01, 0x54
	.zero		2


	//----- nvinfo : EIATTR_SYSCALL_OFFSETS
	.align		4
        /*5fa0*/ 	.byte	0x04, 0x46
        /*5fa2*/ 	.short	(.L_35 - .L_34)


	//   ....[0]....
.L_34:
        /*5fa4*/ 	.word	0x00001480


	//----- nvinfo : EIATTR_MBARRIER_INSTR_OFFSETS
	.align		4
.L_35:
        /*5fa8*/ 	.byte	0x04, 0x39
        /*5faa*/ 	.short	(.L_37 - .L_36)


	//   ....[0]....
.L_36:
        /*5fac*/ 	.word	0x00000240
        /*5fb0*/ 	.word	0x000000ff
        /*5fb4*/ 	.word	0x00000000
        /*5fb8*/ 	.short	0x0100
        /*5fba*/ 	.byte	0x08
	.zero		1


	//   ....[1]....
        /*5fbc*/ 	.word	0x00000250
        /*5fc0*/ 	.word	0x000000ff
        /*5fc4*/ 	.word	0x00000028
        /*5fc8*/ 	.short	0x0100
        /*5fca*/ 	.byte	0x08
	.zero		1


	//   ....[2]....
        /*5fcc*/ 	.word	0x00000260
        /*5fd0*/ 	.word	0x000000ff
        /*5fd4*/ 	.word	0x00000008
        /*5fd8*/ 	.short	0x0100
        /*5fda*/ 	.byte	0x08
	.zero		1


	//   ....[3]....
        /*5fdc*/ 	.word	0x00000270
        /*5fe0*/ 	.word	0x000000ff
        /*5fe4*/ 	.word	0x00000030
        /*5fe8*/ 	.short	0x0100
        /*5fea*/ 	.byte	0x08
	.zero		1


	//   ....[4]....
        /*5fec*/ 	.word	0x00000280
        /*5ff0*/ 	.word	0x000000ff
        /*5ff4*/ 	.word	0x00000010
        /*5ff8*/ 	.short	0x0100
        /*5ffa*/ 	.byte	0x08
	.zero		1


	//   ....[5]....
        /*5ffc*/ 	.word	0x00000290
        /*6000*/ 	.word	0x000000ff
        /*6004*/ 	.word	0x00000038
        /*6008*/ 	.short	0x0100
        /*600a*/ 	.byte	0x08
	.zero		1


	//   ....[6]....
        /*600c*/ 	.word	0x000002a0
        /*6010*/ 	.word	0x000000ff
        /*6014*/ 	.word	0x00000018
        /*6018*/ 	.short	0x0100
        /*601a*/ 	.byte	0x08
	.zero		1


	//   ....[7]....
        /*601c*/ 	.word	0x000002b0
        /*6020*/ 	.word	0x000000ff
        /*6024*/ 	.word	0x00000040
        /*6028*/ 	.short	0x0100
        /*602a*/ 	.byte	0x08
	.zero		1


	//   ....[8]....
        /*602c*/ 	.word	0x000002c0
        /*6030*/ 	.word	0x000000ff
        /*6034*/ 	.word	0x00000020
        /*6038*/ 	.short	0x0100
        /*603a*/ 	.byte	0x08
	.zero		1


	//   ....[9]....
        /*603c*/ 	.word	0x000002d0
        /*6040*/ 	.word	0x000000ff
        /*6044*/ 	.word	0x00000048
        /*6048*/ 	.short	0x0100
        /*604a*/ 	.byte	0x08
	.zero		1


	//   ....[10]....
        /*604c*/ 	.word	0x00000720
        /*6050*/ 	.word	0x000000ff
        /*6054*/ 	.word	0x00000060
        /*6058*/ 	.short	0x0100
        /*605a*/ 	.byte	0x06
	.zero		1


	//   ....[11]....
        /*605c*/ 	.word	0x000007b0
        /*6060*/ 	.word	0x000000ff
        /*6064*/ 	.word	0x00000068
        /*6068*/ 	.short	0x0100
        /*606a*/ 	.byte	0x06
	.zero		1


	//   ....[12]....
        /*606c*/ 	.word	0x00001560
        /*6070*/ 	.word	0x00000003
        /*6074*/ 	.word	0x00000000
        /*6078*/ 	.short	0x010a
        /*607a*/ 	.byte	0x3f
	.zero		1


	//   ....[13]....
        /*607c*/ 	.word	0x000015a0
        /*6080*/ 	.word	0x00000003
        /*6084*/ 	.word	0x00000000
        /*6088*/ 	.short	0x010a
        /*608a*/ 	.byte	0x3f
	.zero		1


	//   ....[14]....
        /*608c*/ 	.word	0x00006960
        /*6090*/ 	.word	0x00000005
        /*6094*/ 	.word	0x00000000
        /*6098*/ 	.short	0x010a
        /*609a*/ 	.byte	0x3f
	.zero		1


	//   ....[15]....
        /*609c*/ 	.word	0x000069a0
        /*60a0*/ 	.word	0x00000005
        /*60a4*/ 	.word	0x00000000
        /*60a8*/ 	.short	0x010a
        /*60aa*/ 	.byte	0x3f
	.zero		1


	//   ....[16]....
        /*60ac*/ 	.word	0x0000d830
        /*60b0*/ 	.word	0x00000005
        /*60b4*/ 	.word	0x00000000
        /*60b8*/ 	.short	0x0101
        /*60ba*/ 	.byte	0x3f
	.zero		1


	//   ....[17]....
        /*60bc*/ 	.word	0x0000da60
        /*60c0*/ 	.word	0x00000000
        /*60c4*/ 	.word	0x00000000
        /*60c8*/ 	.short	0x0101
        /*60ca*/ 	.byte	0x3f
	.zero		1


	//   ....[18]....
        /*60cc*/ 	.word	0x0002a1a0
        /*60d0*/ 	.word	0x0000000e
        /*60d4*/ 	.word	0x00000028
        /*60d8*/ 	.short	0x010a
        /*60da*/ 	.byte	0x3f
	.zero		1


	//   ....[19]....
        /*60dc*/ 	.word	0x0002a530
        /*60e0*/ 	.word	0x00000002
        /*60e4*/ 	.word	0x00000068
        /*60e8*/ 	.short	0x0101
        /*60ea*/ 	.byte	0x3f
	.zero		1


	//   ....[20]....
        /*60ec*/ 	.word	0x0002ace0
        /*60f0*/ 	.word	0x00000005
        /*60f4*/ 	.word	0x00000000
        /*60f8*/ 	.short	0x010a
        /*60fa*/ 	.byte	0x3f
	.zero		1


	//   ....[21]....
        /*60fc*/ 	.word	0x0002ad70
        /*6100*/ 	.word	0x00000007
        /*6104*/ 	.word	0x00000000
        /*6108*/ 	.short	0x010a
        /*610a*/ 	.byte	0x3f
	.zero		1


	//   ....[22]....
        /*610c*/ 	.word	0x0002ae00
        /*6110*/ 	.word	0x00000007
        /*6114*/ 	.word	0x00000000
        /*6118*/ 	.short	0x010a
        /*611a*/ 	.byte	0x3f
	.zero		1


	//   ....[23]....
        /*611c*/ 	.word	0x0002ae90
        /*6120*/ 	.word	0x00000007
        /*6124*/ 	.word	0x00000000
        /*6128*/ 	.short	0x010a
        /*612a*/ 	.byte	0x3f
	.zero		1


	//   ....[24]....
        /*612c*/ 	.word	0x0002af20
        /*6130*/ 	.word	0x00000003
        /*6134*/ 	.word	0x00000000
        /*6138*/ 	.short	0x010a
        /*613a*/ 	.byte	0x3f
	.zero		1


	//   ....[25]....
        /*613c*/ 	.word	0x0002af80
        /*6140*/ 	.word	0x00000003
        /*6144*/ 	.word	0x00000000
        /*6148*/ 	.short	0x010a
        /*614a*/ 	.byte	0x3f
	.zero		1


	//   ....[26]....
        /*614c*/ 	.word	0x0002afd0
        /*6150*/ 	.word	0x00000005
        /*6154*/ 	.word	0x00000000
        /*6158*/ 	.short	0x010a
        /*615a*/ 	.byte	0x3f
	.zero		1


	//   ....[27]....
        /*615c*/ 	.word	0x0002b0a0
        /*6160*/ 	.word	0x0000000e
        /*6164*/ 	.word	0x00000028
        /*6168*/ 	.short	0x010a
        /*616a*/ 	.byte	0x3f
	.zero		1


	//   ....[28]....
        /*616c*/ 	.word	0x0002b170
        /*6170*/ 	.word	0x00000005
        /*6174*/ 	.word	0x00000000
        /*6178*/ 	.short	0x010a
        /*617a*/ 	.byte	0x3f
	.zero		1


	//   ....[29]....
        /*617c*/ 	.word	0x0002b1c0
        /*6180*/ 	.word	0x00000007
        /*6184*/ 	.word	0x00000000
        /*6188*/ 	.short	0x010a
        /*618a*/ 	.byte	0x3f
	.zero		1


	//   ....[30]....
        /*618c*/ 	.word	0x0002b210
        /*6190*/ 	.word	0x00000007
        /*6194*/ 	.word	0x00000000
        /*6198*/ 	.short	0x010a
        /*619a*/ 	.byte	0x3f
	.zero		1


	//   ....[31]....
        /*619c*/ 	.word	0x0002b260
        /*61a0*/ 	.word	0x00000007
        /*61a4*/ 	.word	0x00000000
        /*61a8*/ 	.short	0x010a
        /*61aa*/ 	.byte	0x3f
	.zero		1


	//----- nvinfo : EIATTR_NUM_MBARRIERS
	.align		4
.L_37:
        /*61ac*/ 	.byte	0x03, 0x38
        /*61ae*/ 	.short	0x000c


	//----- nvinfo : EIATTR_EXIT_INSTR_OFFSETS
	.align		4
        /*61b0*/ 	.byte	0x04, 0x1c
        /*61b2*/ 	.short	(.L_39 - .L_38)


	//   ....[0]....
.L_38:
        /*61b4*/ 	.word	0x000009b0


	//   ....[1]....
        /*61b8*/ 	.word	0x000011e0


	//   ....[2]....
        /*61bc*/ 	.word	0x00029860


	//   ....[3]....
        /*61c0*/ 	.word	0x00029e10


	//   ....[4]....
        /*61c4*/ 	.word	0x0002af70


	//----- nvinfo : EIATTR_MAX_THREADS
	.align		4
.L_39:
        /*61c8*/ 	.byte	0x04, 0x05
        /*61ca*/ 	.short	(.L_41 - .L_40)
.L_40:
        /*61cc*/ 	.word	0x00000180
        /*61d0*/ 	.word	0x00000001
        /*61d4*/ 	.word	0x00000001


	//----- nvinfo : EIATTR_CRS_STACK_SIZE
	.align		4
.L_41:
        /*61d8*/ 	.byte	0x04, 0x1e
        /*61da*/ 	.short	(.L_43 - .L_42)
.L_42:
        /*61dc*/ 	.word	0x00000000


	//----- nvinfo : EIATTR_CBANK_PARAM_SIZE
	.align		4
.L_43:
        /*61e0*/ 	.byte	0x03, 0x19
        /*61e2*/ 	.short	0x0470


	//----- nvinfo : EIATTR_PARAM_CBANK
	.align		4
        /*61e4*/ 	.byte	0x04, 0x0a
        /*61e6*/ 	.short	(.L_45 - .L_44)
	.align		4
.L_44:
        /*61e8*/ 	.word	index@(.nv.constant0._ZN7cutlass13device_kernelINS_4gemm6kernel13GemmUniversalIN4cute5tupleIJiiiiEEENS1_10collective13CollectiveMmaINS1_34MainloopSm90TmaGmmaWarpSpecializedILi5ENS5_IJNS4_1CILi2EEENSA_ILi1EEESC_EEENS1_35KernelTmaWarpSpecializedCooperativeEEENS5_IJNSA_ILi192EEENSA_ILi512EEENSA_ILi64EEEEEEaNS5_IJlSC_lEEEaSK_NS4_8TiledMMAINS4_8MMA_AtomIJNS4_4SM904GMMA27MMA_64x256x32_S32S8S8_SS_TNEEEENS4_6LayoutISD_NS5_IJSC_NSA_ILi0EEESS_EEEEENS5_IJNS4_10UnderscoreESV_SV_EEEEENS4_13SM90_TMA_LOADENS4_14ComposedLayoutINS4_7SwizzleILi2ELi4ELi3EEENS4_18smem_ptr_flag_bitsILi8EEENSR_INS5_IJNSA_ILi8EEESI_EEENS5_IJSI_SC_EEEEEEEvNS4_8identityENS4_23SM90_TMA_LOAD_MULTICASTES18_vS19_EENS_8epilogue10collective6detail29Sm90TmaWarpSpecializedAdapterINS1D_15DefaultEpilogueIaSK_SK_NS1C_6thread17LinearCombinationIaLi1EiiLNS1H_9ScaleType4KindE0ELNS_15FloatRoundStyleE2EaEENS1_15EpilogueDefaultEEEEEvvEEEEvNT_6ParamsE)
        /*61ec*/ 	.short	0x0210
        /*61ee*/ 	.short	0x0470


	//----- nvinfo : EIATTR_SW_WAR
	.align		4
.L_45:
        /*61f0*/ 	.byte	0x04, 0x36
        /*61f2*/ 	.short	(.L_47 - .L_46)
.L_46:
        /*61f4*/ 	.word	0x00000008
.L_47:


//--------------------- .nv.callgraph             --------------------------
	.section	.nv.callgraph,"",@"SHT_CUDA_CALLGRAPH"
	.align	4
	.sectionentsize	8
	.align		4
        /*0000*/ 	.word	0x00000000
	.align		4
        /*0004*/ 	.word	0xffffffff
	.align		4
        /*0008*/ 	.word	index@(_ZN7cutlass13device_kernelINS_4gemm6kernel13GemmUniversalIN4cute5tupleIJiiiiEEENS1_10collective13CollectiveMmaINS1_34MainloopSm90TmaGmmaWarpSpecializedILi5ENS5_IJNS4_1CILi2EEENSA_ILi1EEESC_EEENS1_35KernelTmaWarpSpecializedCooperativeEEENS5_IJNSA_ILi192EEENSA_ILi512EEENSA_ILi64EEEEEEaNS5_IJlSC_lEEEaSK_NS4_8TiledMMAINS4_8MMA_AtomIJNS4_4SM904GMMA27MMA_64x256x32_S32S8S8_SS_TNEEEENS4_6LayoutISD_NS5_IJSC_NSA_ILi0EEESS_EEEEENS5_IJNS4_10UnderscoreESV_SV_EEEEENS4_13SM90_TMA_LOADENS4_14ComposedLayoutINS4_7SwizzleILi2ELi4ELi3EEENS4_18smem_ptr_flag_bitsILi8EEENSR_INS5_IJNSA_ILi8EEESI_EEENS5_IJSI_SC_EEEEEEEvNS4_8identityENS4_23SM90_TMA_LOAD_MULTICASTES18_vS19_EENS_8epilogue10collective6detail29Sm90TmaWarpSpecializedAdapterINS1D_15DefaultEpilogueIaSK_SK_NS1C_6thread17LinearCombinationIaLi1EiiLNS1H_9ScaleType4KindE0ELNS_15FloatRoundStyleE2EaEENS1_15EpilogueDefaultEEEEEvvEEEEvNT_6ParamsE)
	.align		4
        /*000c*/ 	.word	index@(__assertfail)
	.align		4
        /*0010*/ 	.word	0x00000000
	.align		4
        /*0014*/ 	.word	0xfffffffe
	.align		4
        /*0018*/ 	.word	0x00000000
	.align		4
        /*001c*/ 	.word	0xfffffffd
	.align		4
        /*0020*/ 	.word	0x00000000
	.align		4
        /*0024*/ 	.word	0xfffffffc


//--------------------- .nv.constant4             --------------------------
	.section	.nv.constant4,"a",@progbits
	.align	8
	.align		8
.nv.constant4:
        /*0000*/ 	.dword	__assertfail
	.align		8
        /*0008*/ 	.dword	__unnamed_1
	.align		8
        /*0010*/ 	.dword	_ZN40_INTERNAL_305e9b2b_4_k_cu_f8a136f0_163614cuda3std3__45__cpo5beginE
	.align		8
        /*0018*/ 	.dword	_ZN40_INTERNAL_305e9b2b_4_k_cu_f8a136f0_163614cuda3std3__45__cpo3endE
	.align		8
        /*0020*/ 	.dword	_ZN40_INTERNAL_305e9b2b_4_k_cu_f8a136f0_163614cuda3std3__45__cpo6cbeginE
	.align		8
        /*0028*/ 	.dword	_ZN40_INTERNAL_305e9b2b_4_k_cu_f8a136f0_163614cuda3std3__45__cpo4cendE
	.align		8
        /*0030*/ 	.dword	_ZN40_INTERNAL_305e9b2b_4_k_cu_f8a136f0_163614cuda3std3__442_GLOBAL__N__305e9b2b_4_k_cu_f8a136f0_163616ignoreE
	.align		8
        /*0038*/ 	.dword	_ZN40_INTERNAL_305e9b2b_4_k_cu_f8a136f0_163614cuda3std3__419piecewise_constructE
	.align		8
        /*0040*/ 	.dword	_ZN40_INTERNAL_305e9b2b_4_k_cu_f8a136f0_163614cuda3std3__48in_placeE
	.align		8
        /*0048*/ 	.dword	_ZN40_INTERNAL_305e9b2b_4_k_cu_f8a136f0_163614cuda3std6ranges3__45__cpo4swapE
	.align		8
        /*0050*/ 	.dword	_ZN40_INTERNAL_305e9b2b_4_k_cu_f8a136f0_163614cuda3std6ranges3__45__cpo9iter_moveE
	.align		8
        /*0058*/ 	.dword	_ZN40_INTERNAL_305e9b2b_4_k_cu_f8a136f0_163614cute7productE
	.align		8
        /*0060*/ 	.dword	_ZN40_INTERNAL_305e9b2b_4_k_cu_f8a136f0_163614cute1_E
	.align		8
        /*0068*/ 	.dword	$str$22
	.align		8
        /*0070*/ 	.dword	$str$23


//--------------------- .text._ZN7cutlass13device_kernelINS_4gemm6kernel13GemmUniversalIN4cute5tupleIJiiiiEEENS1_10collective13CollectiveMmaINS1_34MainloopSm90TmaGmmaWarpSpecializedILi5ENS5_IJNS4_1CILi2EEENSA_ILi1EEESC_EEENS1_35KernelTmaWarpSpecializedCooperativeEEENS5_IJNSA_ILi192EEENSA_ILi512EEENSA_ILi64EEEEEEaNS5_IJlSC_lEEEaSK_NS4_8TiledMMAINS4_8MMA_AtomIJNS4_4SM904GMMA27MMA_64x256x32_S32S8S8_SS_TNEEEENS4_6LayoutISD_NS5_IJSC_NSA_ILi0EEESS_EEEEENS5_IJNS4_10UnderscoreESV_SV_EEEEENS4_13SM90_TMA_LOADENS4_14ComposedLayoutINS4_7SwizzleILi2ELi4ELi3EEENS4_18smem_ptr_flag_bitsILi8EEENSR_INS5_IJNSA_ILi8EEESI_EEENS5_IJSI_SC_EEEEEEEvNS4_8identityENS4_23SM90_TMA_LOAD_MULTICASTES18_vS19_EENS_8epilogue10collective6detail29Sm90TmaWarpSpecializedAdapterINS1D_15DefaultEpilogueIaSK_SK_NS1C_6thread17LinearCombinationIaLi1EiiLNS1H_9ScaleType4KindE0ELNS_15FloatRoundStyleE2EaEENS1_15EpilogueDefaultEEEEEvvEEEEvNT_6ParamsE --------------------------
	.section	.text._ZN7cutlass13device_kernelINS_4gemm6kernel13GemmUniversalIN4cute5tupleIJiiiiEEENS1_10collective13CollectiveMmaINS1_34MainloopSm90TmaGmmaWarpSpecializedILi5ENS5_IJNS4_1CILi2EEENSA_ILi1EEESC_EEENS1_35KernelTmaWarpSpecializedCooperativeEEENS5_IJNSA_ILi192EEENSA_ILi512EEENSA_ILi64EEEEEEaNS5_IJlSC_lEEEaSK_NS4_8TiledMMAINS4_8MMA_AtomIJNS4_4SM904GMMA27MMA_64x256x32_S32S8S8_SS_TNEEEENS4_6LayoutISD_NS5_IJSC_NSA_ILi0EEESS_EEEEENS5_IJNS4_10UnderscoreESV_SV_EEEEENS4_13SM90_TMA_LOADENS4_14ComposedLayoutINS4_7SwizzleILi2ELi4ELi3EEENS4_18smem_ptr_flag_bitsILi8EEENSR_INS5_IJNSA_ILi8EEESI_EEENS5_IJSI_SC_EEEEEEEvNS4_8identityENS4_23SM90_TMA_LOAD_MULTICASTES18_vS19_EENS_8epilogue10collective6detail29Sm90TmaWarpSpecializedAdapterINS1D_15DefaultEpilogueIaSK_SK_NS1C_6thread17LinearCombinationIaLi1EiiLNS1H_9ScaleType4KindE0ELNS_15FloatRoundStyleE2EaEENS1_15EpilogueDefaultEEEEEvvEEEEvNT_6ParamsE,"ax",@progbits
	.align	128
.text._ZN7cutlass13device_kernelINS_4gemm6kernel13GemmUniversalIN4cute5tupleIJiiiiEEENS1_10collective13CollectiveMmaINS1_34MainloopSm90TmaGmmaWarpSpecializedILi5ENS5_IJNS4_1CILi2EEENSA_ILi1EEESC_EEENS1_35KernelTmaWarpSpecializedCooperativeEEENS5_IJNSA_ILi192EEENSA_ILi512EEENSA_ILi64EEEEEEaNS5_IJlSC_lEEEaSK_NS4_8TiledMMAINS4_8MMA_AtomIJNS4_4SM904GMMA27MMA_64x256x32_S32S8S8_SS_TNEEEENS4_6LayoutISD_NS5_IJSC_NSA_ILi0EEESS_EEEEENS5_IJNS4_10UnderscoreESV_SV_EEEEENS4_13SM90_TMA_LOADENS4_14ComposedLayoutINS4_7SwizzleILi2ELi4ELi3EEENS4_18smem_ptr_flag_bitsILi8EEENSR_INS5_IJNSA_ILi8EEESI_EEENS5_IJSI_SC_EEEEEEEvNS4_8identityENS4_23SM90_TMA_LOAD_MULTICASTES18_vS19_EENS_8epilogue10collective6detail29Sm90TmaWarpSpecializedAdapterINS1D_15DefaultEpilogueIaSK_SK_NS1C_6thread17LinearCombinationIaLi1EiiLNS1H_9ScaleType4KindE0ELNS_15FloatRoundStyleE2EaEENS1_15EpilogueDefaultEEEEEvvEEEEvNT_6ParamsE:
        .type           _ZN7cutlass13device_kernelINS_4gemm6kernel13GemmUniversalIN4cute5tupleIJiiiiEEENS1_10collective13CollectiveMmaINS1_34MainloopSm90TmaGmmaWarpSpecializedILi5ENS5_IJNS4_1CILi2EEENSA_ILi1EEESC_EEENS1_35KernelTmaWarpSpecializedCooperativeEEENS5_IJNSA_ILi192EEENSA_ILi512EEENSA_ILi64EEEEEEaNS5_IJlSC_lEEEaSK_NS4_8TiledMMAINS4_8MMA_AtomIJNS4_4SM904GMMA27MMA_64x256x32_S32S8S8_SS_TNEEEENS4_6LayoutISD_NS5_IJSC_NSA_ILi0EEESS_EEEEENS5_IJNS4_10UnderscoreESV_SV_EEEEENS4_13SM90_TMA_LOADENS4_14ComposedLayoutINS4_7SwizzleILi2ELi4ELi3EEENS4_18smem_ptr_flag_bitsILi8EEENSR_INS5_IJNSA_ILi8EEESI_EEENS5_IJSI_SC_EEEEEEEvNS4_8identityENS4_23SM90_TMA_LOAD_MULTICASTES18_vS19_EENS_8epilogue10collective6detail29Sm90TmaWarpSpecializedAdapterINS1D_15DefaultEpilogueIaSK_SK_NS1C_6thread17LinearCombinationIaLi1EiiLNS1H_9ScaleType4KindE0ELNS_15FloatRoundStyleE2EaEENS1_15EpilogueDefaultEEEEEvvEEEEvNT_6ParamsE,@function
        .size           _ZN7cutlass13device_kernelINS_4gemm6kernel13GemmUniversalIN4cute5tupleIJiiiiEEENS1_10collective13CollectiveMmaINS1_34MainloopSm90TmaGmmaWarpSpecializedILi5ENS5_IJNS4_1CILi2EEENSA_ILi1EEESC_EEENS1_35KernelTmaWarpSpecializedCooperativeEEENS5_IJNSA_ILi192EEENSA_ILi512EEENSA_ILi64EEEEEEaNS5_IJlSC_lEEEaSK_NS4_8TiledMMAINS4_8MMA_AtomIJNS4_4SM904GMMA27MMA_64x256x32_S32S8S8_SS_TNEEEENS4_6LayoutISD_NS5_IJSC_NSA_ILi0EEESS_EEEEENS5_IJNS4_10UnderscoreESV_SV_EEEEENS4_13SM90_TMA_LOADENS4_14ComposedLayoutINS4_7SwizzleILi2ELi4ELi3EEENS4_18smem_ptr_flag_bitsILi8EEENSR_INS5_IJNSA_ILi8EEESI_EEENS5_IJSI_SC_EEEEEEEvNS4_8identityENS4_23SM90_TMA_LOAD_MULTICASTES18_vS19_EENS_8epilogue10collective6detail29Sm90TmaWarpSpecializedAdapterINS1D_15DefaultEpilogueIaSK_SK_NS1C_6thread17LinearCombinationIaLi1EiiLNS1H_9ScaleType4KindE0ELNS_15FloatRoundStyleE2EaEENS1_15EpilogueDefaultEEEEEvvEEEEvNT_6ParamsE,(.L_x_1101 - _ZN7cutlass13device_kernelINS_4gemm6kernel13GemmUniversalIN4cute5tupleIJiiiiEEENS1_10collective13CollectiveMmaINS1_34MainloopSm90TmaGmmaWarpSpecializedILi5ENS5_IJNS4_1CILi2EEENSA_ILi1EEESC_EEENS1_35KernelTmaWarpSpecializedCooperativeEEENS5_IJNSA_ILi192EEENSA_ILi512EEENSA_ILi64EEEEEEaNS5_IJlSC_lEEEaSK_NS4_8TiledMMAINS4_8MMA_AtomIJNS4_4SM904GMMA27MMA_64x256x32_S32S8S8_SS_TNEEEENS4_6LayoutISD_NS5_IJSC_NSA_ILi0EEESS_EEEEENS5_IJNS4_10UnderscoreESV_SV_EEEEENS4_13SM90_TMA_LOADENS4_14ComposedLayoutINS4_7SwizzleILi2ELi4ELi3EEENS4_18smem_ptr_flag_bitsILi8EEENSR_INS5_IJNSA_ILi8EEESI_EEENS5_IJSI_SC_EEEEEEEvNS4_8identityENS4_23SM90_TMA_LOAD_MULTICASTES18_vS19_EENS_8epilogue10collective6detail29Sm90TmaWarpSpecializedAdapterINS1D_15DefaultEpilogueIaSK_SK_NS1C_6thread17LinearCombinationIaLi1EiiLNS1H_9ScaleType4KindE0ELNS_15FloatRoundStyleE2EaEENS1_15EpilogueDefaultEEEEEvvEEEEvNT_6ParamsE)
        .other          _ZN7cutlass13device_kernelINS_4gemm6kernel13GemmUniversalIN4cute5tupleIJiiiiEEENS1_10collective13CollectiveMmaINS1_34MainloopSm90TmaGmmaWarpSpecializedILi5ENS5_IJNS4_1CILi2EEENSA_ILi1EEESC_EEENS1_35KernelTmaWarpSpecializedCooperativeEEENS5_IJNSA_ILi192EEENSA_ILi512EEENSA_ILi64EEEEEEaNS5_IJlSC_lEEEaSK_NS4_8TiledMMAINS4_8MMA_AtomIJNS4_4SM904GMMA27MMA_64x256x32_S32S8S8_SS_TNEEEENS4_6LayoutISD_NS5_IJSC_NSA_ILi0EEESS_EEEEENS5_IJNS4_10UnderscoreESV_SV_EEEEENS4_13SM90_TMA_LOADENS4_14ComposedLayoutINS4_7SwizzleILi2ELi4ELi3EEENS4_18smem_ptr_flag_bitsILi8EEENSR_INS5_IJNSA_ILi8EEESI_EEENS5_IJSI_SC_EEEEEEEvNS4_8identityENS4_23SM90_TMA_LOAD_MULTICASTES18_vS19_EENS_8epilogue10collective6detail29Sm90TmaWarpSpecializedAdapterINS1D_15DefaultEpilogueIaSK_SK_NS1C_6thread17LinearCombinationIaLi1EiiLNS1H_9ScaleType4KindE0ELNS_15FloatRoundStyleE2EaEENS1_15EpilogueDefaultEEEEEvvEEEEvNT_6ParamsE,@"STO_CUDA_ENTRY STV_DEFAULT"
_ZN7cutlass13device_kernelINS_4gemm6kernel13GemmUniversalIN4cute5tupleIJiiiiEEENS1_10collective13CollectiveMmaINS1_34MainloopSm90TmaGmmaWarpSpecializedILi5ENS5_IJNS4_1CILi2EEENSA_ILi1EEESC_EEENS1_35KernelTmaWarpSpecializedCooperativeEEENS5_IJNSA_ILi192EEENSA_ILi512EEENSA_ILi64EEEEEEaNS5_IJlSC_lEEEaSK_NS4_8TiledMMAINS4_8MMA_AtomIJNS4_4SM904GMMA27MMA_64x256x32_S32S8S8_SS_TNEEEENS4_6LayoutISD_NS5_IJSC_NSA_ILi0EEESS_EEEEENS5_IJNS4_10UnderscoreESV_SV_EEEEENS4_13SM90_TMA_LOADENS4_14ComposedLayoutINS4_7SwizzleILi2ELi4ELi3EEENS4_18smem_ptr_flag_bitsILi8EEENSR_INS5_IJNSA_ILi8EEESI_EEENS5_IJSI_SC_EEEEEEEvNS4_8identityENS4_23SM90_TMA_LOAD_MULTICASTES18_vS19_EENS_8epilogue10collective6detail29Sm90TmaWarpSpecializedAdapterINS1D_15DefaultEpilogueIaSK_SK_NS1C_6thread17LinearCombinationIaLi1EiiLNS1H_9ScaleType4KindE0ELNS_15FloatRoundStyleE2EaEENS1_15EpilogueDefaultEEEEEvvEEEEvNT_6ParamsE:
[----:B------:R-:W0:Y:S02]  /*0000*/  LDC R1, c[0x0][0x28] ;  /* 0x00000a00ff017b82 */ /* 0x000e240000000800 */
[----:B0-----:R-:W-:Y:S01]  /*0010*/  VIADD R1, R1, 0xffffef08 ;  /* 0xffffef0801017836 */ /* 0x001fe20000000000 */
[----:B------:R-:W0:Y:S01]  /*0020*/  S2R R6, SR_TID.X ;  /* 0x0000000000067919 */ /* 0x000e220000002100 */
[----:B------:R-:W-:Y:S01]  /*0030*/  ELECT P0, URZ, PT ;  /* 0x00000000003f782f */ /* 0x000fe20003800000 */
[----:B------:R-:W-:Y:S01]  /*0040*/  BSSY B0, `(.L_x_0) ;  /* 0x000000f000007945 */ /* 0x000fe20003800000 */
[--C-:B0-----:R-:W-:Y:S02]  /*0050*/  SHF.R.U32.HI R0, RZ, 0x5, R6.reuse ;  /* 0x00000005ff007819 */ /* 0x101fe40000011606 */
[----:B------:R-:W-:-:S03]  /*0060*/  SHF.R.U32.HI R3, RZ, 0x7, R6 ;  /* 0x00000007ff037819 */ /* 0x000fc60000011606 */
[----:B------:R-:W0:Y:S04]  /*0070*/  SHFL.IDX PT, R2, R0, RZ, 0x1f ;  /* 0x00001fff00027589 */ /* 0x000e2800000e0000 */
[----:B------:R1:W2:Y:S01]  /*0080*/  SHFL.IDX PT, R5, R3, RZ, 0x1f ;  /* 0x00001fff03057589 */ /* 0x0002a200000e0000 */
[----:B0-----:R-:W-:-:S13]  /*0090*/  ISETP.NE.OR P0, PT, R2, RZ, !P0 ;  /* 0x000000ff0200720c */ /* 0x001fda0004705670 */
[----:B-12---:R-:W-:Y:S05]  /*00a0*/  @P0 BRA `(.L_x_1) ;  /* 0x0000000000200947 */ /* 0x006fea0003800000 */
[----:B------:R-:W-:Y:S02]  /*00b0*/  ULDC.64 UR4, c[0x0][0x198] ;  /* 0x0000660000047ab9 */ /* 0x000fe40000000a00 */
[----:B------:R-:W-:Y:S02]  /*00c0*/  UIADD3 UR6, UP0, UR4, 0xf0, URZ ;  /* 0x000000f004067890 */ /* 0x000fe4000ff1e03f */
[----:B------:R-:W-:Y:S02]  /*00d0*/  UIADD3 UR4, UP1, UR4, 0x1f0, URZ ;  /* 0x000001f004047890 */ /* 0x000fe4000ff3e03f */
[----:B------:R-:W-:Y:S02]  /*00e0*/  UIADD3.X UR7, URZ, UR5, URZ, UP0, !UPT ;  /* 0x000000053f077290 */ /* 0x000fe400087fe43f */
[----:B------:R-:W-:-:S07]  /*00f0*/  UIADD3.X UR5, URZ, UR5, URZ, UP1, !UPT ;  /* 0x000000053f057290 */ /* 0x000fce0008ffe43f */
[----:B------:R0:W-:Y:S02]  /*0100*/  UTMACCTL.PF [UR6] ;  /* 0x00000000060079b9 */ /* 0x0001e40008040000 */
[----:B------:R0:W-:Y:S02]  /*0110*/  UTMACCTL.PF [UR4] ;  /* 0x00000000040079b9 */ /* 0x0001e40008040000 */
[----:B0-----:R-:W-:Y:S01]  /*0120*/  NOP ;  /* 0x0000000000007918 */ /* 0x001fe20000000000 */
.L_x_1:
[----:B------:R-:W-:Y:S05]  /*0130*/  BSYNC B0 ;  /* 0x0000000000007941 */ /* 0x000fea0003800000 */
.L_x_0:
[----:B------:R-:W0:Y:S02]  /*0140*/  SHFL.IDX PT, R3, R0, RZ, 0x1f ;  /* 0x00001fff00037589 */ /* 0x000e2400000e0000 */
[----:B0-----:R-:W-:-:S13]  /*0150*/  ISETP.NE.AND P0, PT, R3, RZ, PT ;  /* 0x000000ff0300720c */ /* 0x001fda0003f05270 */
[----:B------:R-:W-:Y:S05]  /*0160*/  @P0 BRA `(.L_x_2) ;  /* 0x0000000000600947 */ /* 0x000fea0003800000 */
[----:B------:R-:W0:Y:S01]  /*0170*/  S2UR UR8, SR_CgaCtaId ;  /* 0x00000000000879c3 */ /* 0x000e220000008800 */
[----:B------:R-:W-:Y:S01]  /*0180*/  UMOV UR4, 0x400 ;  /* 0x0000040000047882 */ /* 0x000fe20000000000 */
[----:B------:R-:W-:Y:S01]  /*0190*/  UMOV UR5, 0x1 ;  /* 0x0000000100057882 */ /* 0x000fe20000000000 */
[----:B------:R-:W-:Y:S01]  /*01a0*/  UMOV UR6, 0x4 ;  /* 0x0000000400067882 */ /* 0x000fe20000000000 */
[----:B------:R-:W-:Y:S01]  /*01b0*/  ELECT P0, URZ, PT ;  /* 0x00000000003f782f */ /* 0x000fe20003800000 */
[----:B------:R-:W-:-:S04]  /*01c0*/  UIADD3 UR6, -UR6, 0x100000, URZ ;  /* 0x0010000006067890 */ /* 0x000fc8000fffe13f */
[----:B------:R-:W-:Y:S02]  /*01d0*/  USHF.L.U32 UR7, UR6, 0xb, URZ ;  /* 0x0000000b06077899 */ /* 0x000fe4000800063f */
[----:B------:R-:W-:Y:S02]  /*01e0*/  USHF.L.U32 UR6, UR6, 0x1, URZ ;  /* 0x0000000106067899 */ /* 0x000fe4000800063f */
[----:B0-----:R-:W-:Y:S02]  /*01f0*/  ULEA UR8, UR8, UR4, 0x18 ;  /* 0x0000000408087291 */ /* 0x001fe4000f8ec03f */
[----:B------:R-:W-:-:S04]  /*0200*/  UIADD3 UR4, -UR5, 0x100000, URZ ;  /* 0x0010000005047890 */ /* 0x000fc8000fffe13f */
[----:B------:R-:W-:Y:S02]  /*0210*/  USHF.L.U32 UR5, UR4, 0xb, URZ ;  /* 0x0000000b04057899 */ /* 0x000fe4000800063f */
[----:B------:R-:W-:Y:S01]  /*0220*/  USHF.L.U32 UR4, UR4, 0x1, URZ ;  /* 0x0000000104047899 */ /* 0x000fe2000800063f */
[----:B------:R-:W0:Y:S11]  /*0230*/  FENCE.VIEW.ASYNC.S ;  /* 0x00000000000073c6 */ /* 0x000e360000000000 */
[----:B0-----:R0:W1:Y:S01]  /*0240*/  SYNCS.EXCH.64 URZ, [UR8], UR4 ;  /* 0x00000004083f75b2 */ /* 0x0010620008000100 */
[----:B------:R0:W2:Y:S01]  /*0250*/  SYNCS.EXCH.64 URZ, [UR8+0x28], UR6 ;  /* 0x00002806083f75b2 */ /* 0x0000a20008000100 */
[----:B------:R0:W3:Y:S01]  /*0260*/  SYNCS.EXCH.64 URZ, [UR8+0x8], UR4 ;  /* 0x00000804083f75b2 */ /* 0x0000e20008000100 */
[----:B------:R0:W4:Y:S01]  /*0270*/  SYNCS.EXCH.64 URZ, [UR8+0x30], UR6 ;  /* 0x00003006083f75b2 */ /* 0x0001220008000100 */
[----:B------:R0:W0:Y:S01]  /*0280*/  SYNCS.EXCH.64 URZ, [UR8+0x10], UR4 ;  /* 0x00001004083f75b2 */ /* 0x0000220008000100 */
[----:B------:R0:W0:Y:S01]  /*0290*/  SYNCS.EXCH.64 URZ, [UR8+0x38], UR6 ;  /* 0x00003806083f75b2 */ /* 0x0000220008000100 */
[----:B------:R0:W0:Y:S01]  /*02a0*/  SYNCS.EXCH.64 URZ, [UR8+0x18], UR4 ;  /* 0x00001804083f75b2 */ /* 0x0000220008000100 */
[----:B------:R0:W0:Y:S01]  /*02b0*/  SYNCS.EXCH.64 URZ, [UR8+0x40], UR6 ;  /* 0x00004006083f75b2 */ /* 0x0000220008000100 */
[----:B------:R0:W0:Y:S01]  /*02c0*/  SYNCS.EXCH.64 URZ, [UR8+0x20], UR4 ;  /* 0x00002004083f75b2 */ /* 0x0000220008000100 */
[----:B------:R0:W0:Y:S01]  /*02d0*/  SYNCS.EXCH.64 URZ, [UR8+0x48], UR6 ;  /* 0x00004806083f75b2 */ /* 0x0000220008000100 */
[----:B------:R-:W-:Y:S01]  /*02e0*/  NOP ;  /* 0x0000000000007918 */ /* 0x000fe20000000000 */
.L_x_2:
[----:B------:R-:W-:Y:S01]  /*02f0*/  SHF.R.S32.HI R4, RZ, 0x1f, R6 ;  /* 0x0000001fff047819 */ /* 0x000fe20000011406 */
[----:B------:R-:W5:Y:S01]  /*0300*/  SHFL.IDX PT, R0, R0, RZ, 0x1f ;  /* 0x00001fff00007589 */ /* 0x000f6200000e0000 */
[----:B0-----:R-:W0:Y:S01]  /*0310*/  S2UR UR8, SR_CTAID.X ;  /* 0x00000000000879c3 */ /* 0x001e220000002500 */
[----:B------:R-:W-:Y:S02]  /*0320*/  ELECT P0, URZ, PT ;  /* 0x00000000003f782f */ /* 0x000fe40003800000 */
[----:B------:R-:W-:Y:S01]  /*0330*/  LEA.HI R4, R4, R6, RZ, 0x7 ;  /* 0x0000000604047211 */ /* 0x000fe200078f38ff */
[----:B------:R-:W-:Y:S01]  /*0340*/  ULDC UR4, c[0x0][0x150] ;  /* 0x0000540000047ab9 */ /* 0x000fe20000000800 */
[----:B------:R-:W-:Y:S01]  /*0350*/  NOP ;  /* 0x0000000000007918 */ /* 0x000fe20000000000 */
[----:B------:R-:W-:Y:S01]  /*0360*/  NOP ;  /* 0x0000000000007918 */ /* 0x000fe20000000000 */
[----:B------:R-:W-:Y:S01]  /*0370*/  LOP3.LUT R4, R4, 0xffffff80, RZ, 0xc0, !PT ;  /* 0xffffff8004047812 */ /* 0x000fe200078ec0ff */
[----:B------:R-:W-:Y:S01]  /*0380*/  IMAD.MOV.U32 R19, RZ, RZ, 0x1 ;  /* 0x00000001ff137424 */ /* 0x000fe200078e00ff */
[----:B------:R-:W1:Y:S01]  /*0390*/  LDC R10, c[0x0][0x144] ;  /* 0x00005100ff0a7b82 */ /* 0x000e620000000800 */
[----:B------:R-:W-:-:S02]  /*03a0*/  ISETP.NE.AND P3, PT, R5, RZ, PT ;  /* 0x000000ff0500720c */ /* 0x000fc40003f65270 */
[----:B------:R-:W-:Y:S01]  /*03b0*/  IMAD.IADD R8, R6, 0x1, -R4 ;  /* 0x0000000106087824 */ /* 0x000fe200078e0a04 */
[----:B------:R-:W-:Y:S01]  /*03c0*/  SHF.R.S32.HI R6, RZ, 0x1f, R3 ;  /* 0x0000001fff067819 */ /* 0x000fe20000011403 */
[----:B------:R-:W2:Y:S03]  /*03d0*/  S2R R4, SR_CTAID.Y ;  /* 0x0000000000047919 */ /* 0x000ea60000002600 */
[----:B------:R-:W-:Y:S01]  /*03e0*/  SHF.R.S32.HI R7, RZ, 0x1f, R8 ;  /* 0x0000001fff077819 */ /* 0x000fe20000011408 */
[----:B------:R-:W3:Y:S01]  /*03f0*/  LDC R12, c[0x0][0x140] ;  /* 0x00005000ff0c7b82 */ /* 0x000ee20000000800 */
[----:B------:R-:W-:Y:S02]  /*0400*/  LEA.HI R6, R6, R3, RZ, 0x2 ;  /* 0x0000000306067211 */ /* 0x000fe400078f10ff */
[----:B------:R-:W-:Y:S02]  /*0410*/  LEA.HI R7, R7, R8, RZ, 0x3 ;  /* 0x0000000807077211 */ /* 0x000fe400078f18ff */
[----:B------:R-:W-:-:S02]  /*0420*/  LOP3.LUT R6, R6, 0x3ffffffc, RZ, 0xc0, !PT ;  /* 0x3ffffffc06067812 */ /* 0x000fc400078ec0ff */
[----:B-----5:R-:W-:Y:S02]  /*0430*/  ISETP.NE.OR P0, PT, R0, RZ, !P0 ;  /* 0x000000ff0000720c */ /* 0x020fe40004705670 */
[--C-:B------:R-:W-:Y:S01]  /*0440*/  SHF.R.S32.HI R0, RZ, 0x3, R7.reuse ;  /* 0x00000003ff007819 */ /* 0x100fe20000011407 */
[----:B------:R-:W-:Y:S01]  /*0450*/  IMAD.IADD R6, R3, 0x1, -R6 ;  /* 0x0000000103067824 */ /* 0x000fe200078e0a06 */
[----:B0-----:R-:W-:Y:S02]  /*0460*/  I2FP.F32.U32 R9, UR8 ;  /* 0x0000000800097c45 */ /* 0x001fe40008201000 */
[----:B------:R-:W-:-:S03]  /*0470*/  SHF.R.S32.HI R7, RZ, 0x1f, R7 ;  /* 0x0000001fff077819 */ /* 0x000fc60000011407 */
[----:B------:R-:W-:Y:S01]  /*0480*/  FMUL R9, R9, UR4 ;  /* 0x0000000409097c20 */ /* 0x000fe20008400000 */
[----:B------:R-:W-:Y:S01]  /*0490*/  LEA.HI R7, R7, R0, RZ, 0x2 ;  /* 0x0000000007077211 */ /* 0x000fe200078f10ff */
[----:B------:R-:W-:Y:S02]  /*04a0*/  ULDC UR4, c[0x0][0x154] ;  /* 0x0000550000047ab9 */ /* 0x000fe40000000800 */
[----:B------:R-:W-:Y:S01]  /*04b0*/  VOTEU.ALL UP0, P0 ;  /* 0x00000000003f7886 */ /* 0x000fe20000000000 */
[----:B------:R-:W-:Y:S01]  /*04c0*/  LOP3.LUT R7, R7, 0xfffffffc, RZ, 0xc0, !PT ;  /* 0xfffffffc07077812 */ /* 0x000fe200078ec0ff */
[----:B------:R-:W0:Y:S01]  /*04d0*/  F2I.U32.TRUNC.NTZ R9, R9 ;  /* 0x0000000900097305 */ /* 0x000e22000020f000 */
[----:B------:R-:W-:Y:S01]  /*04e0*/  VOTEU.ALL UP1, P0 ;  /* 0x00000000003f7886 */ /* 0x000fe20000020000 */
[----:B---3--:R-:W-:Y:S01]  /*04f0*/  ISETP.EQ.U32.AND P2, PT, R12, 0x1, PT ;  /* 0x000000010c00780c */ /* 0x008fe20003f42070 */
[----:B------:R-:W3:Y:S01]  /*0500*/  @!UP0 S2UR UR7, SR_CgaCtaId ;  /* 0x00000000000789c3 */ /* 0x000ee20000008800 */
[----:B------:R-:W-:Y:S01]  /*0510*/  IADD3 R7, R0, -R7, RZ ;  /* 0x8000000700077210 */ /* 0x000fe20007ffe0ff */
[----:B------:R-:W-:Y:S01]  /*0520*/  @!UP0 UMOV UR6, 0x400 ;  /* 0x0000040000068882 */ /* 0x000fe20000000000 */
[----:B--2---:R-:W-:-:S03]  /*0530*/  I2FP.F32.U32 R3, R4 ;  /* 0x0000000400037245 */ /* 0x004fc60000201000 */
[----:B------:R-:W-:Y:S02]  /*0540*/  IMAD R156, R6, 0x4, R7 ;  /* 0x00000004069c7824 */ /* 0x000fe400078e0207 */
[----:B------:R-:W-:Y:S01]  /*0550*/  FMUL R11, R3, UR4 ;  /* 0x00000004030b7c20 */ /* 0x000fe20008400000 */
[----:B------:R-:W2:Y:S01]  /*0560*/  LDC R7, c[0x0][0x148] ;  /* 0x00005200ff077b82 */ /* 0x000ea20000000800 */
[----:B------:R-:W-:Y:S01]  /*0570*/  SHF.R.S32.HI R3, RZ, 0x1f, R2 ;  /* 0x0000001fff037819 */ /* 0x000fe20000011402 */
[----:B------:R-:W-:Y:S01]  /*0580*/  UMOV UR4, 0x20 ;  /* 0x0000002000047882 */ /* 0x000fe20000000000 */
[----:B------:R-:W-:Y:S01]  /*0590*/  LEA.HI R0, R156, R156, RZ, 0x1 ;  /* 0x0000009c9c007211 */ /* 0x000fe200078f08ff */
[----:B------:R-:W-:-:S04]  /*05a0*/  @!UP0 UIADD3 UR4, -UR4, 0x100000, URZ ;  /* 0x0010000004048890 */ /* 0x000fc8000fffe13f */
[----:B------:R-:W-:Y:S02]  /*05b0*/  @!UP0 USHF.L.U32 UR5, UR4, 0xb, URZ ;  /* 0x0000000b04058899 */ /* 0x000fe4000800063f */
[----:B------:R-:W-:Y:S01]  /*05c0*/  @!UP0 USHF.L.U32 UR4, UR4, 0x1, URZ ;  /* 0x0000000104048899 */ /* 0x000fe2000800063f */
[----:B0-----:R-:W-:Y:S01]  /*05d0*/  IADD3 R13, -R9, RZ, RZ ;  /* 0x000000ff090d7210 */ /* 0x001fe20007ffe1ff */
[----:B------:R-:W0:Y:S01]  /*05e0*/  F2I.U32.TRUNC.NTZ R11, R11 ;  /* 0x0000000b000b7305 */ /* 0x000e22000020f000 */
[----:B------:R-:W-:Y:S02]  /*05f0*/  LOP3.LUT R9, R0, 0xfffffffe, RZ, 0xc0, !PT ;  /* 0xfffffffe00097812 */ /* 0x000fe400078ec0ff */
[----:B------:R-:W-:Y:S01]  /*0600*/  LEA.HI R3, R3, R2, RZ, 0x2 ;  /* 0x0000000203037211 */ /* 0x000fe200078f10ff */
[----:B-1----:R-:W-:Y:S01]  /*0610*/  IMAD R6, R10, R13, UR8 ;  /* 0x000000080a067e24 */ /* 0x002fe2000f8e020d */
[----:B------:R-:W-:Y:S01]  /*0620*/  IADD3 R10, R5, -0x1, RZ ;  /* 0xffffffff050a7810 */ /* 0x000fe20007ffe0ff */
[----:B------:R-:W-:Y:S01]  /*0630*/  IMAD.IADD R9, R156, 0x1, -R9 ;  /* 0x000000019c097824 */ /* 0x000fe200078e0a09 */
[----:B------:R-:W-:-:S02]  /*0640*/  LOP3.LUT R3, R3, 0xfffffffc, RZ, 0xc0, !PT ;  /* 0xfffffffc03037812 */ /* 0x000fc400078ec0ff */
[----:B------:R-:W-:Y:S01]  /*0650*/  ISETP.GE.U32.AND P6, PT, R10, 0x2, PT ;  /* 0x000000020a00780c */ /* 0x000fe20003fc6070 */
[----:B---3--:R-:W-:Y:S01]  /*0660*/  @!UP0 ULEA UR6, UR7, UR6, 0x18 ;  /* 0x0000000607068291 */ /* 0x008fe2000f8ec03f */
[----:B------:R-:W-:Y:S01]  /*0670*/  ISETP.NE.AND P4, PT, R9, R6, PT ;  /* 0x000000060900720c */ /* 0x000fe20003f85270 */
[----:B------:R-:W-:Y:S01]  /*0680*/  IMAD.SHL.U32 R9, R156, 0x4, RZ ;  /* 0x000000049c097824 */ /* 0x000fe200078e00ff */
[----:B------:R-:W-:Y:S01]  /*0690*/  IADD3 R0, R2, -R3, RZ ;  /* 0x8000000302007210 */ /* 0x000fe20007ffe0ff */
[----:B------:R-:W-:Y:S01]  /*06a0*/  VOTEU.ALL UP0, P0 ;  /* 0x00000000003f7886 */ /* 0x000fe20000000000 */
[----:B0-----:R-:W-:Y:S01]  /*06b0*/  IMAD.MOV R14, RZ, RZ, -R11 ;  /* 0x000000ffff0e7224 */ /* 0x001fe200078e0a0b */
[----:B------:R-:W-:Y:S02]  /*06c0*/  LOP3.LUT P0, RZ, R8, 0x7, RZ, 0xc0, !PT ;  /* 0x0000000708ff7812 */ /* 0x000fe4000780c0ff */
[----:B------:R-:W-:Y:S01]  /*06d0*/  LOP3.LUT R156, R156, 0xc, R9, 0x78, !PT ;  /* 0x0000000c9c9c7812 */ /* 0x000fe200078e7809 */
[----:B--2---:R-:W-:Y:S01]  /*06e0*/  IMAD R3, R7, R14, R4 ;  /* 0x0000000e07037224 */ /* 0x004fe200078e0204 */
[----:B------:R-:W-:-:S02]  /*06f0*/  ISETP.NE.AND P1, PT, R0, 0x3, PT ;  /* 0x000000030000780c */ /* 0x000fc40003f25270 */
[C---:B------:R-:W-:Y:S01]  /*0700*/  ISETP.LT.U32.AND P0, PT, R156.reuse, 0x2, !P0 ;  /* 0x000000029c00780c */ /* 0x040fe20004701070 */
[----:B------:R-:W0:Y:S02]  /*0710*/  FENCE.VIEW.ASYNC.S ;  /* 0x00000000000073c6 */ /* 0x000e240000000000 */
[----:B0-----:R0:W1:Y:S01]  /*0720*/  @!UP0 SYNCS.EXCH.64 URZ, [UR6+0x60], UR4 ;  /* 0x00006004063f85b2 */ /* 0x0010620008000100 */
[----:B------:R-:W-:Y:S02]  /*0730*/  @P4 LEA.HI R2, R156, R156, RZ, 0x1 ;  /* 0x0000009c9c024211 */ /* 0x000fe400078f08ff */
[----:B------:R-:W-:Y:S02]  /*0740*/  ISETP.EQ.OR P1, PT, R0, RZ, !P1 ;  /* 0x000000ff0000720c */ /* 0x000fe40004f22670 */
[----:B------:R-:W-:Y:S02]  /*0750*/  @P4 SHF.R.S32.HI R2, RZ, 0x1, R2 ;  /* 0x00000001ff024819 */ /* 0x000fe40000011402 */
[----:B------:R-:W-:-:S02]  /*0760*/  ISETP.EQ.AND P1, PT, R5, RZ, P1 ;  /* 0x000000ff0500720c */ /* 0x000fc40000f22270 */
[----:B------:R-:W-:Y:S02]  /*0770*/  @P4 ISETP.NE.AND P5, PT, R2, R3, PT ;  /* 0x000000030200420c */ /* 0x000fe40003fa5270 */
[----:B------:R-:W-:Y:S02]  /*0780*/  SEL R2, RZ, 0x1, !P1 ;  /* 0x00000001ff027807 */ /* 0x000fe40004800000 */
[----:B------:R-:W-:Y:S02]  /*0790*/  SEL R8, RZ, 0x1, !P0 ;  /* 0x00000001ff087807 */ /* 0x000fe40004000000 */
[----:B------:R-:W-:Y:S01]  /*07a0*/  SEL R2, R2, 0x2, P6 ;  /* 0x0000000202027807 */ /* 0x000fe20003000000 */
[----:B------:R0:W2:Y:S01]  /*07b0*/  @!UP1 SYNCS.EXCH.64 URZ, [UR6+0x68], UR4 ;  /* 0x00006804063f95b2 */ /* 0x0000a20008000100 */
[----:B------:R-:W-:Y:S01]  /*07c0*/  @P4 SEL R19, RZ, 0x1, P5 ;  /* 0x00000001ff134807 */ /* 0x000fe20002800000 */
[----:B------:R-:W-:Y:S02]  /*07d0*/  NOP ;  /* 0x0000000000007918 */ /* 0x000fe40000000000 */
[----:B------:R0:W-:Y:S01]  /*07e0*/  STL [R1+0x600], R2 ;  /* 0x0006000201007387 */ /* 0x0001e20000100800 */
[----:B------:R-:W-:Y:S01]  /*07f0*/  LOP3.LUT R19, R19, R8, RZ, 0xc0, !PT ;  /* 0x0000000813137212 */ /* 0x000fe200078ec0ff */
[----:B------:R-:W-:Y:S06]  /*0800*/  @!P2 BRA `(.L_x_3) ;  /* 0x000000000008a947 */ /* 0x000fec0003800000 */
[----:B-12-4-:R-:W-:Y:S01]  /*0810*/  UCGABAR_ARV ;  /* 0x00000000000079c7 */ /* 0x016fe20008000000 */
[----:B------:R-:W-:Y:S05]  /*0820*/  BRA `(.L_x_4) ;  /* 0x0000000000047947 */ /* 0x000fea0003800000 */
.L_x_3:
[----:B-12-4-:R-:W-:Y:S01]  /*0830*/  NOP ;  /* 0x0000000000007918 */ /* 0x016fe20000000000 */
.L_x_4:
[----:B0-----:R-:W0:Y:S01]  /*0840*/  LDC R2, c[0x0][0x65c] ;  /* 0x00019700ff027b82 */ /* 0x001e220000000800 */
[----:B------:R-:W-:Y:S01]  /*0850*/  IMAD.MOV.U32 R3, RZ, RZ, RZ ;  /* 0x000000ffff037224 */ /* 0x000fe200078e00ff */
[----:B0-----:R-:W-:Y:S01]  /*0860*/  ISETP.NE.AND P1, PT, R2, 0x1, PT ;  /* 0x000000010200780c */ /* 0x001fe20003f25270 */
[----:B------:R-:W-:-:S12]  /*0870*/  IMAD.U32 R2, RZ, RZ, UR8 ;  /* 0x00000008ff027e24 */ /* 0x000fd8000f8e00ff */
[----:B------:R-:W0:Y:S01]  /*0880*/  @P1 LDC R9, c[0x0][0x10] ;  /* 0x00000400ff091b82 */ /* 0x000e220000000800 */
[----:B------:R-:W-:Y:S01]  /*0890*/  @P1 IMAD.MOV.U32 R5, RZ, RZ, RZ ;  /* 0x000000ffff051224 */ /* 0x000fe200078e00ff */
[----:B------:R-:W-:-:S06]  /*08a0*/  @P1 MOV R13, RZ ;  /* 0x000000ff000d1202 */ /* 0x000fcc0000000f00 */
[----:B------:R-:W1:Y:S01]  /*08b0*/  @!P1 LDC R11, c[0x0][0xc] ;  /* 0x00000300ff0b9b82 */ /* 0x000e620000000800 */
[----:B0-----:R-:W-:-:S04]  /*08c0*/  @P1 IMAD.WIDE.U32 R8, R9, UR8, R4 ;  /* 0x0000000809081c25 */ /* 0x001fc8000f8e0004 */
[----:B------:R-:W-:Y:S01]  /*08d0*/  @P1 IMAD.MOV.U32 R15, RZ, RZ, R8 ;  /* 0x000000ffff0f1224 */ /* 0x000fe200078e0008 */
[----:B------:R-:W-:Y:S01]  /*08e0*/  @P1 IADD3 R18, R9, R13, RZ ;  /* 0x0000000d09121210 */ /* 0x000fe20007ffe0ff */
[----:B-1----:R-:W-:-:S04]  /*08f0*/  @!P1 IMAD.WIDE.U32 R2, R4, R11, R2 ;  /* 0x0000000b04029225 */ /* 0x002fc800078e0002 */
[----:B------:R-:W-:Y:S02]  /*0900*/  @!P1 IMAD.MOV.U32 R15, RZ, RZ, R2 ;  /* 0x000000ffff0f9224 */ /* 0x000fe400078e0002 */
[----:B------:R-:W-:-:S03]  /*0910*/  @!P1 IMAD.MOV.U32 R18, RZ, RZ, R3 ;  /* 0x000000ffff129224 */ /* 0x000fc600078e0003 */
[----:B------:R0:W-:Y:S04]  /*0920*/  STL [R1+0x608], R15 ;  /* 0x0006080f01007387 */ /* 0x0001e80000100800 */
[----:B------:R0:W-:Y:S01]  /*0930*/  STL [R1+0x604], R18 ;  /* 0x0006041201007387 */ /* 0x0001e20000100800 */
[----:B------:R-:W-:Y:S05]  /*0940*/  @!P2 BRA `(.L_x_5) ;  /* 0x00000000000ca947 */ /* 0x000fea0003800000 */
[----:B------:R-:W-:Y:S01]  /*0950*/  UCGABAR_WAIT ;  /* 0x0000000000007dc7 */ /* 0x000fe20008000000 */
[----:B------:R-:W-:Y:S01]  /*0960*/  CCTL.IVALL ;  /* 0x00000000ff00798f */ /* 0x000fe20002000000 */
[----:B------:R-:W-:Y:S05]  /*0970*/  BRA `(.L_x_6) ;  /* 0x0000000000047947 */ /* 0x000fea0003800000 */
.L_x_5:
[----:B------:R-:W-:Y:S06]  /*0980*/  BAR.SYNC.DEFER_BLOCKING 0x0 ;  /* 0x0000000000007b1d */ /* 0x000fec0000010000 */
.L_x_6:
[----:B------:R-:W-:Y:S05]  /*0990*/  @!P3 BRA `(.L_x_7) ;  /* 0x0000028c00b4b947 */ /* 0x000fea0003800000 */
[----:B------:R-:W-:-:S13]  /*09a0*/  ISETP.GT.U32.AND P0, PT, R10, 0x1, PT ;  /* 0x000000010a00780c */ /* 0x000fda0003f04070 */
[----:B------:R-:W-:Y:S05]  /*09b0*/  @P0 EXIT ;  /* 0x000000000000094d */ /* 0x000fea0003800000 */
[----:B------:R-:W-:Y:S01]  /*09c0*/  ULDC.64 UR4, c[0x0][0x650] ;  /* 0x0001940000047ab9 */ /* 0x000fe20000000a00 */
[----:B------:R-:W-:Y:S01]  /*09d0*/  PRMT R0, RZ, 0x7610, R0 ;  /* 0x00007610ff007816 */ /* 0x000fe20000000000 */
[----:B------:R-:W-:Y:S01]  /*09e0*/  IMAD.MOV.U32 R152, RZ, RZ, -0x1 ;  /* 0xffffffffff987424 */ /* 0x000fe200078e00ff */
[----:B------:R-:W-:Y:S01]  /*09f0*/  ISETP.GE.U32.AND P0, PT, R15, UR4, PT ;  /* 0x000000040f007c0c */ /* 0x000fe2000bf06070 */
[----:B------:R-:W-:Y:S01]  /*0a00*/  IMAD.MOV.U32 R22, RZ, RZ, -0x1 ;  /* 0xffffffffff167424 */ /* 0x000fe200078e00ff */
[----:B------:R-:W-:Y:S02]  /*0a10*/  MOV R23, 0xffffffff ;  /* 0xffffffff00177802 */ /* 0x000fe40000000f00 */
[----:B------:R-:W-:-:S13]  /*0a20*/  ISETP.GE.U32.AND.EX P0, PT, R18, UR5, PT, P0 ;  /* 0x0000000512007c0c */ /* 0x000fda000bf06100 */
[----:B------:R-:W-:Y:S05]  /*0a30*/  @P0 BRA `(.L_x_8) ;  /* 0x0000000400300947 */ /* 0x000fea0003800000 */
[----:B------:R-:W1:Y:S01]  /*0a40*/  LDC.64 R16, c[0x0][0x628] ;  /* 0x00018a00ff107b82 */ /* 0x000e620000000a00 */
[----:B------:R-:W-:Y:S01]  /*0a50*/  MOV R2, R15 ;  /* 0x0000000f00027202 */ /* 0x000fe20000000f00 */
[----:B------:R-:W-:-:S06]  /*0a60*/  IMAD.MOV.U32 R3, RZ, RZ, R18 ;  /* 0x000000ffff037224 */ /* 0x000fcc00078e0012 */
[----:B------:R-:W2:Y:S08]  /*0a70*/  LDC R0, c[0x0][0x630] ;  /* 0x00018c00ff007b82 */ /* 0x000eb00000000800 */
[----:B------:R-:W3:Y:S01]  /*0a80*/  LDC.64 R20, c[0x0][0x620] ;  /* 0x00018800ff147b82 */ /* 0x000ee20000000a00 */
[----:B-1----:R-:W-:-:S04]  /*0a90*/  ISETP.NE.U32.AND P0, PT, R16, RZ, PT ;  /* 0x000000ff1000720c */ /* 0x002fc80003f05070 */
[----:B------:R-:W-:-:S13]  /*0aa0*/  ISETP.NE.AND.EX P0, PT, R17, RZ, PT, P0 ;  /* 0x000000ff1100720c */ /* 0x000fda0003f05300 */
[----:B--23--:R-:W-:Y:S05]  /*0ab0*/  @!P0 BRA `(.L_x_9) ;  /* 0x0000000000288947 */ /* 0x00cfea0003800000 */
[----:B------:R-:W1:Y:S02]  /*0ac0*/  LDC R11, c[0x0][0x634] ;  /* 0x00018d00ff0b7b82 */ /* 0x000e640000000800 */
[----:B-1----:R-:W-:-:S05]  /*0ad0*/  IADD3 R11, P0, R15, R11, RZ ;  /* 0x0000000b0f0b7210 */ /* 0x002fca0007f1e0ff */
[----:B------:R-:W-:-:S04]  /*0ae0*/  IMAD.X R13, RZ, RZ, R18, P0 ;  /* 0x000000ffff0d7224 */ /* 0x000fc800000e0612 */
[----:B------:R-:W-:-:S04]  /*0af0*/  IMAD.WIDE.U32 R2, R13, R16, RZ ;  /* 0x000000100d027225 */ /* 0x000fc800078e00ff */
[----:B------:R-:W-:-:S04]  /*0b00*/  IMAD.WIDE.U32 R8, P0, R11, R17, R2 ;  /* 0x000000110b087225 */ /* 0x000fc80007800002 */
[----:B------:R-:W-:Y:S01]  /*0b10*/  IMAD.WIDE.U32 R2, R11, R16, RZ ;  /* 0x000000100b027225 */ /* 0x000fe200078e00ff */
[----:B------:R-:W-:-:S03]  /*0b20*/  IADD3.X R11, RZ, RZ, RZ, P0, !PT ;  /* 0x000000ffff0b7210 */ /* 0x000fc600007fe4ff */
[----:B------:R-:W-:Y:S01]  /*0b30*/  IMAD.MOV.U32 R10, RZ, RZ, R9 ;  /* 0x000000ffff0a7224 */ /* 0x000fe200078e0009 */
[----:B------:R-:W-:-:S05]  /*0b40*/  IADD3 RZ, P0, R3, R8, RZ ;  /* 0x0000000803ff7210 */ /* 0x000fca0007f1e0ff */
[----:B------:R-:W-:-:S08]  /*0b50*/  IMAD.WIDE.U32.X R2, R13, R17, R10, P0 ;  /* 0x000000110d027225 */ /* 0x000fd000000e040a */
.L_x_9:
[----:B------:R-:W1:Y:S01]  /*0b60*/  LDC.64 R16, c[0x0][0x640] ;  /* 0x00019000ff107b82 */ /* 0x000e620000000a00 */
[--C-:B------:R-:W-:Y:S01]  /*0b70*/  SHF.R.U64 R22, R2, R0, R3.reuse ;  /* 0x0000000002167219 */ /* 0x100fe20000001203 */
[----:B------:R-:W-:Y:S01]  /*0b80*/  IMAD R25, R7, R14, R4 ;  /* 0x0000000e07197224 */ /* 0x000fe200078e0204 */
[----:B------:R-:W-:Y:S02]  /*0b90*/  SHF.R.U32.HI R0, RZ, R0, R3 ;  /* 0x00000000ff007219 */ /* 0x000fe40000011603 */
[----:B------:R-:W-:Y:S02]  /*0ba0*/  IADD3 R5, P0, RZ, -R22, RZ ;  /* 0x80000016ff057210 */ /* 0x000fe40007f1e0ff */
[----:B------:R-:W-:Y:S01]  /*0bb0*/  MOV R2, R15 ;  /* 0x0000000f00027202 */ /* 0x000fe20000000f00 */
[----:B------:R-:W2:Y:S02]  /*0bc0*/  LDC R8, c[0x0][0x618] ;  /* 0x00018600ff087b82 */ /* 0x000ea40000000800 */
[----:B------:R-:W-:-:S04]  /*0bd0*/  IMAD.X R3, RZ, RZ, ~R0, P0 ;  /* 0x000000ffff037224 */ /* 0x000fc800000e0e00 */
[-C--:B------:R-:W-:Y:S02]  /*0be0*/  IMAD R0, R3, R20.reuse, RZ ;  /* 0x0000001403007224 */ /* 0x080fe400078e02ff */
[----:B------:R-:W3:Y:S01]  /*0bf0*/  LDC R12, c[0x0][0x608] ;  /* 0x00018200ff0c7b82 */ /* 0x000ee20000000800 */
[----:B------:R-:W-:Y:S02]  /*0c00*/  IMAD.MOV.U32 R3, RZ, RZ, R18 ;  /* 0x000000ffff037224 */ /* 0x000fe400078e0012 */
[----:B------:R-:W-:-:S05]  /*0c10*/  IMAD.WIDE.U32 R2, R5, R20, R2 ;  /* 0x0000001405027225 */ /* 0x000fca00078e0002 */
[----:B------:R-:W4:Y:S01]  /*0c20*/  LDC R13, c[0x0][0x658] ;  /* 0x00019600ff0d7b82 */ /* 0x000f220000000800 */
[----:B------:R-:W-:Y:S01]  /*0c30*/  IMAD R5, R5, R21, R0 ;  /* 0x0000001505057224 */ /* 0x000fe200078e0200 */
[----:B-1----:R-:W-:Y:S02]  /*0c40*/  ISETP.NE.U32.AND P0, PT, R16, RZ, PT ;  /* 0x000000ff1000720c */ /* 0x002fe40003f05070 */
[----:B------:R-:W-:Y:S01]  /*0c50*/  MOV R0, 0xffffffff ;  /* 0xffffffff00007802 */ /* 0x000fe20000000f00 */
[----:B------:R-:W-:Y:S01]  /*0c60*/  IMAD.IADD R3, R3, 0x1, R5 ;  /* 0x0000000103037824 */ /* 0x000fe200078e0205 */
[----:B------:R-:W-:Y:S02]  /*0c70*/  ISETP.NE.AND.EX P0, PT, R17, RZ, PT, P0 ;  /* 0x000000ff1100720c */ /* 0x000fe40003f05300 */
[----:B------:R-:W1:Y:S02]  /*0c80*/  LDC R23, c[0x0][0x600] ;  /* 0x00018000ff177b82 */ /* 0x000e640000000800 */
[----:B--2---:R-:W-:-:S02]  /*0c90*/  SHF.R.U64 R10, R2, R8, R3 ;  /* 0x00000008020a7219 */ /* 0x004fc40000001203 */
[----:B------:R-:W-:-:S04]  /*0ca0*/  SHF.R.U32.HI R3, RZ, R8, R3 ;  /* 0x00000008ff037219 */ /* 0x000fc80000011603 */
[----:B0-----:R-:W0:Y:S01]  /*0cb0*/  LDC R15, c[0x0][0x648] ;  /* 0x00019200ff0f7b82 */ /* 0x001e220000000800 */
[-CC-:B---3--:R-:W-:Y:S02]  /*0cc0*/  SHF.R.U64 R20, R10, R12.reuse, R3.reuse ;  /* 0x0000000c0a147219 */ /* 0x188fe40000001203 */
[----:B------:R-:W-:Y:S01]  /*0cd0*/  SHF.R.U32.HI R2, RZ, R12, R3 ;  /* 0x0000000cff027219 */ /* 0x000fe20000011603 */
[----:B------:R-:W-:-:S04]  /*0ce0*/  IMAD.MOV.U32 R12, RZ, RZ, 0x1 ;  /* 0x00000001ff0c7424 */ /* 0x000fc800078e00ff */
[----:B------:R-:W2:Y:S01]  /*0cf0*/  LDC R21, c[0x0][0x638] ;  /* 0x00018e00ff157b82 */ /* 0x000ea20000000800 */
[-CC-:B----4-:R-:W-:Y:S02]  /*0d00*/  SHF.R.U64 R14, R20, R13.reuse, R2.reuse ;  /* 0x0000000d140e7219 */ /* 0x190fe40000001202 */
[-C--:B------:R-:W-:Y:S02]  /*0d10*/  SHF.L.U32 R0, R0, R13.reuse, RZ ;  /* 0x0000000d00007219 */ /* 0x080fe400000006ff */
[----:B------:R-:W-:Y:S01]  /*0d20*/  SHF.R.U32.HI R3, RZ, R13, R2 ;  /* 0x0000000dff037219 */ /* 0x000fe20000011602 */
[----:B------:R-:W-:Y:S01]  /*0d30*/  IMAD.MOV.U32 R2, RZ, RZ, R14 ;  /* 0x000000ffff027224 */ /* 0x000fe200078e000e */
[----:B------:R-:W-:Y:S01]  /*0d40*/  LOP3.LUT R7, RZ, R0, RZ, 0x33, !PT ;  /* 0x00000000ff077212 */ /* 0x000fe200078e33ff */
[----:B------:R-:W3:Y:S01]  /*0d50*/  LDC R18, c[0x0][0x610] ;  /* 0x00018400ff127b82 */ /* 0x000ee20000000800 */
[----:B------:R-:W-:Y:S05]  /*0d60*/  @!P0 BRA `(.L_x_10) ;  /* 0x0000000000288947 */ /* 0x000fea0003800000 */
[----:B------:R-:W4:Y:S02]  /*0d70*/  LDC R9, c[0x0][0x64c] ;  /* 0x00019300ff097b82 */ /* 0x000f240000000800 */
[----:B----4-:R-:W-:-:S04]  /*0d80*/  IADD3 R9, P0, R14, R9, RZ ;  /* 0x000000090e097210 */ /* 0x010fc80007f1e0ff */
[----:B------:R-:W-:-:S05]  /*0d90*/  IADD3.X R11, RZ, R3, RZ, P0, !PT ;  /* 0x00000003ff0b7210 */ /* 0x000fca00007fe4ff */
[----:B------:R-:W-:-:S04]  /*0da0*/  IMAD.WIDE.U32 R2, R11, R16, RZ ;  /* 0x000000100b027225 */ /* 0x000fc800078e00ff */
[----:B------:R-:W-:-:S04]  /*0db0*/  IMAD.WIDE.U32 R4, P0, R9, R17, R2 ;  /* 0x0000001109047225 */ /* 0x000fc80007800002 */
[----:B------:R-:W-:-:S04]  /*0dc0*/  IMAD.WIDE.U32 R2, R9, R16, RZ ;  /* 0x0000001009027225 */ /* 0x000fc800078e00ff */
[----:B------:R-:W-:Y:S01]  /*0dd0*/  IMAD.X R9, RZ, RZ, RZ, P0 ;  /* 0x000000ffff097224 */ /* 0x000fe200000e06ff */
[----:B------:R-:W-:Y:S01]  /*0de0*/  IADD3 RZ, P0, R3, R4, RZ ;  /* 0x0000000403ff7210 */ /* 0x000fe20007f1e0ff */
[----:B------:R-:W-:-:S04]  /*0df0*/  IMAD.MOV.U32 R8, RZ, RZ, R5 ;  /* 0x000000ffff087224 */ /* 0x000fc800078e0005 */
[----:B------:R-:W-:-:S08]  /*0e00*/  IMAD.WIDE.U32.X R2, R11, R17, R8, P0 ;  /* 0x000000110b027225 */ /* 0x000fd000000e0408 */
.L_x_10:
[----:B0-----:R-:W-:Y:S02]  /*0e10*/  SHF.R.U64 R2, R2, R15, R3 ;  /* 0x0000000f02027219 */ /* 0x001fe40000001203 */
[----:B------:R-:W-:Y:S02]  /*0e20*/  SHF.L.U32 R0, R12, R13, RZ ;  /* 0x0000000d0c007219 */ /* 0x000fe400000006ff */
[----:B------:R-:W-:Y:S01]  /*0e30*/  LOP3.LUT R7, R20, R7, RZ, 0xc0, !PT ;  /* 0x0000000714077212 */ /* 0x000fe200078ec0ff */
[----:B------:R-:W-:Y:S01]  /*0e40*/  IMAD.MOV R4, RZ, RZ, -R2 ;  /* 0x000000ffff047224 */ /* 0x000fe200078e0a02 */
[----:B-1----:R-:W-:Y:S02]  /*0e50*/  IADD3 R3, R23, -0x1, RZ ;  /* 0xffffffff17037810 */ /* 0x002fe40007ffe0ff */
[----:B------:R-:W-:Y:S01]  /*0e60*/  SEL R6, R6, R25, !P1 ;  /* 0x0000001906067207 */ /* 0x000fe20004800000 */
[----:B------:R-:W-:Y:S01]  /*0e70*/  IMAD R7, R0, R2, R7 ;  /* 0x0000000200077224 */ /* 0x000fe200078e0207 */
[----:B------:R-:W-:Y:S01]  /*0e80*/  LOP3.LUT R3, R10, R3, RZ, 0xc0, !PT ;  /* 0x000000030a037212 */ /* 0x000fe200078ec0ff */
[----:B--2---:R-:W-:-:S02]  /*0e90*/  IMAD R0, R4, R21, R14 ;  /* 0x0000001504007224 */ /* 0x004fc400078e020e */
[----:B---3--:R-:W-:Y:S02]  /*0ea0*/  IMAD R6, R7, R18, R6 ;  /* 0x0000001207067224 */ /* 0x008fe400078e0206 */
[----:B------:R-:W-:Y:S02]  /*0eb0*/  IMAD R23, R0, R23, R3 ;  /* 0x0000001700177224 */ /* 0x000fe400078e0203 */
[----:B------:R-:W-:-:S03]  /*0ec0*/  IMAD.MOV.U32 R2, RZ, RZ, 0x1 ;  /* 0x00000001ff027424 */ /* 0x000fc600078e00ff */
[----:B------:R-:W-:Y:S02]  /*0ed0*/  SEL R152, R23, R6, !P1 ;  /* 0x0000000617987207 */ /* 0x000fe40004800000 */
[----:B------:R-:W-:Y:S02]  /*0ee0*/  PRMT R0, R2, 0x7610, R0 ;  /* 0x0000761002007816 */ /* 0x000fe40000000000 */
[----:B------:R-:W-:-:S07]  /*0ef0*/  SEL R23, R6, R23, !P1 ;  /* 0x0000001706177207 */ /* 0x000fce0004800000 */
.L_x_8:
[----:B------:R-:W-:-:S08]  /*0f00*/  NOP ;  /* 0x0000000000007918 */ /* 0x000fd00000000000 */
[----:B------:R-:W1:Y:S02]  /*0f10*/  USETMAXREG.TRY_ALLOC.CTAPOOL UP0, 0xf0 ;  /* 0x000000f0000079c8 */ /* 0x000e640008000600 */
[----:B-1----:R-:W-:-:S13]  /*0f20*/  PLOP3.LUT P0, PT, PT, PT, UP0, 0x80, 0x0 ;  /* 0x000000000000781c */ /* 0x002fda0003f0f008 */
[----:B------:R-:W-:Y:S05]  /*0f30*/  @!P0 BRA `(.L_x_8) ;  /* 0xfffffffc00f08947 */ /* 0x000fea000383ffff */
[----:B------:R-:W-:Y:S01]  /*0f40*/  ULDC.64 UR4, c[0x0][0x598] ;  /* 0x0001660000047ab9 */ /* 0x000fe20000000a00 */
[----:B------:R-:W-:Y:S01]  /*0f50*/  ULDC.64 UR36, c[0x0][0x208] ;  /* 0x0000820000247ab9 */ /* 0x000fe20000000a00 */
[----:B------:R-:W-:-:S04]  /*0f60*/  ISETP.NE.U32.AND P0, PT, RZ, UR4, PT ;  /* 0x00000004ff007c0c */ /* 0x000fc8000bf05070 */
[----:B------:R-:W-:-:S13]  /*0f70*/  ISETP.NE.AND.EX P0, PT, RZ, UR5, PT, P0 ;  /* 0x00000005ff007c0c */ /* 0x000fda000bf05300 */
[----:B------:R-:W-:Y:S05]  /*0f80*/  @!P0 BRA `(.L_x_11) ;  /* 0x00000000001c8947 */ /* 0x000fea0003800000 */
[----:B------:R-:W1:Y:S02]  /*0f90*/  LDC.64 R2, c[0x0][0x598] ;  /* 0x00016600ff027b82 */ /* 0x000e640000000a00 */
[----:B-1----:R-:W2:Y:S02]  /*0fa0*/  LDG.E.64 R2, desc[UR36][R2.64] ;  /* 0x0000002402027981 */ /* 0x002ea4000c1e1b00 */
[----:B--2---:R-:W-:-:S04]  /*0fb0*/  ISETP.NE.U32.AND P0, PT, R2, RZ, PT ;  /* 0x000000ff0200720c */ /* 0x004fc80003f05070 */
[----:B------:R-:W-:-:S13]  /*0fc0*/  ISETP.NE.AND.EX P0, PT, R3, RZ, PT, P0 ;  /* 0x000000ff0300720c */ /* 0x000fda0003f05300 */
[----:B------:R-:W-:Y:S05]  /*0fd0*/  @!P0 BRA `(.L_x_11) ;  /* 0x0000000000088947 */ /* 0x000fea0003800000 */
[----:B------:R1:W5:Y:S01]  /*0fe0*/  LD.E R17, desc[UR36][R2.64] ;  /* 0x0000002402117980 */ /* 0x000362000c101900 */
[----:B------:R-:W-:Y:S05]  /*0ff0*/  BRA `(.L_x_12) ;  /* 0x0000000000247947 */ /* 0x000fea0003800000 */
.L_x_11:
[----:B------:R-:W-:Y:S02]  /*1000*/  ULDC.64 UR4, c[0x0][0x588] ;  /* 0x0001620000047ab9 */ /* 0x000fe40000000a00 */
[----:B------:R-:W-:-:S04]  /*1010*/  ISETP.NE.U32.AND P0, PT, RZ, UR4, PT ;  /* 0x00000004ff007c0c */ /* 0x000fc8000bf05070 */
[----:B------:R-:W-:-:S13]  /*1020*/  ISETP.NE.AND.EX P0, PT, RZ, UR5, PT, P0 ;  /* 0x00000005ff007c0c */ /* 0x000fda000bf05300 */
[----:B------:R-:W-:Y:S05]  /*1030*/  @!P0 BRA `(.L_x_13) ;  /* 0x00000000000c8947 */ /* 0x000fea0003800000 */
[----:B------:R-:W1:Y:S02]  /*1040*/  LDC.64 R2, c[0x0][0x588] ;  /* 0x00016200ff027b82 */ /* 0x000e640000000a00 */
[----:B-1----:R2:W5:Y:S01]  /*1050*/  LDG.E R17, desc[UR36][R2.64] ;  /* 0x0000002402117981 */ /* 0x002562000c1e1900 */
[----:B------:R-:W-:Y:S05]  /*1060*/  BRA `(.L_x_12) ;  /* 0x0000000000087947 */ /* 0x000fea0003800000 */
.L_x_13:
[----:B------:R-:W-:Y:S02]  /*1070*/  ULDC UR4, c[0x0][0x580] ;  /* 0x0001600000047ab9 */ /* 0x000fe40000000800 */
[----:B------:R-:W-:-:S07]  /*1080*/  MOV R17, UR4 ;  /* 0x0000000400117c02 */ /* 0x000fce0008000f00 */
.L_x_12:
[----:B------:R-:W-:Y:S02]  /*1090*/  ULDC.64 UR4, c[0x0][0x5a0] ;  /* 0x0001680000047ab9 */ /* 0x000fe40000000a00 */
[----:B------:R-:W-:-:S04]  /*10a0*/  ISETP.NE.U32.AND P0, PT, RZ, UR4, PT ;  /* 0x00000004ff007c0c */ /* 0x000fc8000bf05070 */
[----:B------:R-:W-:-:S13]  /*10b0*/  ISETP.NE.AND.EX P0, PT, RZ, UR5, PT, P0 ;  /* 0x00000005ff007c0c */ /* 0x000fda000bf05300 */
[----:B------:R-:W-:Y:S05]  /*10c0*/  @!P0 BRA `(.L_x_14) ;  /* 0x00000000001c8947 */ /* 0x000fea0003800000 */
[----:B-12---:R-:W1:Y:S02]  /*10d0*/  LDC.64 R2, c[0x0][0x5a0] ;  /* 0x00016800ff027b82 */ /* 0x006e640000000a00 */
[----:B-1----:R-:W2:Y:S02]  /*10e0*/  LDG.E.64 R2, desc[UR36][R2.64] ;  /* 0x0000002402027981 */ /* 0x002ea4000c1e1b00 */
[----:B--2---:R-:W-:-:S04]  /*10f0*/  ISETP.NE.U32.AND P0, PT, R2, RZ, PT ;  /* 0x000000ff0200720c */ /* 0x004fc80003f05070 */
[----:B------:R-:W-:-:S13]  /*1100*/  ISETP.NE.AND.EX P0, PT, R3, RZ, PT, P0 ;  /* 0x000000ff0300720c */ /* 0x000fda0003f05300 */
[----:B------:R-:W-:Y:S05]  /*1110*/  @!P0 BRA `(.L_x_14) ;  /* 0x0000000000088947 */ /* 0x000fea0003800000 */
[----:B0-----:R0:W5:Y:S01]  /*1120*/  LD.E R18, desc[UR36][R2.64] ;  /* 0x0000002402127980 */ /* 0x001162000c101900 */
[----:B------:R-:W-:Y:S05]  /*1130*/  BRA `(.L_x_15) ;  /* 0x0000000000247947 */ /* 0x000fea0003800000 */
.L_x_14:
[----:B------:R-:W-:Y:S02]  /*1140*/  ULDC.64 UR4, c[0x0][0x590] ;  /* 0x0001640000047ab9 */ /* 0x000fe40000000a00 */
[----:B------:R-:W-:-:S04]  /*1150*/  ISETP.NE.U32.AND P0, PT, RZ, UR4, PT ;  /* 0x00000004ff007c0c */ /* 0x000fc8000bf05070 */
[----:B------:R-:W-:-:S13]  /*1160*/  ISETP.NE.AND.EX P0, PT, RZ, UR5, PT, P0 ;  /* 0x00000005ff007c0c */ /* 0x000fda000bf05300 */
[----:B------:R-:W-:Y:S05]  /*1170*/  @!P0 BRA `(.L_x_16) ;  /* 0x00000000000c8947 */ /* 0x000fea0003800000 */
[----:B-12---:R-:W0:Y:S02]  /*1180*/  LDC.64 R2, c[0x0][0x590] ;  /* 0x00016400ff027b82 */ /* 0x006e240000000a00 */
[----:B0-----:R1:W5:Y:S01]  /*1190*/  LDG.E R18, desc[UR36][R2.64] ;  /* 0x0000002402127981 */ /* 0x001362000c1e1900 */
[----:B------:R-:W-:Y:S05]  /*11a0*/  BRA `(.L_x_15) ;  /* 0x0000000000087947 */ /* 0x000fea0003800000 */
.L_x_16:
[----:B------:R-:W-:Y:S02]  /*11b0*/  ULDC UR4, c[0x0][0x584] ;  /* 0x0001610000047ab9 */ /* 0x000fe40000000800 */
[----:B0-----:R-:W-:-:S07]  /*11c0*/  IMAD.U32 R18, RZ, RZ, UR4 ;  /* 0x00000004ff127e24 */ /* 0x001fce000f8e00ff */
.L_x_15:
[----:B------:R-:W-:-:S13]  /*11d0*/  LOP3.LUT P0, RZ, R0, 0xff, RZ, 0xc0, !PT ;  /* 0x000000ff00ff7812 */ /* 0x000fda000780c0ff */
[----:B------:R-:W-:Y:S05]  /*11e0*/  @!P0 EXIT ;  /* 0x000000000000894d */ /* 0x000fea0003800000 */
[----:B------:R-:W-:Y:S01]  /*11f0*/  ULDC UR4, c[0x0][0x28c] ;  /* 0x0000a30000047ab9 */ /* 0x000fe20000000800 */
[----:B------:R-:W-:Y:S01]  /*1200*/  UMOV UR38, URZ ;  /* 0x0000003f00267c82 */ /* 0x000fe20008000000 */
[----:B------:R-:W-:Y:S01]  /*1210*/  UIADD3 UR4, UR4, 0x3f, URZ ;  /* 0x0000003f04047890 */ /* 0x000fe2000fffe03f */
[----:B------:R-:W-:-:S03]  /*1220*/  UMOV UR39, URZ ;  /* 0x0000003f00277c82 */ /* 0x000fc60008000000 */
[----:B------:R-:W-:-:S04]  /*1230*/  USHF.R.S32.HI UR5, URZ, 0x1f, UR4 ;  /* 0x0000001f3f057899 */ /* 0x000fc80008011404 */
[----:B------:R-:W-:-:S04]  /*1240*/  ULEA.HI UR5, UR5, UR4, URZ, 0x6 ;  /* 0x0000000405057291 */ /* 0x000fc8000f8f303f */
[----:B------:R-:W-:-:S12]  /*1250*/  USHF.R.S32.HI UR40, URZ, 0x6, UR5 ;  /* 0x000000063f287899 */ /* 0x000fd80008011405 */
.L_x_1064:
[----:B---3--:R-:W3:Y:S01]  /*1260*/  S2R R0, SR_TID.X ;  /* 0x0000000000007919 */ /* 0x008ee20000002100 */
[----:B----4-:R-:W4:Y:S01]  /*1270*/  S2UR UR7, SR_CgaCtaId ;  /* 0x00000000000779c3 */ /* 0x010f220000008800 */
[----:B------:R-:W-:Y:S02]  /*1280*/  UMOV UR6, 0x400 ;  /* 0x0000040000067882 */ /* 0x000fe40000000000 */
[----:B----4-:R-:W-:Y:S01]  /*1290*/  ULEA UR6, UR7, UR6, 0x18 ;  /* 0x0000000607067291 */ /* 0x010fe2000f8ec03f */
[----:B---3--:R-:W-:-:S04]  /*12a0*/  LOP3.LUT R0, R0, 0x80, RZ, 0xc0, !PT ;  /* 0x0000008000007812 */ /* 0x008fc800078ec0ff */
[----:B------:R-:W-:-:S06]  /*12b0*/  SHF.R.U32.HI R0, RZ, 0x7, R0 ;  /* 0x00000007ff007819 */ /* 0x000fcc0000011600 */
[----:B------:R-:W3:Y:S02]  /*12c0*/  SHFL.IDX PT, R0, R0, RZ, 0x1f ;  /* 0x00001fff00007589 */ /* 0x000ee400000e0000 */
[----:B---3--:R-:W-:-:S13]  /*12d0*/  R2UR UR4, R0 ;  /* 0x00000000000472ca */ /* 0x008fda00000e0000 */
[----:B------:R-:W-:-:S04]  /*12e0*/  ULEA.HI UR5, UR4, UR4, URZ, 0x1 ;  /* 0x0000000404057291 */ /* 0x000fc8000f8f083f */
[----:B------:R-:W-:-:S04]  /*12f0*/  ULOP3.LUT UR5, UR5, 0xffffe, URZ, 0xc0, !UPT ;  /* 0x000ffffe05057892 */ /* 0x000fc8000f8ec03f */
[----:B------:R-:W-:-:S03]  /*1300*/  UIADD3 UR5, UR4, -UR5, URZ ;  /* 0x8000000504057290 */ /* 0x000fc6000fffe03f */
[----:B------:R-:W-:Y:S01]  /*1310*/  ULDC UR4, c[0x0][0x28c] ;  /* 0x0000a30000047ab9 */ /* 0x000fe20000000800 */
[----:B------:R-:W-:Y:S01]  /*1320*/  ULEA UR5, UR5, UR6, 0xc ;  /* 0x0000000605057291 */ /* 0x000fe2000f8e603f */
[----:B------:R-:W-:-:S03]  /*1330*/  ISETP.LT.AND P0, PT, RZ, UR4, PT ;  /* 0x00000004ff007c0c */ /* 0x000fc6000bf01270 */
[----:B------:R-:W-:-:S04]  /*1340*/  UIADD3 UR5, UR5, 0x100, URZ ;  /* 0x0000010005057890 */ /* 0x000fc8000fffe03f */
[----:B------:R-:W-:-:S04]  /*1350*/  USHF.R.U32.HI UR5, URZ, 0x4, UR5 ;  /* 0x000000043f057899 */ /* 0x000fc80008011605 */
[----:B------:R-:W-:-:S04]  /*1360*/  ULOP3.LUT UR5, UR5, 0x3fff, URZ, 0xc0, !UPT ;  /* 0x00003fff05057892 */ /* 0x000fc8000f8ec03f */
[----:B------:R-:W-:Y:S01]  /*1370*/  ULOP3.LUT UR41, UR5, 0x10000, URZ, 0xfc, !UPT ;  /* 0x0001000005297892 */ /* 0x000fe2000f8efc3f */
[----:B-1----:R-:W-:Y:S11]  /*1380*/  @P0 BRA `(.L_x_17) ;  /* 0x0000000000400947 */ /* 0x002ff60003800000 */
[----:B------:R-:W-:Y:S01]  /*1390*/  MOV R0, 0x0 ;  /* 0x0000000000007802 */ /* 0x000fe20000000f00 */
[----:B------:R-:W-:Y:S01]  /*13a0*/  ULDC.64 UR4, c[0x4][0x68] ;  /* 0x01001a0000047ab9 */ /* 0x000fe20000000a00 */
[----:B------:R-:W-:Y:S01]  /*13b0*/  ULDC.64 UR6, c[0x4][0x8] ;  /* 0x0100020000067ab9 */ /* 0x000fe20000000a00 */
[----:B------:R-:W-:Y:S01]  /*13c0*/  IMAD.U32 R4, RZ, RZ, UR4 ;  /* 0x00000004ff047e24 */ /* 0x000fe2000f8e00ff */
[----:B012---:R0:W1:Y:S01]  /*13d0*/  LDC.64 R2, c[0x4][R0] ;  /* 0x0100000000027b82 */ /* 0x0070620000000a00 */
[----:B------:R-:W-:Y:S01]  /*13e0*/  MOV R5, UR5 ;  /* 0x0000000500057c02 */ /* 0x000fe20008000f00 */
[----:B------:R-:W-:Y:S01]  /*13f0*/  ULDC.64 UR4, c[0x4][0x70] ;  /* 0x01001c0000047ab9 */ /* 0x000fe20000000a00 */
[----:B------:R-:W-:Y:S01]  /*1400*/  MOV R10, UR6 ;  /* 0x00000006000a7c02 */ /* 0x000fe20008000f00 */
[----:B------:R-:W-:Y:S01]  /*1410*/  IMAD.U32 R6, RZ, RZ, UR4 ;  /* 0x00000004ff067e24 */ /* 0x000fe2000f8e00ff */
[----:B------:R-:W-:Y:S01]  /*1420*/  MOV R12, 0x1 ;  /* 0x00000001000c7802 */ /* 0x000fe20000000f00 */
[----:B------:R-:W-:-:S02]  /*1430*/  IMAD.U32 R7, RZ, RZ, UR5 ;  /* 0x00000005ff077e24 */ /* 0x000fc4000f8e00ff */
[----:B------:R-:W-:Y:S02]  /*1440*/  IMAD.U32 R11, RZ, RZ, UR7 ;  /* 0x00000007ff0b7e24 */ /* 0x000fe4000f8e00ff */
[----:B------:R-:W-:Y:S02]  /*1450*/  IMAD.MOV.U32 R8, RZ, RZ, 0x1e1 ;  /* 0x000001e1ff087424 */ /* 0x000fe400078e00ff */
[----:B0-----:R-:W-:-:S07]  /*1460*/  IMAD.MOV.U32 R13, RZ, RZ, RZ ;  /* 0x000000ffff0d7224 */ /* 0x001fce00078e00ff */
[----:B------:R-:W-:-:S07]  /*1470*/  LEPC R20, `(.L_x_17) ;  /* 0x000000001014794e */ /* 0x000fce0000000000 */
[----:B-1---5:R-:W-:Y:S05]  /*1480*/  CALL.ABS.NOINC R2 ;  /* 0x0000000002007343 */ /* 0x022fea0003c00000 */
.L_x_17:
[----:B012---:R-:W2:Y:S02]  /*1490*/  LDL R2, [R1+0x600] ;  /* 0x0006000001027983 */ /* 0x007ea40000100800 */
[----:B--2---:R-:W-:-:S04]  /*14a0*/  LOP3.LUT R0, R2, 0x1, RZ, 0xfc, !PT ;  /* 0x0000000102007812 */ /* 0x004fc800078efcff */
[----:B------:R-:W-:-:S13]  /*14b0*/  ISETP.NE.AND P0, PT, R0, 0x3, PT ;  /* 0x000000030000780c */ /* 0x000fda0003f05270 */
[----:B------:R-:W-:Y:S05]  /*14c0*/  @!P0 BRA `(.L_x_18) ;  /* 0x0000000000048947 */ /* 0x000fea0003800000 */
[----:B------:R-:W-:Y:S01]  /*14d0*/  BPT.TRAP 0x1 ;  /* 0x000000040000795c */ /* 0x000fe20000300000 */
.L_x_18:
[----:B------:R-:W0:Y:S01]  /*14e0*/  S2UR UR5, SR_CgaCtaId ;  /* 0x00000000000579c3 */ /* 0x000e220000008800 */
[----:B------:R-:W-:Y:S01]  /*14f0*/  UMOV UR4, 0x400 ;  /* 0x0000040000047882 */ /* 0x000fe20000000000 */
[----:B------:R-:W-:Y:S01]  /*1500*/  IMAD.U32 R3, RZ, RZ, UR39 ;  /* 0x00000027ff037e24 */ /* 0x000fe2000f8e00ff */
[----:B------:R-:W-:-:S04]  /*1510*/  MOV R2, UR38 ;  /* 0x0000002600027c02 */ /* 0x000fc80008000f00 */
[----:B------:R-:W-:Y:S01]  /*1520*/  SHF.L.U32 R2, R2, 0x1f, RZ ;  /* 0x0000001f02027819 */ /* 0x000fe200000006ff */
[----:B0-----:R-:W-:-:S06]  /*1530*/  ULEA UR4, UR5, UR4, 0x18 ;  /* 0x0000000405047291 */ /* 0x001fcc000f8ec03f */
[----:B------:R-:W-:-:S04]  /*1540*/  IMAD.U32 R0, RZ, RZ, UR4 ;  /* 0x00000004ff007e24 */ /* 0x000fc8000f8e00ff */
[----:B------:R-:W-:-:S04]  /*1550*/  IMAD R3, R3, 0x8, R0 ;  /* 0x0000000803037824 */ /* 0x000fc800078e0200 */
[----:B------:R0:W1:Y:S01]  /*1560*/  SYNCS.PHASECHK.TRANS64.TRYWAIT P1, [R3+URZ], R2 ;  /* 0x00000002030075a7 */ /* 0x000062000802017f */
[----:B------:R-:W-:Y:S05]  /*1570*/  @!P0 BRA `(.L_x_19) ;  /* 0x0000000000048947 */ /* 0x000fea0003800000 */
[----:B------:R-:W-:Y:S01]  /*1580*/  BPT.TRAP 0x1 ;  /* 0x000000040000795c */ /* 0x000fe20000300000 */
.L_x_19:
[----:B-1----:R-:W-:Y:S05]  /*1590*/  @P1 BRA `(.L_x_20) ;  /* 0x0000000000081947 */ /* 0x002fea0003800000 */
[----:B------:R-:W1:Y:S02]  /*15a0*/  SYNCS.PHASECHK.TRANS64.TRYWAIT P1, [R3+URZ], R2 ;  /* 0x00000002030075a7 */ /* 0x000e64000802017f */
[----:B-1----:R-:W-:Y:S05]  /*15b0*/  @!P1 BRA `(.L_x_21) ;  /* 0x0000029800709947 */ /* 0x002fea0003800000 */
.L_x_20:
[----:B------:R-:W-:-:S04]  /*15c0*/  UISETP.LT.AND UP0, UPT, UR40, 0x1, UPT ;  /* 0x000000012800788c */ /* 0x000fc8000bf01270 */
[----:B------:R-:W-:-:S06]  /*15d0*/  USEL UR4, UR40, 0x1, UP0 ;  /* 0x0000000128047887 */ /* 0x000fcc0008000000 */
[----:B------:R-:W-:Y:S01]  /*15e0*/  MOV R4, UR4 ;  /* 0x0000000400047c02 */ /* 0x000fe20008000f00 */
[----:B------:R-:W-:Y:S05]  /*15f0*/  WARPSYNC.ALL ;  /* 0x0000000000007948 */ /* 0x000fea0003800000 */
[----:B------:R-:W-:-:S04]  /*1600*/  IADD3 R4, -R4, UR40, RZ ;  /* 0x0000002804047c10 */ /* 0x000fc8000fffe1ff */
[----:B------:R-:W-:Y:S02]  /*1610*/  ISETP.GE.AND P1, PT, R4, 0x1, PT ;  /* 0x000000010400780c */ /* 0x000fe40003f26270 */
[----:B------:R-:W-:Y:S01]  /*1620*/  R2UR UR4, R0 ;  /* 0x00000000000472ca */ /* 0x000fe200000e0000 */
[----:B------:R-:W-:Y:S01]  /*1630*/  UIMAD UR5, UR39, 0x300, UR41 ;  /* 0x00000300270578a4 */ /* 0x000fe2000f8e0229 */
[----:B------:R-:W-:Y:S01]  /*1640*/  WARPGROUP.ARRIVE ;  /* 0x00000000000079c5 */ /* 0x000fe20000000000 */
[----:B------:R-:W-:Y:S01]  /*1650*/  UMOV UR9, 0x80000020 ;  /* 0x8000002000097882 */ /* 0x000fe20000000000 */
[----:B------:R-:W-:Y:S01]  /*1660*/  UMOV UR11, 0x80000020 ;  /* 0x80000020000b7882 */ /* 0x000fe20000000000 */
[----:B------:R-:W-:Y:S01]  /*1670*/  STL [R1+0xcec], R156 ;  /* 0x000cec9c01007387 */ /* 0x000fe20000100800 */
[----:B------:R-:W-:Y:S01]  /*1680*/  UMOV UR13, UR9 ;  /* 0x00000009000d7c82 */ /* 0x000fe20008000000 */
[----:B------:R-:W-:Y:S01]  /*1690*/  UMOV UR15, 0x80000020 ;  /* 0x80000020000f7882 */ /* 0x000fe20000000000 */
[----:B------:R-:W-:Y:S01]  /*16a0*/  UMOV UR8, UR5 ;  /* 0x0000000500087c82 */ /* 0x000fe20008000000 */
[----:B------:R-:W-:Y:S01]  /*16b0*/  STL [R1+0xce8], R152 ;  /* 0x000ce89801007387 */ /* 0x000fe20000100800 */
[----:B------:R-:W-:-:S03]  /*16c0*/  UMOV UR12, UR8 ;  /* 0x00000008000c7c82 */ /* 0x000fc60008000000 */
[----:B------:R-:W-:Y:S01]  /*16d0*/  UIADD3 UR4, UR4, 0xf100, URZ ;  /* 0x0000f10004047890 */ /* 0x000fe2000fffe03f */
[----:B------:R-:W-:Y:S03]  /*16e0*/  STL [R1+0x6e0], R23 ;  /* 0x0006e01701007387 */ /* 0x000fe60000100800 */
[----:B------:R-:W-:Y:S01]  /*16f0*/  USHF.R.U32.HI UR4, URZ, 0x4, UR4 ;  /* 0x000000043f047899 */ /* 0x000fe20008011604 */
[----:B------:R2:W-:Y:S03]  /*1700*/  STL [R1+0x6dc], R22 ;  /* 0x0006dc1601007387 */ /* 0x0005e60000100800 */
[----:B------:R-:W-:Y:S01]  /*1710*/  ULOP3.LUT UR4, UR4, 0x3fff, URZ, 0xc0, !UPT ;  /* 0x00003fff04047892 */ /* 0x000fe2000f8ec03f */
[----:B------:R3:W-:Y:S03]  /*1720*/  STL [R1+0x6d8], R19 ;  /* 0x0006d81301007387 */ /* 0x0007e60000100800 */
[----:B------:R-:W-:Y:S01]  /*1730*/  ULOP3.LUT UR4, UR4, 0x10000, URZ, 0xfc, !UPT ;  /* 0x0001000004047892 */ /* 0x000fe2000f8efc3f */
[----:B-----5:R-:W-:Y:S03]  /*1740*/  STL [R1+0x6d4], R18 ;  /* 0x0006d41201007387 */ /* 0x020fe60000100800 */
[----:B------:R-:W-:Y:S01]  /*1750*/  ULEA UR6, UR39, UR4, 0xb ;  /* 0x0000000427067291 */ /* 0x000fe2000f8e583f */
[----:B------:R-:W-:Y:S03]  /*1760*/  STL [R1+0x6d0], R17 ;  /* 0x0006d01101007387 */ /* 0x000fe60000100800 */
[----:B------:R-:W-:Y:S01]  /*1770*/  UIADD3 UR14, UR6, 0x400, URZ ;  /* 0x00000400060e7890 */ /* 0x000fe2000fffe03f */
[----:B------:R4:W-:Y:S02]  /*1780*/  STL [R1+0x6cc], R16 ;  /* 0x0006cc1001007387 */ /* 0x0009e40000100800 */
[----:B------:R-:W-:-:S02]  /*1790*/  UMOV UR10, UR6 ;  /* 0x00000006000a7c82 */ /* 0x000fc40008000000 */
[----:B------:R-:W-:Y:S01]  /*17a0*/  IGMMA.64x256x32.S8.S8 R24, gdesc[UR8], RZ, !UPT, gsb0 ;  /* 0x06600000081879f1 */ /* 0x000fe2000c0410ff */
[----:B------:R0:W-:Y:S04]  /*17b0*/  STL [R1+0x6c8], R4 ;  /* 0x0006c80401007387 */ /* 0x0001e80000100800 */
[----:B------:R1:W-:Y:S01]  /*17c0*/  STL [R1+0x6e4], R0 ;  /* 0x0006e40001007387 */ /* 0x0003e20000100800 */
[----:B------:R-:W-:-:S03]  /*17d0*/  WARPGROUP.DEPBAR.LE gsb0, 0x0 ;  /* 0x00008000000079c5 */ /* 0x000fc60000010000 */
[----:B------:R-:W-:Y:S01]  /*17e0*/  STL.64 [R1+0x400], R24 ;  /* 0x0004001801007387 */ /* 0x000fe20000100a00 */
[----:B------:R-:W-:Y:S01]  /*17f0*/  IMAD.MOV.U32 R235, RZ, RZ, R47 ;  /* 0x000000ffffeb7224 */ /* 0x000fe200078e002f */
[----:B------:R-:W-:Y:S01]  /*1800*/  MOV R233, R49 ;  /* 0x0000003100e97202 */ /* 0x000fe20000000f00 */
[----:B------:R-:W-:Y:S01]  /*1810*/  IMAD.MOV.U32 R234, RZ, RZ, R48 ;  /* 0x000000ffffea7224 */ /* 0x000fe200078e0030 */
        /* <DEDUP_REMOVED lines=72> */
[----:B--2---:R-:W-:Y:S01]  /*1ca0*/  MOV R22, R130 ;  /* 0x0000008200167202 */ /* 0x004fe20000000f00 */
[----:B------:R-:W-:Y:S01]  /*1cb0*/  IMAD.MOV.U32 R178, RZ, RZ, R104 ;  /* 0x000000ffffb27224 */ /* 0x000fe200078e0068 */
[----:B---3--:R-:W-:Y:S01]  /*1cc0*/  MOV R19, R133 ;  /* 0x0000008500137202 */ /* 0x008fe20000000f00 */
[----:B------:R-:W-:Y:S01]  /*1cd0*/  IMAD.MOV.U32 R177, RZ, RZ, R105 ;  /* 0x000000ffffb17224 */ /* 0x000fe200078e0069 */
[----:B----4-:R-:W-:Y:S01]  /*1ce0*/  MOV R16, R136 ;  /* 0x0000008800107202 */ /* 0x010fe20000000f00 */
[----:B------:R-:W-:Y:S01]  /*1cf0*/  IMAD.MOV.U32 R175, RZ, RZ, R107 ;  /* 0x000000ffffaf7224 */ /* 0x000fe200078e006b */
[----:B------:R-:W-:Y:S01]  /*1d00*/  MOV R13, R139 ;  /* 0x0000008b000d7202 */ /* 0x000fe20000000f00 */
[----:B------:R-:W-:Y:S01]  /*1d10*/  IMAD.MOV.U32 R174, RZ, RZ, R108 ;  /* 0x000000ffffae7224 */ /* 0x000fe200078e006c */
[----:B------:R-:W-:Y:S01]  /*1d20*/  MOV R10, R142 ;  /* 0x0000008e000a7202 */ /* 0x000fe20000000f00 */
[----:B------:R-:W-:Y:S01]  /*1d30*/  IMAD.MOV.U32 R172, RZ, RZ, R110 ;  /* 0x000000ffffac7224 */ /* 0x000fe200078e006e */
[----:B------:R-:W-:Y:S01]  /*1d40*/  MOV R7, R145 ;  /* 0x0000009100077202 */ /* 0x000fe20000000f00 */
[----:B------:R-:W-:Y:S01]  /*1d50*/  IMAD.MOV.U32 R171, RZ, RZ, R111 ;  /* 0x000000ffffab7224 */ /* 0x000fe200078e006f */
[----:B0-----:R-:W-:Y:S01]  /*1d60*/  MOV R4, R148 ;  /* 0x0000009400047202 */ /* 0x001fe20000000f00 */
[----:B------:R-:W-:Y:S01]  /*1d70*/  IMAD.MOV.U32 R169, RZ, RZ, R113 ;  /* 0x000000ffffa97224 */ /* 0x000fe200078e0071 */
[----:B------:R0:W-:Y:S01]  /*1d80*/  STL [R1+0x458], R46 ;  /* 0x0004582e01007387 */ /* 0x0001e20000100800 */
[----:B------:R-:W-:Y:S01]  /*1d90*/  IMAD.MOV.U32 R168, RZ, RZ, R114 ;  /* 0x000000ffffa87224 */ /* 0x000fe200078e0072 */
[----:B-1----:R-:W-:Y:S01]  /*1da0*/  MOV R0, R151 ;  /* 0x0000009700007202 */ /* 0x002fe20000000f00 */
[----:B------:R-:W-:-:S02]  /*1db0*/  IMAD.MOV.U32 R166, RZ, RZ, R116 ;  /* 0x000000ffffa67224 */ /* 0x000fc400078e0074 */
[----:B------:R-:W-:Y:S02]  /*1dc0*/  IMAD.MOV.U32 R165, RZ, RZ, R117 ;  /* 0x000000ffffa57224 */ /* 0x000fe400078e0075 */
[----:B------:R-:W-:Y:S02]  /*1dd0*/  IMAD.MOV.U32 R163, RZ, RZ, R119 ;  /* 0x000000ffffa37224 */ /* 0x000fe400078e0077 */
[----:B------:R-:W-:Y:S02]  /*1de0*/  IMAD.MOV.U32 R162, RZ, RZ, R120 ;  /* 0x000000ffffa27224 */ /* 0x000fe400078e0078 */
[----:B------:R-:W-:Y:S02]  /*1df0*/  IMAD.MOV.U32 R160, RZ, RZ, R122 ;  /* 0x000000ffffa07224 */ /* 0x000fe400078e007a */
[----:B------:R-:W-:Y:S02]  /*1e00*/  IMAD.MOV.U32 R159, RZ, RZ, R123 ;  /* 0x000000ffff9f7224 */ /* 0x000fe400078e007b */
        /* <DEDUP_REMOVED lines=18> */
[----:B0-----:R-:W-:-:S06]  /*1f30*/  WARPGROUP.ARRIVE ;  /* 0x00000000000079c5 */ /* 0x001fcc0000000000 */
[----:B------:R-:W-:Y:S01]  /*1f40*/  IGMMA.64x256x32.S8.S8 R24, gdesc[UR12], RZ, !UPT, gsb0 ;  /* 0x066000000c1879f1 */ /* 0x000fe2000c0410ff */
[----:B------:R-:W-:Y:S01]  /*1f50*/  UIADD3 UR12, UR5, 0x200, URZ ;  /* 0x00000200050c7890 */ /* 0x000fe2000fffe03f */
[----:B------:R-:W-:Y:S01]  /*1f60*/  UMOV UR13, 0x80000020 ;  /* 0x80000020000d7882 */ /* 0x000fe20000000000 */
[----:B------:R-:W-:Y:S02]  /*1f70*/  WARPGROUP.DEPBAR.LE gsb0, 0x0 ;  /* 0x00008000000079c5 */ /* 0x000fe40000010000 */
[----:B------:R-:W-:Y:S01]  /*1f80*/  STL.64 [R1], R24 ;  /* 0x0000001801007387 */ /* 0x000fe20000100a00 */
[----:B------:R-:W-:Y:S02]  /*1f90*/  IMAD.MOV.U32 R156, RZ, RZ, R150 ;  /* 0x000000ffff9c7224 */ /* 0x000fe400078e0096 */
[----:B------:R-:W-:Y:S01]  /*1fa0*/  IMAD.MOV.U32 R152, RZ, RZ, R151 ;  /* 0x000000ffff987224 */ /* 0x000fe200078e0097 */
[----:B------:R-:W-:Y:S04]  /*1fb0*/  STL.64 [R1+0x8], R26 ;  /* 0x0000081a01007387 */ /* 0x000fe80000100a00 */
        /* <DEDUP_REMOVED lines=60> */
[----:B------:R0:W-:Y:S02]  /*2380*/  STL.64 [R1+0x1f0], R148 ;  /* 0x0001f09401007387 */ /* 0x0001e40000100a00 */
[----:B0-----:R-:W-:-:S06]  /*2390*/  WARPGROUP.ARRIVE ;  /* 0x00000000000079c5 */ /* 0x001fcc0000000000 */
[----:B------:R-:W-:Y:S03]  /*23a0*/  IGMMA.64x256x32.S8.S8 R24, gdesc[UR12], RZ, !UPT, gsb0 ;  /* 0x066000000c1879f1 */ /* 0x000fe6000c0410ff */
[----:B------:R-:W-:Y:S02]  /*23b0*/  WARPGROUP.DEPBAR.LE gsb0, 0x0 ;  /* 0x00008000000079c5 */ /* 0x000fe40000010000 */
        /* <DEDUP_REMOVED lines=63> */
[----:B------:R0:W-:Y:S04]  /*27b0*/  STL.64 [R1+0x6e8], R24 ;  /* 0x0006e81801007387 */ /* 0x0001e80000100a00 */
[----:B0-----:R-:W2:Y:S04]  /*27c0*/  LDL.LU R24, [R1] ;  /* 0x0000000001187983 */ /* 0x001ea80000300800 */
[----:B------:R-:W2:Y:S04]  /*27d0*/  LDL.LU R25, [R1+0x4] ;  /* 0x0000040001197983 */ /* 0x000ea80000300800 */
[----:B------:R-:W3:Y:S04]  /*27e0*/  LDL.LU R26, [R1+0x8] ;  /* 0x00000800011a7983 */ /* 0x000ee80000300800 */
[----:B------:R-:W3:Y:S04]  /*27f0*/  LDL.LU R27, [R1+0xc] ;  /* 0x00000c00011b7983 */ /* 0x000ee80000300800 */
[----:B------:R-:W4:Y:S04]  /*2800*/  LDL.LU R28, [R1+0x10] ;  /* 0x00001000011c7983 */ /* 0x000f280000300800 */
[----:B------:R-:W4:Y:S04]  /*2810*/  LDL.LU R29, [R1+0x14] ;  /* 0x00001400011d7983 */ /* 0x000f280000300800 */
[----:B------:R-:W2:Y:S04]  /*2820*/  LDL.LU R30, [R1+0x18] ;  /* 0x00001800011e7983 */ /* 0x000ea80000300800 */
        /* <DEDUP_REMOVED lines=118> */
[----:B------:R-:W4:Y:S01]  /*2f90*/  LDL.LU R149, [R1+0x1f4] ;  /* 0x0001f40001957983 */ /* 0x000f220000300800 */
[----:B------:R-:W-:Y:S01]  /*2fa0*/  MOV R150, R156 ;  /* 0x0000009c00967202 */ /* 0x000fe20000000f00 */
[----:B------:R-:W-:-:S02]  /*2fb0*/  IMAD.MOV.U32 R151, RZ, RZ, R152 ;  /* 0x000000ffff977224 */ /* 0x000fc400078e0098 */
[----:B------:R-:W2:Y:S04]  /*2fc0*/  LDL.LU R156, [R1+0xcec] ;  /* 0x000cec00019c7983 */ /* 0x000ea80000300800 */
[----:B------:R-:W2:Y:S04]  /*2fd0*/  LDL.LU R152, [R1+0xce8] ;  /* 0x000ce80001987983 */ /* 0x000ea80000300800 */
[----:B------:R-:W-:Y:S04]  /*2fe0*/  STL.64 [R1+0xae0], R150 ;  /* 0x000ae09601007387 */ /* 0x000fe80000100a00 */
[----:B----4-:R-:W-:Y:S04]  /*2ff0*/  STL.64 [R1+0xad8], R148 ;  /* 0x000ad89401007387 */ /* 0x010fe80000100a00 */
[----:B---3--:R-:W-:Y:S04]  /*3000*/  STL.64 [R1+0xad0], R146 ;  /* 0x000ad09201007387 */ /* 0x008fe80000100a00 */
[----:B--2---:R-:W-:Y:S04]  /*3010*/  STL.64 [R1+0xac8], R144 ;  /* 0x000ac89001007387 */ /* 0x004fe80000100a00 */
        /* <DEDUP_REMOVED lines=60> */
[----:B0-----:R-:W2:Y:S04]  /*33e0*/  LDL.LU R24, [R1+0x400] ;  /* 0x0004000001187983 */ /* 0x001ea80000300800 */
        /* <DEDUP_REMOVED lines=21> */
[----:B------:R-:W4:Y:S01]  /*3540*/  LDL.LU R46, [R1+0x458] ;  /* 0x00045800012e7983 */ /* 0x000f220000300800 */
        /* <DEDUP_REMOVED lines=134> */
[----:B------:R-:W-:Y:S01]  /*3db0*/  UMOV UR14, UR10 ;  /* 0x0000000a000e7c82 */ /* 0x000fe20008000000 */
[----:B------:R-:W-:Y:S01]  /*3dc0*/  IMAD.MOV.U32 R50, RZ, RZ, R232 ;  /* 0x000000ffff327224 */ /* 0x000fe200078e00e8 */
[----:B------:R-:W-:Y:S01]  /*3dd0*/  STL.64 [R1+0xbe0], R86 ;  /* 0x000be05601007387 */ /* 0x000fe20000100a00 */
[----:B------:R-:W-:Y:S01]  /*3de0*/  IMAD.MOV.U32 R49, RZ, RZ, R233 ;  /* 0x000000ffff317224 */ /* 0x000fe200078e00e9 */
[----:B------:R-:W-:Y:S01]  /*3df0*/  UMOV UR15, UR11 ;  /* 0x0000000b000f7c82 */ /* 0x000fe20008000000 */
        /* <DEDUP_REMOVED lines=35> */
[----:B------:R-:W-:Y:S01]  /*4030*/  STL.64 [R1+0x200], R24 ;  /* 0x0002001801007387 */ /* 0x000fe20000100a00 */
[----:B------:R-:W-:Y:S01]  /*4040*/  MOV R3, R150 ;  /* 0x0000009600037202 */ /* 0x000fe20000000f00 */
[----:B------:R-:W-:Y:S01]  /*4050*/  IMAD.MOV.U32 R2, RZ, RZ, R151 ;  /* 0x000000ffff027224 */ /* 0x000fe200078e0097 */
[----:B------:R-:W-:Y:S01]  /*4060*/  MOV R7, R147 ;  /* 0x0000009300077202 */ /* 0x000fe20000000f00 */
        /* <DEDUP_REMOVED lines=40> */
[----:B------:R0:W-:Y:S01]  /*42f0*/  STL [R1+0x258], R46 ;  /* 0x0002582e01007387 */ /* 0x0001e20000100800 */
[----:B------:R-:W-:Y:S01]  /*4300*/  IMAD.MOV.U32 R202, RZ, RZ, R118 ;  /* 0x000000ffffca7224 */ /* 0x000fe200078e0076 */
[----:B------:R-:W-:Y:S01]  /*4310*/  MOV R198, R114 ;  /* 0x0000007200c67202 */ /* 0x000fe20000000f00 */
[----:B------:R-:W-:Y:S01]  /*4320*/  IMAD.MOV.U32 R203, RZ, RZ, R119 ;  /* 0x000000ffffcb7224 */ /* 0x000fe200078e0077 */
[----:B------:R-:W2:Y:S01]  /*4330*/  LDL.LU.64 R150, [R1+0xce0] ;  /* 0x000ce00001967983 */ /* 0x000ea20000300a00 */
        /* <DEDUP_REMOVED lines=88> */
[----:B------:R-:W-:-:S02]  /*48c0*/  IMAD.MOV.U32 R19, RZ, RZ, R50 ;  /* 0x000000ffff137224 */ /* 0x000fc400078e0032 */
[----:B------:R-:W-:Y:S01]  /*48d0*/  IMAD.MOV.U32 R22, RZ, RZ, R49 ;  /* 0x000000ffff167224 */ /* 0x000fe200078e0031 */
[----:B------:R-:W2:Y:S01]  /*48e0*/  LDL.LU.64 R104, [R1+0xc28] ;  /* 0x000c280001687983 */ /* 0x000ea20000300a00 */
[----:B------:R-:W-:-:S03]  /*48f0*/  IMAD.MOV.U32 R0, RZ, RZ, R47 ;  /* 0x000000ffff007224 */ /* 0x000fc600078e002f */
[----:B------:R-:W2:Y:S04]  /*4900*/  LDL.LU.64 R102, [R1+0xc20] ;  /* 0x000c200001667983 */ /* 0x000ea80000300a00 */
        /* <DEDUP_REMOVED lines=27> */
[----:B0-----:R-:W2:Y:S04]  /*4ac0*/  LDL.LU.64 R46, [R1+0xb40] ;  /* 0x000b4000012e7983 */ /* 0x001ea80000300a00 */
        /* <DEDUP_REMOVED lines=10> */
[----:B------:R-:W2:Y:S01]  /*4b70*/  LDL.LU.64 R24, [R1+0xae8] ;  /* 0x000ae80001187983 */ /* 0x000ea20000300a00 */
[----:B------:R-:W-:-:S02]  /*4b80*/  UIADD3 UR8, UR5, 0x2, URZ ;  /* 0x0000000205087890 */ /* 0x000fc4000fffe03f */
[----:B------:R-:W-:Y:S01]  /*4b90*/  UIADD3 UR10, UR6, 0x2, URZ ;  /* 0x00000002060a7890 */ /* 0x000fe2000fffe03f */
[----:B------:R-:W-:Y:S01]  /*4ba0*/  UMOV UR9, 0x80000020 ;  /* 0x8000002000097882 */ /* 0x000fe20000000000 */
[----:B------:R-:W-:Y:S01]  /*4bb0*/  UMOV UR11, 0x80000020 ;  /* 0x80000020000b7882 */ /* 0x000fe20000000000 */
[----:B--2---:R-:W-:-:S06]  /*4bc0*/  WARPGROUP.ARRIVE ;  /* 0x00000000000079c5 */ /* 0x004fcc0000000000 */
[----:B------:R-:W-:Y:S03]  /*4bd0*/  IGMMA.64x256x32.S8.S8 R24, gdesc[UR8], R24, gsb0 ;  /* 0x06600000081879f1 */ /* 0x000fe60008041018 */
        /* <DEDUP_REMOVED lines=129> */
[----:B------:R-:W-:Y:S01]  /*53f0*/  UIADD3 UR14, UR6, 0x402, URZ ;  /* 0x00000402060e7890 */ /* 0x000fe2000fffe03f */
[----:B------:R-:W-:Y:S01]  /*5400*/  UMOV UR12, UR8 ;  /* 0x00000008000c7c82 */ /* 0x000fe20008000000 */
[----:B------:R-:W-:Y:S01]  /*5410*/  UMOV UR13, UR9 ;  /* 0x00000009000d7c82 */ /* 0x000fe20008000000 */
[----:B------:R-:W-:Y:S01]  /*5420*/  UMOV UR15, 0x80000020 ;  /* 0x80000020000f7882 */ /* 0x000fe20000000000 */
[----:B--2---:R-:W-:-:S06]  /*5430*/  WARPGROUP.ARRIVE ;  /* 0x00000000000079c5 */ /* 0x004fcc0000000000 */
[----:B------:R-:W-:Y:S03]  /*5440*/  IGMMA.64x256x32.S8.S8 R24, gdesc[UR12], R24, gsb0 ;  /* 0x066000000c1879f1 */ /* 0x000fe60008041018 */
[----:B------:R-:W-:Y:S02]  /*5450*/  WARPGROUP.DEPBAR.LE gsb0, 0x0 ;  /* 0x00008000000079c5 */ /* 0x000fe40000010000 */
[----:B------:R-:W-:Y:S04]  /*5460*/  STL.64 [R1], R24 ;  /* 0x0000001801007387 */ /* 0x000fe80000100a00 */
        /* <DEDUP_REMOVED lines=128> */
[----:B------:R-:W-:-:S02]  /*5c70*/  UMOV UR13, 0x80000020 ;  /* 0x80000020000d7882 */ /* 0x000fc40000000000 */
[----:B------:R-:W-:Y:S04]  /*5c80*/  STL [R1+0x6c4], R156 ;  /* 0x0006c49c01007387 */ /* 0x000fe80000100800 */
[----:B------:R-:W-:Y:S01]  /*5c90*/  STL [R1+0x6c0], R152 ;  /* 0x0006c09801007387 */ /* 0x000fe20000100800 */
        /* <DEDUP_REMOVED lines=47> */
[----:B------:R-:W2:Y:S01]  /*5f90*/  LDL.LU R130, [R1+0x258] ;  /* 0x0002580001827983 */ /* 0x000ea20000300800 */
        /* <DEDUP_REMOVED lines=27> */
[----:B------:R-:W-:Y:S01]  /*6150*/  UMOV UR8, UR12 ;  /* 0x0000000c00087c82 */ /* 0x000fe20008000000 */
[----:B------:R-:W-:Y:S01]  /*6160*/  IMAD.MOV.U32 R137, RZ, RZ, R16 ;  /* 0x000000ffff897224 */ /* 0x000fe200078e0010 */
[----:B------:R-:W-:Y:S01]  /*6170*/  UMOV UR9, UR13 ;  /* 0x0000000d00097c82 */ /* 0x000fe20008000000 */
[----:B------:R-:W-:Y:S01]  /*6180*/  IMAD.MOV.U32 R221, RZ, RZ, R21 ;  /* 0x000000ffffdd7224 */ /* 0x000fe200078e0015 */
[----:B------:R0:W5:Y:S01]  /*6190*/  LDL.LU R0, [R1+0x6e4] ;  /* 0x0006e40001007983 */ /* 0x0001620000300800 */
[----:B------:R-:W-:-:S02]  /*61a0*/  IMAD.MOV.U32 R222, RZ, RZ, R20 ;  /* 0x000000ffffde7224 */ /* 0x000fc400078e0014 */
[----:B------:R-:W-:Y:S01]  /*61b0*/  IMAD.MOV.U32 R224, RZ, RZ, R14 ;  /* 0x000000ffffe07224 */ /* 0x000fe200078e000e */
[----:B------:R0:W5:Y:S01]  /*61c0*/  LDL.LU R23, [R1+0x6e0] ;  /* 0x0006e00001177983 */ /* 0x0001620000300800 */
[----:B------:R-:W-:Y:S02]  /*61d0*/  IMAD.MOV.U32 R225, RZ, RZ, R13 ;  /* 0x000000ffffe17224 */ /* 0x000fe400078e000d */
[----:B------:R-:W-:Y:S01]  /*61e0*/  IMAD.MOV.U32 R227, RZ, RZ, R11 ;  /* 0x000000ffffe37224 */ /* 0x000fe200078e000b */
[----:B------:R0:W5:Y:S01]  /*61f0*/  LDL.LU R22, [R1+0x6dc] ;  /* 0x0006dc0001167983 */ /* 0x0001620000300800 */
[----:B------:R-:W-:Y:S02]  /*6200*/  IMAD.MOV.U32 R228, RZ, RZ, R10 ;  /* 0x000000ffffe47224 */ /* 0x000fe400078e000a */
[----:B------:R-:W-:Y:S01]  /*6210*/  IMAD.MOV.U32 R230, RZ, RZ, R8 ;  /* 0x000000ffffe67224 */ /* 0x000fe200078e0008 */
[----:B------:R0:W5:Y:S01]  /*6220*/  LDL.LU R19, [R1+0x6d8] ;  /* 0x0006d80001137983 */ /* 0x0001620000300800 */
[----:B------:R-:W-:-:S02]  /*6230*/  IMAD.MOV.U32 R231, RZ, RZ, R7 ;  /* 0x000000ffffe77224 */ /* 0x000fc400078e0007 */
[----:B------:R-:W-:Y:S01]  /*6240*/  IMAD.MOV.U32 R233, RZ, RZ, R5 ;  /* 0x000000ffffe97224 */ /* 0x000fe200078e0005 */
[----:B------:R0:W5:Y:S01]  /*6250*/  LDL.LU R18, [R1+0x6d4] ;  /* 0x0006d40001127983 */ /* 0x0001620000300800 */
[----:B------:R-:W-:-:S03]  /*6260*/  IMAD.MOV.U32 R234, RZ, RZ, R3 ;  /* 0x000000ffffea7224 */ /* 0x000fc600078e0003 */
[----:B------:R0:W5:Y:S04]  /*6270*/  LDL.LU R17, [R1+0x6d0] ;  /* 0x0006d00001117983 */ /* 0x0001680000300800 */
[----:B------:R0:W5:Y:S04]  /*6280*/  LDL.LU R16, [R1+0x6cc] ;  /* 0x0006cc0001107983 */ /* 0x0001680000300800 */
[----:B------:R0:W5:Y:S01]  /*6290*/  LDL.LU R4, [R1+0x6c8] ;  /* 0x0006c80001047983 */ /* 0x0001620000300800 */
        /* <DEDUP_REMOVED lines=67> */
[----:B-1----:R0:W5:Y:S04]  /*66d0*/  LDL.LU R156, [R1+0x6c4] ;  /* 0x0006c400019c7983 */ /* 0x0021680000300800 */
[----:B------:R0:W5:Y:S04]  /*66e0*/  LDL.LU R152, [R1+0x6c0] ;  /* 0x0006c00001987983 */ /* 0x0001680000300800 */
[----:B------:R0:W5:Y:S04]  /*66f0*/  LDL.LU.64 R150, [R1+0x6b8] ;  /* 0x0006b80001967983 */ /* 0x0001680000300a00 */
        /* <DEDUP_REMOVED lines=20> */
[----:B------:R0:W5:Y:S01]  /*6840*/  LDL.LU.64 R108, [R1+0x610] ;  /* 0x00061000016c7983 */ /* 0x0001620000300a00 */
[----:B------:R-:W-:Y:S05]  /*6850*/  @!P1 BRA `(.L_x_22) ;  /* 0x0000007000309947 */ /* 0x000fea0003800000 */
[----:B------:R-:W-:Y:S02]  /*6860*/  UIADD3 UR5, UR39, 0x1, URZ ;  /* 0x0000000127057890 */ /* 0x000fe4000fffe03f */
[----:B------:R-:W-:Y:S02]  /*6870*/  IMAD.U32 R2, RZ, RZ, UR39 ;  /* 0x00000027ff027e24 */ /* 0x000fe4000f8e00ff */
[----:B------:R-:W-:-:S04]  /*6880*/  UISETP.NE.AND UP0, UPT, UR5, 0x5, UPT ;  /* 0x000000050500788c */ /* 0x000fc8000bf05270 */
[----:B------:R-:W-:Y:S02]  /*6890*/  USEL UR6, URZ, 0x1, UP0 ;  /* 0x000000013f067887 */ /* 0x000fe40008000000 */
[----:B------:R-:W-:Y:S02]  /*68a0*/  USEL UR5, UR5, URZ, UP0 ;  /* 0x0000003f05057287 */ /* 0x000fe40008000000 */
[----:B------:R-:W-:-:S06]  /*68b0*/  ULOP3.LUT UR6, UR38, UR6, URZ, 0x3c, !UPT ;  /* 0x0000000626067292 */ /* 0x000fcc000f8e3c3f */
[----:B------:R-:W-:-:S07]  /*68c0*/  IMAD.U32 R3, RZ, RZ, UR6 ;  /* 0x00000006ff037e24 */ /* 0x000fce000f8e00ff */
.L_x_29:
[----:B------:R-:W-:Y:S05]  /*68d0*/  @!P0 BRA `(.L_x_23) ;  /* 0x0000000000048947 */ /* 0x000fea0003800000 */
[----:B------:R-:W-:Y:S01]  /*68e0*/  BPT.TRAP 0x1 ;  /* 0x000000040000795c */ /* 0x000fe20000300000 */
.L_x_23:
[----:B------:R-:W1:Y:S01]  /*68f0*/  S2UR UR7, SR_CgaCtaId ;  /* 0x00000000000779c3 */ /* 0x000e620000008800 */
[----:B------:R-:W-:Y:S01]  /*6900*/  UMOV UR6, 0x400 ;  /* 0x0000040000067882 */ /* 0x000fe20000000000 */
[----:B------:R-:W-:Y:S02]  /*6910*/  MOV R5, UR5 ;  /* 0x0000000500057c02 */ /* 0x000fe40008000f00 */
[----:B------:R-:W-:Y:S01]  /*6920*/  SHF.L.U32 R6, R3, 0x1f, RZ ;  /* 0x0000001f03067819 */ /* 0x000fe200000006ff */
[----:B-1----:R-:W-:-:S06]  /*6930*/  ULEA UR6, UR7, UR6, 0x18 ;  /* 0x0000000607067291 */ /* 0x002fcc000f8ec03f */
[----:B-----5:R-:W-:-:S04]  /*6940*/  IMAD.U32 R0, RZ, RZ, UR6 ;  /* 0x00000006ff007e24 */ /* 0x020fc8000f8e00ff */
[----:B------:R-:W-:-:S04]  /*6950*/  IMAD R5, R5, 0x8, R0 ;  /* 0x0000000805057824 */ /* 0x000fc800078e0200 */
[----:B------:R1:W2:Y:S01]  /*6960*/  SYNCS.PHASECHK.TRANS64.TRYWAIT P1, [R5+URZ], R6 ;  /* 0x00000006050075a7 */ /* 0x0002a2000802017f */
[----:B------:R-:W-:Y:S05]  /*6970*/  @!P0 BRA `(.L_x_24) ;  /* 0x0000000000048947 */ /* 0x000fea0003800000 */
[----:B------:R-:W-:Y:S01]  /*6980*/  BPT.TRAP 0x1 ;  /* 0x000000040000795c */ /* 0x000fe20000300000 */
.L_x_24:
[----:B--2---:R-:W-:Y:S05]  /*6990*/  @P1 BRA `(.L_x_25) ;  /* 0x0000000000081947 */ /* 0x004fea0003800000 */
[----:B------:R-:W2:Y:S02]  /*69a0*/  SYNCS.PHASECHK.TRANS64.TRYWAIT P1, [R5+URZ], R6 ;  /* 0x00000006050075a7 */ /* 0x000ea4000802017f */
[----:B--2---:R-:W-:Y:S05]  /*69b0*/  @!P1 BRA `(.L_x_26) ;  /* 0x0000024400849947 */ /* 0x004fea0003800000 */
.L_x_25:
        /* <DEDUP_REMOVED lines=64> */
[----:B---3--:R-:W3:Y:S04]  /*6dc0*/  LDL.LU.64 R24, [R1] ;  /* 0x0000000001187983 */ /* 0x008ee80000300a00 */
[----:B------:R-:W4:Y:S04]  /*6dd0*/  LDL.LU.64 R26, [R1+0x8] ;  /* 0x00000800011a7983 */ /* 0x000f280000300a00 */
[----:B------:R-:W2:Y:S04]  /*6de0*/  LDL.LU.64 R28, [R1+0x10] ;  /* 0x00001000011c7983 */ /* 0x000ea80000300a00 */
[----:B------:R-:W3:Y:S04]  /*6df0*/  LDL.LU.64 R30, [R1+0x18] ;  /* 0x00001800011e7983 */ /* 0x000ee80000300a00 */
        /* <DEDUP_REMOVED lines=60> */
[----:B---3--:R-:W-:Y:S04]  /*71c0*/  STL.64 [R1+0x10f0], R150 ;  /* 0x0010f09601007387 */ /* 0x008fe80000100a00 */
[----:B--2---:R-:W-:Y:S04]  /*71d0*/  STL.64 [R1+0x10e8], R148 ;  /* 0x0010e89401007387 */ /* 0x004fe80000100a00 */
[----:B----4-:R-:W-:Y:S04]  /*71e0*/  STL.64 [R1+0x10e0], R146 ;  /* 0x0010e09201007387 */ /* 0x010fe80000100a00 */
        /* <DEDUP_REMOVED lines=61> */
[----:B--2---:R-:W2:Y:S04]  /*75c0*/  LDL.LU.64 R24, [R1+0x400] ;  /* 0x0004000001187983 */ /* 0x004ea80000300a00 */
        /* <DEDUP_REMOVED lines=63> */
[----:B------:R-:W-:-:S02]  /*79c0*/  UIMAD UR6, UR5, 0x300, UR41 ;  /* 0x00000300050678a4 */ /* 0x000fc4000f8e0229 */
[----:B------:R-:W-:Y:S01]  /*79d0*/  ULEA UR7, UR5, UR4, 0xb ;  /* 0x0000000405077291 */ /* 0x000fe2000f8e583f */
[----:B------:R-:W-:Y:S01]  /*79e0*/  STL [R1+0xcf4], R156 ;  /* 0x000cf49c01007387 */ /* 0x000fe20000100800 */
[----:B------:R-:W-:Y:S01]  /*79f0*/  UMOV UR9, 0x80000020 ;  /* 0x8000002000097882 */ /* 0x000fe20000000000 */
[----:B------:R-:W-:Y:S02]  /*7a00*/  UMOV UR11, 0x80000020 ;  /* 0x80000020000b7882 */ /* 0x000fe40000000000 */
[----:B------:R-:W-:Y:S01]  /*7a10*/  UMOV UR8, UR6 ;  /* 0x0000000600087c82 */ /* 0x000fe20008000000 */
[----:B------:R-:W-:Y:S01]  /*7a20*/  STL [R1+0xcf0], R152 ;  /* 0x000cf09801007387 */ /* 0x000fe20000100800 */
[----:B------:R-:W-:-:S03]  /*7a30*/  UMOV UR10, UR7 ;  /* 0x00000007000a7c82 */ /* 0x000fc60008000000 */
[----:B------:R-:W-:Y:S04]  /*7a40*/  STL [R1+0x6ec], R23 ;  /* 0x0006ec1701007387 */ /* 0x000fe80000100800 */
[----:B------:R-:W-:Y:S04]  /*7a50*/  STL [R1+0x6e8], R22 ;  /* 0x0006e81601007387 */ /* 0x000fe80000100800 */
[----:B------:R-:W-:Y:S04]  /*7a60*/  STL [R1+0x6e4], R19 ;  /* 0x0006e41301007387 */ /* 0x000fe80000100800 */
[----:B------:R-:W-:Y:S04]  /*7a70*/  STL [R1+0x6e0], R18 ;  /* 0x0006e01201007387 */ /* 0x000fe80000100800 */
[----:B------:R-:W-:Y:S04]  /*7a80*/  STL [R1+0x6dc], R17 ;  /* 0x0006dc1101007387 */ /* 0x000fe80000100800 */
[----:B------:R-:W-:Y:S04]  /*7a90*/  STL [R1+0x6d8], R16 ;  /* 0x0006d81001007387 */ /* 0x000fe80000100800 */
[----:B------:R-:W-:Y:S04]  /*7aa0*/  STL [R1+0x6d4], R4 ;  /* 0x0006d40401007387 */ /* 0x000fe80000100800 */
[----:B------:R-:W-:Y:S04]  /*7ab0*/  STL [R1+0x6d0], R3 ;  /* 0x0006d00301007387 */ /* 0x000fe80000100800 */
[----:B------:R3:W-:Y:S04]  /*7ac0*/  STL [R1+0x6cc], R2 ;  /* 0x0006cc0201007387 */ /* 0x0007e80000100800 */
[----:B------:R4:W-:Y:S01]  /*7ad0*/  STL [R1+0x6c8], R0 ;  /* 0x0006c80001007387 */ /* 0x0009e20000100800 */
[----:B--2---:R-:W-:-:S06]  /*7ae0*/  WARPGROUP.ARRIVE ;  /* 0x00000000000079c5 */ /* 0x004fcc0000000000 */
[----:B------:R-:W-:Y:S03]  /*7af0*/  IGMMA.64x256x32.S8.S8 R24, gdesc[UR8], R24, gsb0 ;  /* 0x06600000081879f1 */ /* 0x000fe60008041018 */
[----:B------:R-:W-:Y:S02]  /*7b00*/  WARPGROUP.DEPBAR.LE gsb0, 0x0 ;  /* 0x00008000000079c5 */ /* 0x000fe40000010000 */
[----:B------:R-:W-:Y:S01]  /*7b10*/  STL.64 [R1+0x400], R24 ;  /* 0x0004001801007387 */ /* 0x000fe20000100a00 */
[----:B---3--:R-:W-:Y:S01]  /*7b20*/  IMAD.MOV.U32 R2, RZ, RZ, R150 ;  /* 0x000000ffff027224 */ /* 0x008fe200078e0096 */
[----:B------:R-:W-:Y:S01]  /*7b30*/  MOV R3, R149 ;  /* 0x0000009500037202 */ /* 0x000fe20000000f00 */
[----:B----4-:R-:W-:Y:S01]  /*7b40*/  IMAD.MOV.U32 R0, RZ, RZ, R151 ;  /* 0x000000ffff007224 */ /* 0x010fe200078e0097 */
[----:B------:R-:W-:Y:S01]  /*7b50*/  STL.64 [R1+0x408], R26 ;  /* 0x0004081a01007387 */ /* 0x000fe20000100a00 */
[----:B------:R-:W-:Y:S01]  /*7b60*/  IMAD.MOV.U32 R4, RZ, RZ, R148 ;  /* 0x000000ffff047224 */ /* 0x000fe200078e0094 */
[----:B-1----:R-:W-:Y:S01]  /*7b70*/  MOV R6, R146 ;  /* 0x0000009200067202 */ /* 0x002fe20000000f00 */
        /* <DEDUP_REMOVED lines=30> */
[----:B0-----:R-:W-:Y:S01]  /*7d60*/  IMAD.MOV.U32 R158, RZ, RZ, R124 ;  /* 0x000000ffff9e7224 */ /* 0x001fe200078e007c */
        /* <DEDUP_REMOVED lines=208> */
[----:B------:R-:W-:Y:S01]  /*8a70*/  STL.64 [R1+0x1d0], R140 ;  /* 0x0001d08c01007387 */ /* 0x000fe20000100a00 */
[----:B------:R-:W-:-:S03]  /*8a80*/  MOV R156, R150 ;  /* 0x00000096009c7202 */ /* 0x000fc60000000f00 */
[----:B------:R-:W-:Y:S01]  /*8a90*/  STL.64 [R1+0x1d8], R142 ;  /* 0x0001d88e01007387 */ /* 0x000fe20000100a00 */
[----:B------:R-:W-:-:S03]  /*8aa0*/  IMAD.MOV.U32 R152, RZ, RZ, R151 ;  /* 0x000000ffff987224 */ /* 0x000fc600078e0097 */
[----:B------:R-:W-:Y:S04]  /*8ab0*/  STL.64 [R1+0x1e0], R144 ;  /* 0x0001e09001007387 */ /* 0x000fe80000100a00 */
[----:B------:R-:W-:Y:S04]  /*8ac0*/  STL.64 [R1+0x1e8], R146 ;  /* 0x0001e89201007387 */ /* 0x000fe80000100a00 */
[----:B------:R0:W-:Y:S04]  /*8ad0*/  STL.64 [R1+0x1f0], R148 ;  /* 0x0001f09401007387 */ /* 0x0001e80000100a00 */
        /* <DEDUP_REMOVED lines=65> */
[----:B------:R-:W-:Y:S01]  /*8ef0*/  UMOV UR13, 0x80000020 ;  /* 0x80000020000d7882 */ /* 0x000fe20000000000 */
[----:B--2---:R-:W-:-:S07]  /*8f00*/  WARPGROUP.ARRIVE ;  /* 0x00000000000079c5 */ /* 0x004fce0000000000 */
        /* <DEDUP_REMOVED lines=192> */
[----:B------:R-:W-:Y:S01]  /*9b10*/  IMAD.MOV.U32 R150, RZ, RZ, R156 ;  /* 0x000000ffff967224 */ /* 0x000fe200078e009c */
[----:B------:R-:W-:-:S02]  /*9b20*/  MOV R151, R152 ;  /* 0x0000009800977202 */ /* 0x000fc40000000f00 */
        /* <DEDUP_REMOVED lines=123> */
[----:B------:R-:W-:-:S03]  /*a2e0*/  IMAD.MOV.U32 R125, RZ, RZ, R157 ;  /* 0x000000ffff7d7224 */ /* 0x000fc600078e009d */
[----:B------:R-:W-:Y:S01]  /*a2f0*/  STL.64 [R1+0xcb0], R136 ;  /* 0x000cb08801007387 */ /* 0x000fe20000100a00 */
[----:B------:R-:W-:Y:S01]  /*a300*/  IMAD.MOV.U32 R122, RZ, RZ, R160 ;  /* 0x000000ffff7a7224 */ /* 0x000fe200078e00a0 */
[----:B------:R-:W-:Y:S01]  /*a310*/  MOV R121, R161 ;  /* 0x000000a100797202 */ /* 0x000fe20000000f00 */
[----:B------:R-:W-:Y:S01]  /*a320*/  IMAD.MOV.U32 R123, RZ, RZ, R159 ;  /* 0x000000ffff7b7224 */ /* 0x000fe200078e009f */
[----:B------:R-:W-:Y:S01]  /*a330*/  STL.64 [R1+0xca8], R134 ;  /* 0x000ca88601007387 */ /* 0x000fe20000100a00 */
[----:B------:R-:W-:Y:S01]  /*a340*/  IMAD.MOV.U32 R120, RZ, RZ, R162 ;  /* 0x000000ffff787224 */ /* 0x000fe200078e00a2 */
[----:B------:R-:W-:Y:S02]  /*a350*/  MOV R118, R164 ;  /* 0x000000a400767202 */ /* 0x000fe40000000f00 */
        /* <DEDUP_REMOVED lines=106> */
[----:B------:R-:W-:-:S03]  /*aa00*/  IMAD.MOV.U32 R48, RZ, RZ, R234 ;  /* 0x000000ffff307224 */ /* 0x000fc600078e00ea */
[----:B------:R-:W-:Y:S01]  /*aa10*/  STL.64 [R1+0xb80], R60 ;  /* 0x000b803c01007387 */ /* 0x000fe20000100a00 */
[----:B------:R-:W-:-:S03]  /*aa20*/  IMAD.MOV.U32 R47, RZ, RZ, R235 ;  /* 0x000000ffff2f7224 */ /* 0x000fc600078e00eb */
        /* <DEDUP_REMOVED lines=82> */
[----:B------:R-:W-:Y:S01]  /*af50*/  UMOV UR14, UR10 ;  /* 0x0000000a000e7c82 */ /* 0x000fe20008000000 */
[----:B------:R-:W-:Y:S01]  /*af60*/  UMOV UR15, UR11 ;  /* 0x0000000b000f7c82 */ /* 0x000fe20008000000 */
        /* <DEDUP_REMOVED lines=11> */
[----:B------:R-:W-:-:S03]  /*b020*/  IMAD.MOV.U32 R6, RZ, RZ, R150 ;  /* 0x000000ffff067224 */ /* 0x000fc600078e0096 */
[----:B------:R-:W-:Y:S01]  /*b030*/  STL.64 [R1+0x240], R40 ;  /* 0x0002402801007387 */ /* 0x000fe20000100a00 */
[----:B------:R-:W-:-:S03]  /*b040*/  MOV R5, R151 ;  /* 0x0000009700057202 */ /* 0x000fc60000000f00 */
[----:B------:R-:W-:Y:S01]  /*b050*/  STL.64 [R1+0x248], R42 ;  /* 0x0002482a01007387 */ /* 0x000fe20000100a00 */
[----:B------:R-:W-:Y:S01]  /*b060*/  IMAD.MOV.U32 R8, RZ, RZ, R148 ;  /* 0x000000ffff087224 */ /* 0x000fe200078e0094 */
[----:B------:R-:W-:Y:S02]  /*b070*/  MOV R7, R149 ;  /* 0x0000009500077202 */ /* 0x000fe40000000f00 */
[----:B------:R-:W-:Y:S01]  /*b080*/  STL.64 [R1+0x250], R44 ;  /* 0x0002502c01007387 */ /* 0x000fe20000100a00 */
[----:B------:R-:W-:Y:S01]  /*b090*/  IMAD.MOV.U32 R10, RZ, RZ, R146 ;  /* 0x000000ffff0a7224 */ /* 0x000fe200078e0092 */
[----:B------:R-:W-:Y:S02]  /*b0a0*/  MOV R9, R147 ;  /* 0x0000009300097202 */ /* 0x000fe40000000f00 */
[----:B------:R0:W-:Y:S01]  /*b0b0*/  STL [R1+0x258], R46 ;  /* 0x0002582e01007387 */ /* 0x0001e20000100800 */
[----:B------:R-:W-:Y:S01]  /*b0c0*/  IMAD.MOV.U32 R12, RZ, RZ, R144 ;  /* 0x000000ffff0c7224 */ /* 0x000fe200078e0090 */
[----:B------:R-:W-:-:S02]  /*b0d0*/  MOV R11, R145 ;  /* 0x00000091000b7202 */ /* 0x000fc40000000f00 */
[----:B------:R-:W2:Y:S01]  /*b0e0*/  LDL.LU.64 R150, [R1+0xce8] ;  /* 0x000ce80001967983 */ /* 0x000ea20000300a00 */
[----:B------:R-:W-:Y:S01]  /*b0f0*/  IMAD.MOV.U32 R14, RZ, RZ, R142 ;  /* 0x000000ffff0e7224 */ /* 0x000fe200078e008e */
[----:B------:R-:W-:Y:S02]  /*b100*/  MOV R13, R143 ;  /* 0x0000008f000d7202 */ /* 0x000fe40000000f00 */
[----:B------:R-:W2:Y:S01]  /*b110*/  LDL.LU.64 R148, [R1+0xce0] ;  /* 0x000ce00001947983 */ /* 0x000ea20000300a00 */
[----:B------:R-:W-:Y:S01]  /*b120*/  IMAD.MOV.U32 R20, RZ, RZ, R140 ;  /* 0x000000ffff147224 */ /* 0x000fe200078e008c */
[----:B------:R-:W-:Y:S02]  /*b130*/  MOV R15, R141 ;  /* 0x0000008d000f7202 */ /* 0x000fe40000000f00 */
[----:B------:R-:W2:Y:S01]  /*b140*/  LDL.LU.64 R146, [R1+0xcd8] ;  /* 0x000cd80001927983 */ /* 0x000ea20000300a00 */
        /* <DEDUP_REMOVED lines=129> */
[----:B------:R-:W-:Y:S01]  /*b960*/  MOV R16, R52 ;  /* 0x0000003400107202 */ /* 0x000fe20000000f00 */
[----:B------:R-:W-:Y:S02]  /*b970*/  IMAD.MOV.U32 R4, RZ, RZ, R53 ;  /* 0x000000ffff047224 */ /* 0x000fe400078e0035 */
[----:B------:R-:W2:Y:S01]  /*b980*/  LDL.LU.64 R58, [R1+0xb78] ;  /* 0x000b7800013a7983 */ /* 0x000ea20000300a00 */
[----:B------:R-:W-:-:S03]  /*b990*/  IMAD.MOV.U32 R18, RZ, RZ, R50 ;  /* 0x000000ffff127224 */ /* 0x000fc600078e0032 */
[----:B------:R-:W2:Y:S01]  /*b9a0*/  LDL.LU.64 R56, [R1+0xb70] ;  /* 0x000b700001387983 */ /* 0x000ea20000300a00 */
[----:B------:R-:W-:Y:S01]  /*b9b0*/  IMAD.MOV.U32 R17, RZ, RZ, R51 ;  /* 0x000000ffff117224 */ /* 0x000fe200078e0033 */
[----:B------:R-:W-:Y:S02]  /*b9c0*/  MOV R19, R49 ;  /* 0x0000003100137202 */ /* 0x000fe40000000f00 */
[----:B------:R-:W2:Y:S01]  /*b9d0*/  LDL.LU.64 R54, [R1+0xb68] ;  /* 0x000b680001367983 */ /* 0x000ea20000300a00 */
[----:B------:R-:W-:-:S03]  /*b9e0*/  IMAD.MOV.U32 R22, RZ, RZ, R48 ;  /* 0x000000ffff167224 */ /* 0x000fc600078e0030 */
[----:B------:R-:W2:Y:S01]  /*b9f0*/  LDL.LU.64 R52, [R1+0xb60] ;  /* 0x000b600001347983 */ /* 0x000ea20000300a00 */
[----:B------:R-:W-:-:S03]  /*ba00*/  IMAD.MOV.U32 R23, RZ, RZ, R47 ;  /* 0x000000ffff177224 */ /* 0x000fc600078e002f */
        /* <DEDUP_REMOVED lines=372> */
[----:B------:R-:W-:Y:S01]  /*d150*/  UMOV UR8, UR12 ;  /* 0x0000000c00087c82 */ /* 0x000fe20008000000 */
[----:B------:R-:W-:Y:S01]  /*d160*/  UMOV UR9, UR13 ;  /* 0x0000000d00097c82 */ /* 0x000fe20008000000 */
[----:B------:R0:W5:Y:S04]  /*d170*/  LDL.LU R23, [R1+0x6ec] ;  /* 0x0006ec0001177983 */ /* 0x0001680000300800 */
        /* <DEDUP_REMOVED lines=101> */
[----:B------:R-:W-:Y:S01]  /*d7d0*/  BPT.TRAP 0x1 ;  /* 0x000000040000795c */ /* 0x000fe20000300000 */
.L_x_27:
[----:B------:R-:W2:Y:S01]  /*d7e0*/  LDL R6, [R1+0x600] ;  /* 0x0006000001067983 */ /* 0x000ea20000100800 */
[----:B-----5:R-:W-:-:S13]  /*d7f0*/  ISETP.NE.AND P1, PT, R19, RZ, PT ;  /* 0x000000ff1300720c */ /* 0x020fda0003f25270 */
[----:B------:R-:W-:-:S05]  /*d800*/  @P1 IMAD R5, R2, 0x8, R0 ;  /* 0x0000000802051824 */ /* 0x000fca00078e0200 */
[----:B------:R-:W-:-:S04]  /*d810*/  @P1 IADD3 R5, R5, 0x28, RZ ;  /* 0x0000002805051810 */ /* 0x000fc80007ffe0ff */
[----:B------:R-:W-:-:S04]  /*d820*/  @P1 PRMT R5, R156, 0x654, R5 ;  /* 0x000006549c051816 */ /* 0x000fc80000000005 */
[----:B------:R1:W-:Y:S01]  /*d830*/  @P1 SYNCS.ARRIVE.TRANS64.RED.A1T0 RZ, [R5+URZ], RZ ;  /* 0x000000ff05ff19a7 */ /* 0x0003e2000810043f */
[----:B--2---:R-:W-:-:S13]  /*d840*/  ISETP.GT.U32.AND P1, PT, R6, 0x1, PT ;  /* 0x000000010600780c */ /* 0x004fda0003f24070 */
[----:B-1----:R-:W-:Y:S05]  /*d850*/  @P1 BRA `(.L_x_28) ;  /* 0x0000000000041947 */ /* 0x002fea0003800000 */
[----:B------:R-:W-:Y:S01]  /*d860*/  BPT.TRAP 0x1 ;  /* 0x000000040000795c */ /* 0x000fe20000300000 */
.L_x_28:
[----:B------:R-:W-:Y:S01]  /*d870*/  UIADD3 UR5, UR5, 0x1, URZ ;  /* 0x0000000105057890 */ /* 0x000fe2000fffe03f */
[----:B------:R-:W-:Y:S01]  /*d880*/  ISETP.GT.AND P2, PT, R4, 0x1, PT ;  /* 0x000000010400780c */ /* 0x000fe20003f44270 */
[----:B------:R-:W-:Y:S01]  /*d890*/  VIADD R2, R2, 0x1 ;  /* 0x0000000102027836 */ /* 0x000fe20000000000 */
[----:B------:R-:W-:Y:S01]  /*d8a0*/  IADD3 R4, R4, -0x1, RZ ;  /* 0xffffffff04047810 */ /* 0x000fe20007ffe0ff */
[----:B------:R-:W-:-:S03]  /*d8b0*/  UISETP.NE.AND UP0, UPT, UR5, 0x5, UPT ;  /* 0x000000050500788c */ /* 0x000fc6000bf05270 */
[C---:B------:R-:W-:Y:S01]  /*d8c0*/  ISETP.NE.AND P1, PT, R2.reuse, 0x5, PT ;  /* 0x000000050200780c */ /* 0x040fe20003f25270 */
[----:B------:R-:W-:Y:S02]  /*d8d0*/  USEL UR6, URZ, 0x1, UP0 ;  /* 0x000000013f067887 */ /* 0x000fe40008000000 */
[----:B------:R-:W-:Y:S01]  /*d8e0*/  USEL UR5, UR5, URZ, UP0 ;  /* 0x0000003f05057287 */ /* 0x000fe20008000000 */
[----:B------:R-:W-:-:S03]  /*d8f0*/  SEL R2, R2, RZ, P1 ;  /* 0x000000ff02027207 */ /* 0x000fc60000800000 */
[----:B------:R-:W-:Y:S01]  /*d900*/  LOP3.LUT R3, R3, UR6, RZ, 0x3c, !PT ;  /* 0x0000000603037c12 */ /* 0x000fe2000f8e3cff */
[----:B------:R-:W-:Y:S07]  /*d910*/  @P2 BRA `(.L_x_29) ;  /* 0xffffff8c00ec2947 */ /* 0x000fee000383ffff */
.L_x_22:
[----:B------:R-:W1:Y:S02]  /*d920*/  LDC R2, c[0x0][0x28c] ;  /* 0x0000a300ff027b82 */ /* 0x000e640000000800 */
[----:B-1----:R-:W-:-:S13]  /*d930*/  ISETP.GE.AND P1, PT, R2, 0x1, PT ;  /* 0x000000010200780c */ /* 0x002fda0003f26270 */
[----:B------:R-:W-:Y:S05]  /*d940*/  @!P1 BRA `(.L_x_30) ;  /* 0x0000000000549947 */ /* 0x000fea0003800000 */
[----:B------:R-:W-:Y:S05]  /*d950*/  @!P0 BRA `(.L_x_31) ;  /* 0x0000000000048947 */ /* 0x000fea0003800000 */
[----:B------:R-:W-:Y:S01]  /*d960*/  BPT.TRAP 0x1 ;  /* 0x000000040000795c */ /* 0x000fe20000300000 */
.L_x_31:
[----:B------:R-:W2:Y:S01]  /*d970*/  LDL R2, [R1+0x600] ;  /* 0x0006000001027983 */ /* 0x000ea20000100800 */
[----:B-----5:R-:W-:Y:S01]  /*d980*/  ISETP.NE.AND P0, PT, R19, RZ, PT ;  /* 0x000000ff1300720c */ /* 0x020fe20003f05270 */
[----:B------:R-:W-:Y:S01]  /*d990*/  BSSY B0, `(.L_x_32) ;  /* 0x000000e000007945 */ /* 0x000fe20003800000 */
[----:B--2---:R-:W-:-:S11]  /*d9a0*/  ISETP.GT.U32.AND P1, PT, R2, 0x1, PT ;  /* 0x000000010200780c */ /* 0x004fd60003f24070 */
[----:B------:R-:W-:Y:S05]  /*d9b0*/  @!P0 BRA `(.L_x_33) ;  /* 0x00000000002c8947 */ /* 0x000fea0003800000 */
[----:B------:R-:W-:-:S04]  /*d9c0*/  UISETP.LT.AND UP0, UPT, UR40, 0x1, UPT ;  /* 0x000000012800788c */ /* 0x000fc8000bf01270 */
[----:B------:R-:W-:-:S04]  /*d9d0*/  USEL UR6, UR40, 0x1, UP0 ;  /* 0x0000000128067887 */ /* 0x000fc80008000000 */
[----:B------:R-:W-:-:S04]  /*d9e0*/  UIADD3 UR6, UR39, UR40, -UR6 ;  /* 0x0000002827067290 */ /* 0x000fc8000fffe806 */
[----:B------:R-:W-:-:S04]  /*d9f0*/  UIMAD.WIDE.U32 UR4, UR6, -0x33333333, URZ ;  /* 0xcccccccd060478a5 */ /* 0x000fc8000f8e003f */
[----:B------:R-:W-:-:S04]  /*da00*/  USHF.R.U32.HI UR4, URZ, 0x2, UR5 ;  /* 0x000000023f047899 */ /* 0x000fc80008011605 */
[----:B------:R-:W-:-:S06]  /*da10*/  UIMAD UR6, UR4, -0x5, UR6 ;  /* 0xfffffffb040678a4 */ /* 0x000fcc000f8e0206 */
[----:B------:R-:W-:-:S05]  /*da20*/  IMAD.U32 R2, RZ, RZ, UR6 ;  /* 0x00000006ff027e24 */ /* 0x000fca000f8e00ff */
[----:B------:R-:W-:-:S05]  /*da30*/  LEA R0, R2, R0, 0x3 ;  /* 0x0000000002007211 */ /* 0x000fca00078e18ff */
[----:B------:R-:W-:-:S05]  /*da40*/  VIADD R0, R0, 0x28 ;  /* 0x0000002800007836 */ /* 0x000fca0000000000 */
[----:B------:R-:W-:-:S04]  /*da50*/  PRMT R0, R156, 0x654, R0 ;  /* 0x000006549c007816 */ /* 0x000fc80000000000 */
[----:B------:R1:W-:Y:S03]  /*da60*/  SYNCS.ARRIVE.TRANS64.RED.A1T0 RZ, [R0+URZ], RZ ;  /* 0x000000ff00ff79a7 */ /* 0x0003e6000810043f */
.L_x_33:
[----:B------:R-:W-:Y:S05]  /*da70*/  BSYNC B0 ;  /* 0x0000000000007941 */ /* 0x000fea0003800000 */
.L_x_32:
[----:B------:R-:W-:Y:S05]  /*da80*/  @P1 BRA `(.L_x_30) ;  /* 0x0000000000041947 */ /* 0x000fea0003800000 */
[----:B------:R-:W-:Y:S01]  /*da90*/  BPT.TRAP 0x1 ;  /* 0x000000040000795c */ /* 0x000fe20000300000 */
.L_x_30:
[----:B------:R-:W2:Y:S01]  /*daa0*/  S2R R5, SR_TID.X ;  /* 0x0000000000057919 */ /* 0x000ea20000002100 */
[----:B-----5:R-:W3:Y:S01]  /*dab0*/  LDC R4, c[0x0][0x288] ;  /* 0x0000a200ff047b82 */ /* 0x020ee20000000800 */
[----:B------:R-:W-:Y:S01]  /*dac0*/  SHF.R.S32.HI R20, RZ, 0x1f, R22 ;  /* 0x0000001fff147819 */ /* 0x000fe20000011416 */
[----:B------:R-:W-:Y:S01]  /*dad0*/  ULDC.64 UR4, c[0x0][0x5d0] ;  /* 0x0001740000047ab9 */ /* 0x000fe20000000a00 */
[----:B------:R-:W-:Y:S01]  /*dae0*/  UIADD3 UR39, UR40, UR39, URZ ;  /* 0x0000002728277290 */ /* 0x000fe2000fffe03f */
[----:B0-----:R-:W-:Y:S01]  /*daf0*/  MOV R167, 0xffffffff ;  /* 0xffffffff00a77802 */ /* 0x001fe20000000f00 */
[----:B------:R-:W-:Y:S02]  /*db00*/  UISETP.GE.U32.AND UP1, UPT, UR40, 0x5, UPT ;  /* 0x000000052800788c */ /* 0x000fe4000bf26070 */
[----:B------:R-:W-:-:S04]  /*db10*/  UISETP.GT.U32.AND UP0, UPT, UR39, 0x4, UPT ;  /* 0x000000042700788c */ /* 0x000fc8000bf04070 */
[----:B------:R-:W-:-:S04]  /*db20*/  UISETP.LT.U32.AND UP0, UPT, UR40, 0x5, UP0 ;  /* 0x000000052800788c */ /* 0x000fc80008701070 */
[----:B------:R-:W-:-:S04]  /*db30*/  USEL UR6, URZ, 0x1, !UP0 ;  /* 0x000000013f067887 */ /* 0x000fc8000c000000 */
[----:B------:R-:W-:Y:S01]  /*db40*/  ULOP3.LUT UR38, UR38, UR6, URZ, 0x3c, !UPT ;  /* 0x0000000626267292 */ /* 0x000fe2000f8e3c3f */
[--C-:B--2---:R-:W-:Y:S02]  /*db50*/  SHF.R.U32.HI R2, RZ, 0x2, R5.reuse ;  /* 0x00000002ff027819 */ /* 0x104fe40000011605 */
[----:B------:R-:W-:Y:S02]  /*db60*/  LOP3.LUT R13, R5, 0x60, RZ, 0xc0, !PT ;  /* 0x00000060050d7812 */ /* 0x000fe400078ec0ff */
[----:B------:R-:W-:Y:S02]  /*db70*/  SHF.R.U32.HI R157, RZ, 0x7, R5 ;  /* 0x00000007ff9d7819 */ /* 0x000fe40000011605 */
[----:B------:R-:W-:Y:S02]  /*db80*/  LOP3.LUT R2, R2, 0x7, RZ, 0xc0, !PT ;  /* 0x0000000702027812 */ /* 0x000fe400078ec0ff */
[----:B------:R-:W-:Y:S02]  /*db90*/  SHF.R.U32.HI R13, RZ, 0x1, R13 ;  /* 0x00000001ff0d7819 */ /* 0x000fe4000001160d */
[----:B------:R-:W-:-:S02]  /*dba0*/  LOP3.LUT R157, R157, 0x1, RZ, 0xc0, !PT ;  /* 0x000000019d9d7812 */ /* 0x000fc400078ec0ff */
[----:B-1----:R-:W-:Y:S02]  /*dbb0*/  IADD3 R0, RZ, -R13, -R2 ;  /* 0x8000000dff007210 */ /* 0x002fe40007ffe802 */
[----:B------:R-:W-:Y:S02]  /*dbc0*/  SHF.L.U32 R12, R157, 0x6, RZ ;  /* 0x000000069d0c7819 */ /* 0x000fe400000006ff */
[----:B------:R-:W-:Y:S01]  /*dbd0*/  SHF.L.U32 R14, R5, 0x1, RZ ;  /* 0x00000001050e7819 */ /* 0x000fe200000006ff */
[----:B------:R-:W-:Y:S01]  /*dbe0*/  IMAD R157, R157, -0x40, R0 ;  /* 0xffffffc09d9d7824 */ /* 0x000fe200078e0200 */
[----:B------:R-:W-:Y:S01]  /*dbf0*/  LOP3.LUT R3, R5, 0x3, RZ, 0xc0, !PT ;  /* 0x0000000305037812 */ /* 0x000fe200078ec0ff */
[----:B------:R-:W-:Y:S01]  /*dc00*/  IMAD.SHL.U32 R0, R152, 0x200, RZ ;  /* 0x0000020098007824 */ /* 0x000fe200078e00ff */
[----:B------:R-:W-:Y:S01]  /*dc10*/  LOP3.LUT R12, R12, 0x40, R2, 0xe2, !PT ;  /* 0x000000400c0c7812 */ /* 0x000fe200078ee202 */
[----:B------:R-:W-:Y:S02]  /*dc20*/  IMAD R2, R20, UR4, RZ ;  /* 0x0000000414027c24 */ /* 0x000fe4000f8e02ff */
[----:B---3--:R-:W-:Y:S01]  /*dc30*/  IMAD R3, R3, -0x2, R4 ;  /* 0xfffffffe03037824 */ /* 0x008fe200078e0204 */
[----:B------:R-:W-:Y:S01]  /*dc40*/  LOP3.LUT R14, R0, 0x6, R14, 0xf8, !PT ;  /* 0x00000006000e7812 */ /* 0x000fe200078ef80e */
[----:B------:R-:W-:Y:S01]  /*dc50*/  IMAD R2, R22, UR5, R2 ;  /* 0x0000000516027c24 */ /* 0x000fe2000f8e0202 */
[----:B------:R-:W-:-:S02]  /*dc60*/  ISETP.GE.AND P0, PT, R0, R4, PT ;  /* 0x000000040000720c */ /* 0x000fc40003f06270 */
[--C-:B------:R-:W-:Y:S02]  /*dc70*/  SHF.R.S32.HI R15, RZ, 0x1f, R14.reuse ;  /* 0x0000001fff0f7819 */ /* 0x100fe4000001140e */
[----:B------:R-:W-:Y:S01]  /*dc80*/  LOP3.LUT R12, R12, R13, RZ, 0xfc, !PT ;  /* 0x0000000d0c0c7212 */ /* 0x000fe200078efcff */
[----:B------:R-:W-:Y:S01]  /*dc90*/  IMAD.MOV.U32 R13, RZ, RZ, RZ ;  /* 0x000000ffff0d7224 */ /* 0x000fe200078e00ff */
[----:B------:R-:W-:Y:S01]  /*dca0*/  IADD3 R0, -R0, R3, RZ ;  /* 0x0000000300007210 */ /* 0x000fe20007ffe1ff */
[----:B------:R-:W-:Y:S01]  /*dcb0*/  IMAD.WIDE.U32 R4, R22, UR4, R14 ;  /* 0x0000000416047c25 */ /* 0x000fe2000f8e000e */
[----:B------:R-:W-:-:S03]  /*dcc0*/  ULDC UR4, c[0x0][0x284] ;  /* 0x0000a10000047ab9 */ /* 0x000fc60000000800 */
[----:B------:R-:W-:Y:S02]  /*dcd0*/  IMAD.IADD R5, R5, 0x1, R2 ;  /* 0x0000000105057824 */ /* 0x000fe400078e0202 */
[C---:B------:R-:W-:Y:S02]  /*dce0*/  IMAD R2, R23.reuse, 0xc0, RZ ;  /* 0x000000c017027824 */ /* 0x040fe400078e02ff */
[----:B------:R-:W-:-:S03]  /*dcf0*/  IMAD.WIDE R12, R23, 0xc0, R12 ;  /* 0x000000c0170c7825 */ /* 0x000fc600078e020c */
[C---:B------:R-:W-:Y:S02]  /*dd00*/  ISETP.GE.OR P0, PT, R2.reuse, UR4, P0 ;  /* 0x0000000402007c0c */ /* 0x040fe40008706670 */
[----:B------:R-:W-:Y:S01]  /*dd10*/  IADD3 R157, -R2, UR4, R157 ;  /* 0x00000004029d7c10 */ /* 0x000fe2000fffe19d */
[----:B------:R-:W-:-:S04]  /*dd20*/  UIMAD.WIDE.U32 UR4, UR39, -0x33333333, URZ ;  /* 0xcccccccd270478a5 */ /* 0x000fc8000f8e003f */
[----:B------:R-:W-:-:S04]  /*dd30*/  USHF.R.U32.HI UR4, URZ, 0x2, UR5 ;  /* 0x000000023f047899 */ /* 0x000fc80008011605 */
[----:B------:R-:W-:Y:S02]  /*dd40*/  UIMAD UR39, UR4, -0x5, UR39 ;  /* 0xfffffffb042778a4 */ /* 0x000fe4000f8e0227 */
[----:B------:R-:W-:Y:S01]  /*dd50*/  @UP1 ULOP3.LUT UR38, UR38, 0x1, UR4, 0x78, !UPT ;  /* 0x0000000126261892 */ /* 0x000fe2000f8e7804 */
[----:B------:R-:W-:Y:S11]  /*dd60*/  @P0 BRA `(.L_x_34) ;  /* 0x000001b000f40947 */ /* 0x000ff60003800000 */
[----:B------:R-:W0:Y:S01]  /*dd70*/  LDC.64 R2, c[0x0][0x5c8] ;  /* 0x00017200ff027b82 */ /* 0x000e220000000a00 */
[----:B------:R-:W-:Y:S01]  /*dd80*/  ULDC.64 UR4, c[0x0][0x5c0] ;  /* 0x0001700000047ab9 */ /* 0x000fe20000000a00 */
[----:B------:R-:W-:Y:S01]  /*dd90*/  BSSY B0, `(.L_x_34) ;  /* 0x0001b3a000007945 */ /* 0x000fe20003800000 */
[-C--:B0-----:R-:W-:Y:S01]  /*dda0*/  IMAD R6, R13, R2.reuse, RZ ;  /* 0x000000020d067224 */ /* 0x081fe200078e02ff */
[----:B------:R-:W-:Y:S01]  /*ddb0*/  SHF.L.U32 R8, R2, 0x3, RZ ;  /* 0x0000000302087819 */ /* 0x000fe200000006ff */
[----:B------:R-:W-:Y:S01]  /*ddc0*/  IMAD.WIDE.U32 R4, R12, R2, R4 ;  /* 0x000000020c047225 */ /* 0x000fe200078e0004 */
[----:B------:R-:W-:-:S03]  /*ddd0*/  SHF.L.U64.HI R9, R2, 0x3, R3 ;  /* 0x0000000302097819 */ /* 0x000fc60000010203 */
[----:B------:R-:W-:Y:S01]  /*dde0*/  IMAD R6, R12, R3, R6 ;  /* 0x000000030c067224 */ /* 0x000fe200078e0206 */
[----:B------:R-:W-:-:S03]  /*ddf0*/  IADD3 R4, P0, R4, UR4, RZ ;  /* 0x0000000404047c10 */ /* 0x000fc6000ff1e0ff */
[----:B------:R-:W-:Y:S01]  /*de00*/  IMAD.IADD R6, R5, 0x1, R6 ;  /* 0x0000000105067824 */ /* 0x000fe200078e0206 */
[----:B------:R-:W-:-:S04]  /*de10*/  IADD3 R10, P1, R8, R4, RZ ;  /* 0x00000004080a7210 */ /* 0x000fc80007f3e0ff */
[----:B------:R-:W-:Y:S02]  /*de20*/  IADD3.X R5, R6, UR5, RZ, P0, !PT ;  /* 0x0000000506057c10 */ /* 0x000fe400087fe4ff */
[----:B------:R-:W-:-:S03]  /*de30*/  LEA R6, P0, R2, R4, 0x7 ;  /* 0x0000000402067211 */ /* 0x000fc600078038ff */
[----:B------:R-:W-:Y:S01]  /*de40*/  IMAD.X R11, R9, 0x1, R5, P1 ;  /* 0x00000001090b7824 */ /* 0x000fe200008e0605 */
[----:B------:R-:W-:Y:S02]  /*de50*/  LEA.HI.X R7, R2, R5, R3, 0x7, P0 ;  /* 0x0000000502077211 */ /* 0x000fe400000f3c03 */
[----:B------:R-:W-:Y:S02]  /*de60*/  ISETP.NE.AND P0, PT, R18, RZ, PT ;  /* 0x000000ff1200720c */ /* 0x000fe40003f05270 */
[----:B------:R-:W-:-:S04]  /*de70*/  IADD3 R8, P2, R8, R6, RZ ;  /* 0x0000000608087210 */ /* 0x000fc80007f5e0ff */
[----:B------:R-:W-:-:S07]  /*de80*/  IADD3.X R9, R9, R7, RZ, P2, !PT ;  /* 0x0000000709097210 */ /* 0x000fce00017fe4ff */
[----:B------:R-:W-:Y:S05]  /*de90*/  @!P0 BRA `(.L_x_35) ;  /* 0x0000013800948947 */ /* 0x000fea0003800000 */
[----:B------:R-:W0:Y:S01]  /*dea0*/  LDC.64 R152, c[0x0][0x5b0] ;  /* 0x00016c00ff987b82 */ /* 0x000e220000000a00 */
[----:B------:R-:W-:Y:S01]  /*deb0*/  ULDC.64 UR4, c[0x0][0x5b8] ;  /* 0x00016e0000047ab9 */ /* 0x000fe20000000a00 */
[----:B------:R-:W-:Y:S01]  /*dec0*/  ISETP.GE.AND P3, PT, R157, 0x1, PT ;  /* 0x000000019d00780c */ /* 0x000fe20003f66270 */
[----:B------:R-:W-:Y:S01]  /*ded0*/  IMAD R20, R20, UR4, RZ ;  /* 0x0000000414147c24 */ /* 0x000fe2000f8e02ff */
[----:B------:R-:W-:Y:S01]  /*dee0*/  BSSY B1, `(.L_x_36) ;  /* 0x000000e000017945 */ /* 0x000fe20003800000 */
[----:B------:R-:W-:Y:S01]  /*def0*/  IMAD.WIDE.U32 R160, R22, UR4, R14 ;  /* 0x0000000416a07c25 */ /* 0x000fe2000f8e000e */
[----:B------:R-:W-:Y:S02]  /*df00*/  ISETP.LT.OR P1, PT, R0, 0x1, !P3 ;  /* 0x000000010000780c */ /* 0x000fe40005f21670 */
[----:B------:R-:W1:Y:S01]  /*df10*/  LDC.64 R154, c[0x0][0x5a8] ;  /* 0x00016a00ff9a7b82 */ /* 0x000e620000000a00 */
[----:B------:R-:W-:Y:S01]  /*df20*/  IMAD R22, R22, UR5, R20 ;  /* 0x0000000516167c24 */ /* 0x000fe2000f8e0214 */
[----:B------:R-:W-:-:S03]  /*df30*/  MOV R158, R160 ;  /* 0x000000a0009e7202 */ /* 0x000fc60000000f00 */
[----:B------:R-:W-:Y:S02]  /*df40*/  IMAD.IADD R159, R161, 0x1, R22 ;  /* 0x00000001a19f7824 */ /* 0x000fe400078e0216 */
[-C--:B0-----:R-:W-:Y:S02]  /*df50*/  IMAD R14, R13, R152.reuse, RZ ;  /* 0x000000980d0e7224 */ /* 0x081fe400078e02ff */
[----:B------:R-:W-:-:S04]  /*df60*/  IMAD.WIDE.U32 R2, R12, R152, R158 ;  /* 0x000000980c027225 */ /* 0x000fc800078e009e */
[----:B------:R-:W-:Y:S01]  /*df70*/  IMAD R14, R12, R153, R14 ;  /* 0x000000990c0e7224 */ /* 0x000fe200078e020e */
[----:B-1----:R-:W-:-:S04]  /*df80*/  IADD3 R22, P0, R2, R154, RZ ;  /* 0x0000009a02167210 */ /* 0x002fc80007f1e0ff */
[----:B------:R-:W-:Y:S01]  /*df90*/  IADD3.X R23, R155, R3, R14, P0, !PT ;  /* 0x000000039b177210 */ /* 0x000fe200007fe40e */
[----:B------:R-:W-:Y:S08]  /*dfa0*/  @P1 BRA `(.L_x_37) ;  /* 0x0000000000041947 */ /* 0x000ff00003800000 */
[----:B------:R0:W5:Y:S02]  /*dfb0*/  LDG.E.U8 R16, desc[UR36][R22.64] ;  /* 0x0000002416107981 */ /* 0x000164000c1e1100 */
.L_x_37:
[----:B------:R-:W-:Y:S05]  /*dfc0*/  BSYNC B1 ;  /* 0x0000000000017941 */ /* 0x000fea0003800000 */
.L_x_36:
[----:B------:R-:W2:Y:S01]  /*dfd0*/  LDL.LU R3, [R1+0x400] ;  /* 0x0004000001037983 */ /* 0x000ea20000300800 */
[----:B-----5:R-:W-:Y:S01]  /*dfe0*/  LOP3.LUT R2, R16, 0xffff, RZ, 0xc0, !PT ;  /* 0x0000ffff10027812 */ /* 0x020fe200078ec0ff */
[----:B------:R-:W-:Y:S01]  /*dff0*/  IMAD.SHL.U32 R162, R152, 0x8, RZ ;  /* 0x0000000898a27824 */ /* 0x000fe200078e00ff */
[----:B------:R-:W-:Y:S01]  /*e000*/  ISETP.LT.OR P4, PT, R0, 0x2, !P3 ;  /* 0x000000020000780c */ /* 0x000fe20005f81670 */
[----:B------:R-:W-:Y:S01]  /*e010*/  BSSY B1, `(.L_x_38) ;  /* 0x000000d000017945 */ /* 0x000fe20003800000 */
[----:B------:R-:W-:Y:S02]  /*e020*/  PRMT R2, R2, 0x8880, RZ ;  /* 0x0000888002027816 */ /* 0x000fe400000000ff */
[----:B------:R-:W-:-:S03]  /*e030*/  SHF.L.U64.HI R163, R152, 0x3, R153 ;  /* 0x0000000398a37819 */ /* 0x000fc60000010299 */
[----:B------:R-:W-:Y:S02]  /*e040*/  IMAD R2, R2, R18, RZ ;  /* 0x0000001202027224 */ /* 0x000fe400078e02ff */
[----:B------:R-:W-:-:S05]  /*e050*/  IMAD.WIDE.U32 R20, R12, R152, R162 ;  /* 0x000000980c147225 */ /* 0x000fca00078e00a2 */
[----:B------:R-:W-:Y:S01]  /*e060*/  IADD3 R14, R14, R21, RZ ;  /* 0x000000150e0e7210 */ /* 0x000fe20007ffe0ff */
[----:B--2---:R-:W-:-:S05]  /*e070*/  @!P1 IMAD R3, R3, R17, R2 ;  /* 0x0000001103039224 */ /* 0x004fca00078e0202 */
[----:B------:R1:W-:Y:S01]  /*e080*/  @!P1 STG.E.U8 desc[UR36][R4.64], R3 ;  /* 0x0000000304009986 */ /* 0x0003e2000c101124 */
[----:B------:R-:W-:Y:S01]  /*e090*/  IADD3 R20, P2, P1, R160, R154, R20 ;  /* 0x0000009aa0147210 */ /* 0x000fe2000795e014 */
[----:B------:R-:W-:-:S12]  /*e0a0*/  @P4 BRA `(.L_x_39) ;  /* 0x00000000000c4947 */ /* 0x000fd80003800000 */
[----:B------:R-:W2:Y:S02]  /*e0b0*/  LDG.E.U8 R16, desc[UR36][R22.64+0x1] ;  /* 0x0000012416107981 */ /* 0x000ea4000c1e1100 */
[----:B--2---:R-:W-:-:S05]  /*e0c0*/  PRMT R2, R16, 0x8880, RZ ;  /* 0x0000888010027816 */ /* 0x004fca00000000ff */
[----:B------:R-:W-:-:S07]  /*e0d0*/  IMAD R2, R2, R18, RZ ;  /* 0x0000001202027224 */ /* 0x000fce00078e02ff */
.L_x_39:
[----:B------:R-:W-:Y:S05]  /*e0e0*/  BSYNC B1 ;  /* 0x0000000000017941 */ /* 0x000fea0003800000 */
.L_x_38:
[----:B-1----:R-:W2:Y:S01]  /*e0f0*/  LDL.LU R3, [R1+0x404] ;  /* 0x0004040001037983 */ /* 0x002ea20000300800 */
[----:B------:R-:W-:Y:S01]  /*e100*/  ISETP.GE.AND P0, PT, R157, 0x9, PT ;  /* 0x000000099d00780c */ /* 0x000fe20003f06270 */
[----:B------:R-:W-:Y:S01]  /*e110*/  BSSY B1, `(.L_x_40) ;  /* 0x000000c000017945 */ /* 0x000fe20003800000 */
[----:B------:R-:W-:Y:S02]  /*e120*/  IADD3.X R21, R159, R155, R14, P2, P1 ;  /* 0x0000009b9f157210 */ /* 0x000fe400017e240e */
[C---:B------:R-:W-:Y:S02]  /*e130*/  ISETP.LT.OR P5, PT, R0.reuse, 0x1, !P0 ;  /* 0x000000010000780c */ /* 0x040fe400047a1670 */
[C---:B------:R-:W-:Y:S02]  /*e140*/  ISETP.LT.OR P1, PT, R0.reuse, 0x9, !P3 ;  /* 0x000000090000780c */ /* 0x040fe40005f21670 */
[----:B------:R-:W-:Y:S01]  /*e150*/  ISETP.LT.OR P2, PT, R0, 0xa, !P3 ;  /* 0x0000000a0000780c */ /* 0x000fe20005f41670 */
[----:B--2---:R-:W-:-:S05]  /*e160*/  @!P4 IMAD R3, R3, R17, R2 ;  /* 0x000000110303c224 */ /* 0x004fca00078e0202 */
[----:B------:R1:W-:Y:S01]  /*e170*/  @!P4 STG.E.U8 desc[UR36][R4.64+0x1], R3 ;  /* 0x000001030400c986 */ /* 0x0003e2000c101124 */
[----:B------:R-:W-:Y:S02]  /*e180*/  ISETP.LT.OR P4, PT, R0, 0x2, !P0 ;  /* 0x000000020000780c */ /* 0x000fe40004781670 */
[----:B------:R-:W-:Y:S11]  /*e190*/  @P5 BRA `(.L_x_41) ;  /* 0x00000000000c5947 */ /* 0x000ff60003800000 */
[----:B------:R-:W2:Y:S02]  /*e1a0*/  LDG.E.U8 R16, desc[UR36][R20.64] ;  /* 0x0000002414107981 */ /* 0x000ea4000c1e1100 */
[----:B--2---:R-:W-:-:S05]  /*e1b0*/  PRMT R2, R16, 0x8880, RZ ;  /* 0x0000888010027816 */ /* 0x004fca00000000ff */
[----:B------:R-:W-:-:S07]  /*e1c0*/  IMAD R2, R2, R18, RZ ;  /* 0x0000001202027224 */ /* 0x000fce00078e02ff */
.L_x_41:
[----:B------:R-:W-:Y:S05]  /*e1d0*/  BSYNC B1 ;  /* 0x0000000000017941 */ /* 0x000fea0003800000 */
.L_x_40:
[----:B-1----:R-:W2:Y:S01]  /*e1e0*/  LDL.LU R3, [R1+0x408] ;  /* 0x0004080001037983 */ /* 0x002ea20000300800 */
[----:B------:R-:W-:Y:S01]  /*e1f0*/  BSSY B1, `(.L_x_42) ;  /* 0x0000007000017945 */ /* 0x000fe20003800000 */
[----:B--2---:R-:W-:-:S05]  /*e200*/  @!P5 IMAD R3, R3, R17, R2 ;  /* 0x000000110303d224 */ /* 0x004fca00078e0202 */
[----:B------:R1:W-:Y:S01]  /*e210*/  @!P5 STG.E.U8 desc[UR36][R10.64], R3 ;  /* 0x000000030a00d986 */ /* 0x0003e2000c101124 */
[----:B------:R-:W-:Y:S05]  /*e220*/  @P4 BRA `(.L_x_43) ;  /* 0x00000000000c4947 */ /* 0x000fea0003800000 */
[----:B------:R-:W2:Y:S02]  /*e230*/  LDG.E.U8 R16, desc[UR36][R20.64+0x1] ;  /* 0x0000012414107981 */ /* 0x000ea4000c1e1100 */
[----:B--2---:R-:W-:-:S05]  /*e240*/  PRMT R2, R16, 0x8880, RZ ;  /* 0x0000888010027816 */ /* 0x004fca00000000ff */
[----:B------:R-:W-:-:S07]  /*e250*/  IMAD R2, R2, R18, RZ ;  /* 0x0000001202027224 */ /* 0x000fce00078e02ff */
.L_x_43:
[----:B------:R-:W-:Y:S05]  /*e260*/  BSYNC B1 ;  /* 0x0000000000017941 */ /* 0x000fea0003800000 */
.L_x_42:
        /* <DEDUP_REMOVED lines=8> */
.L_x_45:
[----:B------:R-:W-:Y:S05]  /*e2f0*/  BSYNC B1 ;  /* 0x0000000000017941 */ /* 0x000fea0003800000 */
.L_x_44:
        /* <DEDUP_REMOVED lines=8> */
.L_x_47:
[----:B------:R-:W-:Y:S05]  /*e380*/  BSYNC B1 ;  /* 0x0000000000017941 */ /* 0x000fea0003800000 */
.L_x_46:
[----:B-1----:R-:W2:Y:S01]  /*e390*/  LDL.LU R3, [R1+0x414] ;  /* 0x0004140001037983 */ /* 0x002ea20000300800 */
[C---:B------:R-:W-:Y:S01]  /*e3a0*/  ISETP.LT.OR P1, PT, R0.reuse, 0x9, !P0 ;  /* 0x000000090000780c */ /* 0x040fe20004721670 */
[----:B------:R-:W-:Y:S01]  /*e3b0*/  BSSY B1, `(.L_x_48) ;  /* 0x000000a000017945 */ /* 0x000fe20003800000 */
        /* <DEDUP_REMOVED lines=9> */
.L_x_49:
[----:B------:R-:W-:Y:S05]  /*e450*/  BSYNC B1 ;  /* 0x0000000000017941 */ /* 0x000fea0003800000 */
.L_x_48:
        /* <DEDUP_REMOVED lines=8> */
.L_x_51:
[----:B------:R-:W-:Y:S05]  /*e4e0*/  BSYNC B1 ;  /* 0x0000000000017941 */ /* 0x000fea0003800000 */
.L_x_50:
        /* <DEDUP_REMOVED lines=8> */
.L_x_53:
[----:B------:R-:W-:Y:S05]  /*e570*/  BSYNC B1 ;  /* 0x0000000000017941 */ /* 0x000fea0003800000 */
.L_x_52:
        /* <DEDUP_REMOVED lines=8> */
.L_x_55:
[----:B------:R-:W-:Y:S05]  /*e600*/  BSYNC B1 ;  /* 0x0000000000017941 */ /* 0x000fea0003800000 */
.L_x_54:
        /* <DEDUP_REMOVED lines=12> */
.L_x_57:
[----:B------:R-:W-:Y:S05]  /*e6d0*/  BSYNC B1 ;  /* 0x0000000000017941 */ /* 0x000fea0003800000 */
.L_x_56:
        /* <DEDUP_REMOVED lines=8> */
.L_x_59:
[----:B------:R-:W-:Y:S05]  /*e760*/  BSYNC B1 ;  /* 0x0000000000017941 */ /* 0x000fea0003800000 */
.L_x_58:
        /* <DEDUP_REMOVED lines=8> */
.L_x_61:
[----:B------:R-:W-:Y:S05]  /*e7f0*/  BSYNC B1 ;  /* 0x0000000000017941 */ /* 0x000fea0003800000 */
.L_x_60:
        /* <DEDUP_REMOVED lines=8> */
.L_x_63:
[----:B------:R-:W-:Y:S05]  /*e880*/  BSYNC B1 ;  /* 0x0000000000017941 */ /* 0x000fea0003800000 */
.L_x_62:
        /* <DEDUP_REMOVED lines=12> */
.L_x_65:
[----:B------:R-:W-:Y:S05]  /*e950*/  BSYNC B1 ;  /* 0x0000000000017941 */ /* 0x000fea0003800000 */
.L_x_64:
        /* <DEDUP_REMOVED lines=8> */
.L_x_67:
[----:B------:R-:W-:Y:S05]  /*e9e0*/  BSYNC B1 ;  /* 0x0000000000017941 */ /* 0x000fea0003800000 */
.L_x_66:
        /* <DEDUP_REMOVED lines=8> */
.L_x_69:
[----:B------:R-:W-:Y:S05]  /*ea70*/  BSYNC B1 ;  /* 0x0000000000017941 */ /* 0x000fea0003800000 */
.L_x_68:
        /* <DEDUP_REMOVED lines=8> */
.L_x_71:
[----:B------:R-:W-:Y:S05]  /*eb00*/  BSYNC B1 ;  /* 0x0000000000017941 */ /* 0x000fea0003800000 */
.L_x_70:
        /* <DEDUP_REMOVED lines=12> */
.L_x_73:
[----:B------:R-:W-:Y:S05]  /*ebd0*/  BSYNC B1 ;  /* 0x0000000000017941 */ /* 0x000fea0003800000 */
.L_x_72:
        /* <DEDUP_REMOVED lines=8> */
.L_x_75:
[----:B------:R-:W-:Y:S05]  /*ec60*/  BSYNC B1 ;  /* 0x0000000000017941 */ /* 0x000fea0003800000 */
.L_x_74:
        /* <DEDUP_REMOVED lines=8> */
.L_x_77:
[----:B------:R-:W-:Y:S05]  /*ecf0*/  BSYNC B1 ;  /* 0x0000000000017941 */ /* 0x000fea0003800000 */
.L_x_76:
        /* <DEDUP_REMOVED lines=8> */
.L_x_79:
[----:B------:R-:W-:Y:S05]  /*ed80*/  BSYNC B1 ;  /* 0x0000000000017941 */ /* 0x000fea0003800000 */
.L_x_78:
        /* <DEDUP_REMOVED lines=12> */
.L_x_81:
[----:B------:R-:W-:Y:S05]  /*ee50*/  BSYNC B1 ;  /* 0x0000000000017941 */ /* 0x000fea0003800000 */
.L_x_80:
        /* <DEDUP_REMOVED lines=8> */
.L_x_83:
[----:B------:R-:W-:Y:S05]  /*eee0*/  BSYNC B1 ;  /* 0x0000000000017941 */ /* 0x000fea0003800000 */
.L_x_82:
        /* <DEDUP_REMOVED lines=8> */
.L_x_85:
[----:B------:R-:W-:Y:S05]  /*ef70*/  BSYNC B1 ;  /* 0x0000000000017941 */ /* 0x000fea0003800000 */
.L_x_84:
        /* <DEDUP_REMOVED lines=8> */
.L_x_87:
[----:B------:R-:W-:Y:S05]  /*f000*/  BSYNC B1 ;  /* 0x0000000000017941 */ /* 0x000fea0003800000 */
.L_x_86:
        /* <DEDUP_REMOVED lines=12> */
.L_x_89:
[----:B------:R-:W-:Y:S05]  /*f0d0*/  BSYNC B1 ;  /* 0x0000000000017941 */ /* 0x000fea0003800000 */
.L_x_88:
        /* <DEDUP_REMOVED lines=8> */
.L_x_91:
[----:B------:R-:W-:Y:S05]  /*f160*/  BSYNC B1 ;  /* 0x0000000000017941 */ /* 0x000fea0003800000 */
.L_x_90:
        /* <DEDUP_REMOVED lines=8> */
.L_x_93:
[----:B------:R-:W-:Y:S05]  /*f1f0*/  BSYNC B1 ;  /* 0x0000000000017941 */ /* 0x000fea0003800000 */
.L_x_92:
        /* <DEDUP_REMOVED lines=8> */
.L_x_95:
[----:B------:R-:W-:Y:S05]  /*f280*/  BSYNC B1 ;  /* 0x0000000000017941 */ /* 0x000fea0003800000 */
.L_x_94:
        /* <DEDUP_REMOVED lines=12> */
.L_x_97:
[----:B------:R-:W-:Y:S05]  /*f350*/  BSYNC B1 ;  /* 0x0000000000017941 */ /* 0x000fea0003800000 */
.L_x_96:
        /* <DEDUP_REMOVED lines=8> */
.L_x_99:
[----:B------:R-:W-:Y:S05]  /*f3e0*/  BSYNC B1 ;  /* 0x0000000000017941 */ /* 0x000fea0003800000 */
.L_x_98:
        /* <DEDUP_REMOVED lines=8> */
.L_x_101:
[----:B------:R-:W-:Y:S05]  /*f470*/  BSYNC B1 ;  /* 0x0000000000017941 */ /* 0x000fea0003800000 */
.L_x_100:
        /* <DEDUP_REMOVED lines=8> */
.L_x_103:
[----:B------:R-:W-:Y:S05]  /*f500*/  BSYNC B1 ;  /* 0x0000000000017941 */ /* 0x000fea0003800000 */
.L_x_102:
        /* <DEDUP_REMOVED lines=12> */
.L_x_105:
[----:B------:R-:W-:Y:S05]  /*f5d0*/  BSYNC B1 ;  /* 0x0000000000017941 */ /* 0x000fea0003800000 */
.L_x_104:
        /* <DEDUP_REMOVED lines=8> */
.L_x_107:
[----:B------:R-:W-:Y:S05]  /*f660*/  BSYNC B1 ;  /* 0x0000000000017941 */ /* 0x000fea0003800000 */
.L_x_106:
        /* <DEDUP_REMOVED lines=8> */
.L_x_109:
[----:B------:R-:W-:Y:S05]  /*f6f0*/  BSYNC B1 ;  /* 0x0000000000017941 */ /* 0x000fea0003800000 */
.L_x_108:
        /* <DEDUP_REMOVED lines=8> */
.L_x_111:
[----:B------:R-:W-:Y:S05]  /*f780*/  BSYNC B1 ;  /* 0x0000000000017941 */ /* 0x000fea0003800000 */
.L_x_110:
        /* <DEDUP_REMOVED lines=12> */
.L_x_113:
[----:B------:R-:W-:Y:S05]  /*f850*/  BSYNC B1 ;  /* 0x0000000000017941 */ /* 0x000fea0003800000 */
.L_x_112:
        /* <DEDUP_REMOVED lines=8> */
.L_x_115:
[----:B------:R-:W-:Y:S05]  /*f8e0*/  BSYNC B1 ;  /* 0x0000000000017941 */ /* 0x000fea0003800000 */
.L_x_114:
        /* <DEDUP_REMOVED lines=8> */
.L_x_117:
[----:B------:R-:W-:Y:S05]  /*f970*/  BSYNC B1 ;  /* 0x0000000000017941 */ /* 0x000fea0003800000 */
.L_x_116:
        /* <DEDUP_REMOVED lines=8> */
.L_x_119:
[----:B------:R-:W-:Y:S05]  /*fa00*/  BSYNC B1 ;  /* 0x0000000000017941 */ /* 0x000fea0003800000 */
.L_x_118:
        /* <DEDUP_REMOVED lines=12> */
.L_x_121:
[----:B------:R-:W-:Y:S05]  /*fad0*/  BSYNC B1 ;  /* 0x0000000000017941 */ /* 0x000fea0003800000 */
.L_x_120:
        /* <DEDUP_REMOVED lines=8> */
.L_x_123:
[----:B------:R-:W-:Y:S05]  /*fb60*/  BSYNC B1 ;  /* 0x0000000000017941 */ /* 0x000fea0003800000 */
.L_x_122:
        /* <DEDUP_REMOVED lines=8> */
.L_x_125:
[----:B------:R-:W-:Y:S05]  /*fbf0*/  BSYNC B1 ;  /* 0x0000000000017941 */ /* 0x000fea0003800000 */
.L_x_124:
        /* <DEDUP_REMOVED lines=8> */
.L_x_127:
[----:B------:R-:W-:Y:S05]  /*fc80*/  BSYNC B1 ;  /* 0x0000000000017941 */ /* 0x000fea0003800000 */
.L_x_126:
        /* <DEDUP_REMOVED lines=12> */
.L_x_129:
[----:B------:R-:W-:Y:S05]  /*fd50*/  BSYNC B1 ;  /* 0x0000000000017941 */ /* 0x000fea0003800000 */
.L_x_128:
        /* <DEDUP_REMOVED lines=8> */
.L_x_131:
[----:B------:R-:W-:Y:S05]  /*fde0*/  BSYNC B1 ;  /* 0x0000000000017941 */ /* 0x000fea0003800000 */
.L_x_130:
        /* <DEDUP_REMOVED lines=8> */
.L_x_133:
[----:B------:R-:W-:Y:S05]  /*fe70*/  BSYNC B1 ;  /* 0x0000000000017941 */ /* 0x000fea0003800000 */
.L_x_132:
        /* <DEDUP_REMOVED lines=8> */
.L_x_135:
[----:B------:R-:W-:Y:S05]  /*ff00*/  BSYNC B1 ;  /* 0x0000000000017941 */ /* 0x000fea0003800000 */
.L_x_134:
        /* <DEDUP_REMOVED lines=12> */
.L_x_137:
[----:B------:R-:W-:Y:S05]  /*ffd0*/  BSYNC B1 ;  /* 0x0000000000017941 */ /* 0x000fea0003800000 */
.L_x_136:
        /* <DEDUP_REMOVED lines=8> */
.L_x_139:
[----:B------:R-:W-:Y:S05]  /*10060*/  BSYNC B1 ;  /* 0x0000000000017941 */ /* 0x000fea0003800000 */
.L_x_138:
        /* <DEDUP_REMOVED lines=8> */
.L_x_141:
[----:B------:R-:W-:Y:S05]  /*100f0*/  BSYNC B1 ;  /* 0x0000000000017941 */ /* 0x000fea0003800000 */
.L_x_140:
        /* <DEDUP_REMOVED lines=8> */
.L_x_143:
[----:B------:R-:W-:Y:S05]  /*10180*/  BSYNC B1 ;  /* 0x0000000000017941 */ /* 0x000fea0003800000 */
.L_x_142:
        /* <DEDUP_REMOVED lines=12> */
.L_x_145:
[----:B------:R-:W-:Y:S05]  /*10250*/  BSYNC B1 ;  /* 0x0000000000017941 */ /* 0x000fea0003800000 */
.L_x_144:
        /* <DEDUP_REMOVED lines=8> */
.L_x_147:
[----:B------:R-:W-:Y:S05]  /*102e0*/  BSYNC B1 ;  /* 0x0000000000017941 */ /* 0x000fea0003800000 */
.L_x_146:
        /* <DEDUP_REMOVED lines=8> */
.L_x_149:
[----:B------:R-:W-:Y:S05]  /*10370*/  BSYNC B1 ;  /* 0x0000000000017941 */ /* 0x000fea0003800000 */
.L_x_148:
        /* <DEDUP_REMOVED lines=8> */
.L_x_151:
[----:B------:R-:W-:Y:S05]  /*10400*/  BSYNC B1 ;  /* 0x0000000000017941 */ /* 0x000fea0003800000 */
.L_x_150:
        /* <DEDUP_REMOVED lines=12> */
.L_x_153:
[----:B------:R-:W-:Y:S05]  /*104d0*/  BSYNC B1 ;  /* 0x0000000000017941 */ /* 0x000fea0003800000 */
.L_x_152:
        /* <DEDUP_REMOVED lines=8> */
.L_x_155:
[----:B------:R-:W-:Y:S05]  /*10560*/  BSYNC B1 ;  /* 0x0000000000017941 */ /* 0x000fea0003800000 */
.L_x_154:
        /* <DEDUP_REMOVED lines=8> */
.L_x_157:
[----:B------:R-:W-:Y:S05]  /*105f0*/  BSYNC B1 ;  /* 0x0000000000017941 */ /* 0x000fea0003800000 */
.L_x_156:
        /* <DEDUP_REMOVED lines=8> */
.L_x_159:
[----:B------:R-:W-:Y:S05]  /*10680*/  BSYNC B1 ;  /* 0x0000000000017941 */ /* 0x000fea0003800000 */
.L_x_158:
        /* <DEDUP_REMOVED lines=12> */
.L_x_161:
[----:B------:R-:W-:Y:S05]  /*10750*/  BSYNC B1 ;  /* 0x0000000000017941 */ /* 0x000fea0003800000 */
.L_x_160:
        /* <DEDUP_REMOVED lines=8> */
.L_x_163:
[----:B------:R-:W-:Y:S05]  /*107e0*/  BSYNC B1 ;  /* 0x0000000000017941 */ /* 0x000fea0003800000 */
.L_x_162:
        /* <DEDUP_REMOVED lines=8> */
.L_x_165:
[----:B------:R-:W-:Y:S05]  /*10870*/  BSYNC B1 ;  /* 0x0000000000017941 */ /* 0x000fea0003800000 */
.L_x_164:
        /* <DEDUP_REMOVED lines=8> */
.L_x_167:
[----:B------:R-:W-:Y:S05]  /*10900*/  BSYNC B1 ;  /* 0x0000000000017941 */ /* 0x000fea0003800000 */
.L_x_166:
        /* <DEDUP_REMOVED lines=12> */
.L_x_169:
[----:B------:R-:W-:Y:S05]  /*109d0*/  BSYNC B1 ;  /* 0x0000000000017941 */ /* 0x000fea0003800000 */
.L_x_168:
        /* <DEDUP_REMOVED lines=8> */
.L_x_171:
[----:B------:R-:W-:Y:S05]  /*10a60*/  BSYNC B1 ;  /* 0x0000000000017941 */ /* 0x000fea0003800000 */
.L_x_170:
        /* <DEDUP_REMOVED lines=8> */
.L_x_173:
[----:B------:R-:W-:Y:S05]  /*10af0*/  BSYNC B1 ;  /* 0x0000000000017941 */ /* 0x000fea0003800000 */
.L_x_172:
        /* <DEDUP_REMOVED lines=8> */
.L_x_175:
[----:B------:R-:W-:Y:S05]  /*10b80*/  BSYNC B1 ;  /* 0x0000000000017941 */ /* 0x000fea0003800000 */
.L_x_174:
        /* <DEDUP_REMOVED lines=12> */
.L_x_177:
[----:B------:R-:W-:Y:S05]  /*10c50*/  BSYNC B1 ;  /* 0x0000000000017941 */ /* 0x000fea0003800000 */
.L_x_176:
        /* <DEDUP_REMOVED lines=8> */
.L_x_179:
[----:B------:R-:W-:Y:S05]  /*10ce0*/  BSYNC B1 ;  /* 0x0000000000017941 */ /* 0x000fea0003800000 */
.L_x_178:
        /* <DEDUP_REMOVED lines=8> */
.L_x_181:
[----:B------:R-:W-:Y:S05]  /*10d70*/  BSYNC B1 ;  /* 0x0000000000017941 */ /* 0x000fea0003800000 */
.L_x_180:
        /* <DEDUP_REMOVED lines=8> */
.L_x_183:
[----:B------:R-:W-:Y:S05]  /*10e00*/  BSYNC B1 ;  /* 0x0000000000017941 */ /* 0x000fea0003800000 */
.L_x_182:
        /* <DEDUP_REMOVED lines=12> */
.L_x_185:
[----:B------:R-:W-:Y:S05]  /*10ed0*/  BSYNC B1 ;  /* 0x0000000000017941 */ /* 0x000fea0003800000 */
.L_x_184:
        /* <DEDUP_REMOVED lines=8> */
.L_x_187:
[----:B------:R-:W-:Y:S05]  /*10f60*/  BSYNC B1 ;  /* 0x0000000000017941 */ /* 0x000fea0003800000 */
.L_x_186:
        /* <DEDUP_REMOVED lines=8> */
.L_x_189:
[----:B------:R-:W-:Y:S05]  /*10ff0*/  BSYNC B1 ;  /* 0x0000000000017941 */ /* 0x000fea0003800000 */
.L_x_188:
        /* <DEDUP_REMOVED lines=8> */
.L_x_191:
[----:B------:R-:W-:Y:S05]  /*11080*/  BSYNC B1 ;  /* 0x0000000000017941 */ /* 0x000fea0003800000 */
.L_x_190:
        /* <DEDUP_REMOVED lines=12> */
.L_x_193:
[----:B------:R-:W-:Y:S05]  /*11150*/  BSYNC B1 ;  /* 0x0000000000017941 */ /* 0x000fea0003800000 */
.L_x_192:
        /* <DEDUP_REMOVED lines=8> */
.L_x_195:
[----:B------:R-:W-:Y:S05]  /*111e0*/  BSYNC B1 ;  /* 0x0000000000017941 */ /* 0x000fea0003800000 */
.L_x_194:
        /* <DEDUP_REMOVED lines=8> */
.L_x_197:
[----:B------:R-:W-:Y:S05]  /*11270*/  BSYNC B1 ;  /* 0x0000000000017941 */ /* 0x000fea0003800000 */
.L_x_196:
        /* <DEDUP_REMOVED lines=8> */
.L_x_199:
[----:B------:R-:W-:Y:S05]  /*11300*/  BSYNC B1 ;  /* 0x0000000000017941 */ /* 0x000fea0003800000 */
.L_x_198:
        /* <DEDUP_REMOVED lines=12> */
.L_x_201:
[----:B------:R-:W-:Y:S05]  /*113d0*/  BSYNC B1 ;  /* 0x0000000000017941 */ /* 0x000fea0003800000 */
.L_x_200:
        /* <DEDUP_REMOVED lines=8> */
.L_x_203:
[----:B------:R-:W-:Y:S05]  /*11460*/  BSYNC B1 ;  /* 0x0000000000017941 */ /* 0x000fea0003800000 */
.L_x_202:
        /* <DEDUP_REMOVED lines=8> */
.L_x_205:
[----:B------:R-:W-:Y:S05]  /*114f0*/  BSYNC B1 ;  /* 0x0000000000017941 */ /* 0x000fea0003800000 */
.L_x_204:
        /* <DEDUP_REMOVED lines=8> */
.L_x_207:
[----:B------:R-:W-:Y:S05]  /*11580*/  BSYNC B1 ;  /* 0x0000000000017941 */ /* 0x000fea0003800000 */
.L_x_206:
        /* <DEDUP_REMOVED lines=12> */
.L_x_209:
[----:B------:R-:W-:Y:S05]  /*11650*/  BSYNC B1 ;  /* 0x0000000000017941 */ /* 0x000fea0003800000 */
.L_x_208:
        /* <DEDUP_REMOVED lines=8> */
.L_x_211:
[----:B------:R-:W-:Y:S05]  /*116e0*/  BSYNC B1 ;  /* 0x0000000000017941 */ /* 0x000fea0003800000 */
.L_x_210:
        /* <DEDUP_REMOVED lines=8> */
.L_x_213:
[----:B------:R-:W-:Y:S05]  /*11770*/  BSYNC B1 ;  /* 0x0000000000017941 */ /* 0x000fea0003800000 */
.L_x_212:
        /* <DEDUP_REMOVED lines=8> */
.L_x_215:
[----:B------:R-:W-:Y:S05]  /*11800*/  BSYNC B1 ;  /* 0x0000000000017941 */ /* 0x000fea0003800000 */
.L_x_214:
        /* <DEDUP_REMOVED lines=12> */
.L_x_217:
[----:B------:R-:W-:Y:S05]  /*118d0*/  BSYNC B1 ;  /* 0x0000000000017941 */ /* 0x000fea0003800000 */
.L_x_216:
        /* <DEDUP_REMOVED lines=8> */
.L_x_219:
[----:B------:R-:W-:Y:S05]  /*11960*/  BSYNC B1 ;  /* 0x0000000000017941 */ /* 0x000fea0003800000 */
.L_x_218:
        /* <DEDUP_REMOVED lines=8> */
.L_x_221:
[----:B------:R-:W-:Y:S05]  /*119f0*/  BSYNC B1 ;  /* 0x0000000000017941 */ /* 0x000fea0003800000 */
.L_x_220:
        /* <DEDUP_REMOVED lines=8> */
.L_x_223:
[----:B------:R-:W-:Y:S05]  /*11a80*/  BSYNC B1 ;  /* 0x0000000000017941 */ /* 0x000fea0003800000 */
.L_x_222:
        /* <DEDUP_REMOVED lines=12> */
.L_x_225:
[----:B------:R-:W-:Y:S05]  /*11b50*/  BSYNC B1 ;  /* 0x0000000000017941 */ /* 0x000fea0003800000 */
.L_x_224:
        /* <DEDUP_REMOVED lines=8> */
.L_x_227:
[----:B------:R-:W-:Y:S05]  /*11be0*/  BSYNC B1 ;  /* 0x0000000000017941 */ /* 0x000fea0003800000 */
.L_x_226:
        /* <DEDUP_REMOVED lines=8> */
.L_x_229:
[----:B------:R-:W-:Y:S05]  /*11c70*/  BSYNC B1 ;  /* 0x0000000000017941 */ /* 0x000fea0003800000 */
.L_x_228:
        /* <DEDUP_REMOVED lines=8> */
.L_x_231:
[----:B------:R-:W-:Y:S05]  /*11d00*/  BSYNC B1 ;  /* 0x0000000000017941 */ /* 0x000fea0003800000 */
.L_x_230:
        /* <DEDUP_REMOVED lines=12> */
.L_x_233:
[----:B------:R-:W-:Y:S05]  /*11dd0*/  BSYNC B1 ;  /* 0x0000000000017941 */ /* 0x000fea0003800000 */
.L_x_232:
        /* <DEDUP_REMOVED lines=8> */
.L_x_235:
[----:B------:R-:W-:Y:S05]  /*11e60*/  BSYNC B1 ;  /* 0x0000000000017941 */ /* 0x000fea0003800000 */
.L_x_234:
        /* <DEDUP_REMOVED lines=8> */
.L_x_237:
[----:B------:R-:W-:Y:S05]  /*11ef0*/  BSYNC B1 ;  /* 0x0000000000017941 */ /* 0x000fea0003800000 */
.L_x_236:
        /* <DEDUP_REMOVED lines=8> */
.L_x_239:
[----:B------:R-:W-:Y:S05]  /*11f80*/  BSYNC B1 ;  /* 0x0000000000017941 */ /* 0x000fea0003800000 */
.L_x_238:
        /* <DEDUP_REMOVED lines=12> */
.L_x_241:
[----:B------:R-:W-:Y:S05]  /*12050*/  BSYNC B1 ;  /* 0x0000000000017941 */ /* 0x000fea0003800000 */
.L_x_240:
        /* <DEDUP_REMOVED lines=8> */
.L_x_243:
[----:B------:R-:W-:Y:S05]  /*120e0*/  BSYNC B1 ;  /* 0x0000000000017941 */ /* 0x000fea0003800000 */
.L_x_242:
        /* <DEDUP_REMOVED lines=8> */
.L_x_245:
[----:B------:R-:W-:Y:S05]  /*12170*/  BSYNC B1 ;  /* 0x0000000000017941 */ /* 0x000fea0003800000 */
.L_x_244:
        /* <DEDUP_REMOVED lines=8> */
.L_x_247:
[----:B------:R-:W-:Y:S05]  /*12200*/  BSYNC B1 ;  /* 0x0000000000017941 */ /* 0x000fea0003800000 */
.L_x_246:
        /* <DEDUP_REMOVED lines=12> */
.L_x_249:
[----:B------:R-:W-:Y:S05]  /*122d0*/  BSYNC B1 ;  /* 0x0000000000017941 */ /* 0x000fea0003800000 */
.L_x_248:
        /* <DEDUP_REMOVED lines=8> */
.L_x_251:
[----:B------:R-:W-:Y:S05]  /*12360*/  BSYNC B1 ;  /* 0x0000000000017941 */ /* 0x000fea0003800000 */
.L_x_250:
        /* <DEDUP_REMOVED lines=8> */
.L_x_253:
[----:B------:R-:W-:Y:S05]  /*123f0*/  BSYNC B1 ;  /* 0x0000000000017941 */ /* 0x000fea0003800000 */
.L_x_252:
        /* <DEDUP_REMOVED lines=8> */
.L_x_255:
[----:B------:R-:W-:Y:S05]  /*12480*/  BSYNC B1 ;  /* 0x0000000000017941 */ /* 0x000fea0003800000 */
.L_x_254:
        /* <DEDUP_REMOVED lines=12> */
.L_x_257:
[----:B------:R-:W-:Y:S05]  /*12550*/  BSYNC B1 ;  /* 0x0000000000017941 */ /* 0x000fea0003800000 */
.L_x_256:
        /* <DEDUP_REMOVED lines=8> */
.L_x_259:
[----:B------:R-:W-:Y:S05]  /*125e0*/  BSYNC B1 ;  /* 0x0000000000017941 */ /* 0x000fea0003800000 */
.L_x_258:
        /* <DEDUP_REMOVED lines=8> */
.L_x_261:
[----:B------:R-:W-:Y:S05]  /*12670*/  BSYNC B1 ;  /* 0x0000000000017941 */ /* 0x000fea0003800000 */
.L_x_260:
        /* <DEDUP_REMOVED lines=8> */
.L_x_263:
[----:B------:R-:W-:Y:S05]  /*12700*/  BSYNC B1 ;  /* 0x0000000000017941 */ /* 0x000fea0003800000 */
.L_x_262:
        /* <DEDUP_REMOVED lines=12> */
.L_x_265:
[----:B------:R-:W-:Y:S05]  /*127d0*/  BSYNC B1 ;  /* 0x0000000000017941 */ /* 0x000fea0003800000 */
.L_x_264:
        /* <DEDUP_REMOVED lines=8> */
.L_x_267:
[----:B------:R-:W-:Y:S05]  /*12860*/  BSYNC B1 ;  /* 0x0000000000017941 */ /* 0x000fea0003800000 */
.L_x_266:
        /* <DEDUP_REMOVED lines=8> */
.L_x_269:
[----:B------:R-:W-:Y:S05]  /*128f0*/  BSYNC B1 ;  /* 0x0000000000017941 */ /* 0x000fea0003800000 */
.L_x_268:
        /* <DEDUP_REMOVED lines=8> */
.L_x_271:
[----:B------:R-:W-:Y:S05]  /*12980*/  BSYNC B1 ;  /* 0x0000000000017941 */ /* 0x000fea0003800000 */
.L_x_270:
        /* <DEDUP_REMOVED lines=12> */
.L_x_273:
[----:B------:R-:W-:Y:S05]  /*12a50*/  BSYNC B1 ;  /* 0x0000000000017941 */ /* 0x000fea0003800000 */
.L_x_272:
        /* <DEDUP_REMOVED lines=8> */
.L_x_275:
[----:B------:R-:W-:Y:S05]  /*12ae0*/  BSYNC B1 ;  /* 0x0000000000017941 */ /* 0x000fea0003800000 */
.L_x_274:
        /* <DEDUP_REMOVED lines=8> */
.L_x_277:
[----:B------:R-:W-:Y:S05]  /*12b70*/  BSYNC B1 ;  /* 0x0000000000017941 */ /* 0x000fea0003800000 */
.L_x_276:
        /* <DEDUP_REMOVED lines=8> */
.L_x_279:
[----:B------:R-:W-:Y:S05]  /*12c00*/  BSYNC B1 ;  /* 0x0000000000017941 */ /* 0x000fea0003800000 */
.L_x_278:
[----:B-1----:R-:W2:Y:S01]  /*12c10*/  LDL.LU R3, [R1+0x5e4] ;  /* 0x0005e40001037983 */ /* 0x002ea20000300800 */
[C---:B------:R-:W-:Y:S01]  /*12c20*/  ISETP.LT.OR P2, PT, R0.reuse, 0xf1, !P0 ;  /* 0x000000f10000780c */ /* 0x040fe20004741670 */
[----:B------:R-:W-:Y:S01]  /*12c30*/  BSSY B1, `(.L_x_280) ;  /* 0x000000a000017945 */ /* 0x000fe20003800000 */
[----:B------:R-:W-:Y:S01]  /*12c40*/  ISETP.LT.OR P5, PT, R0, 0xf9, !P3 ;  /* 0x000000f90000780c */ /* 0x000fe20005fa1670 */
[----:B--2---:R-:W-:Y:S01]  /*12c50*/  @!P1 IMAD R14, R3, R17, R2 ;  /* 0x00000011030e9224 */ /* 0x004fe200078e0202 */
[----:B------:R-:W-:-:S04]  /*12c60*/  IADD3 R3, P4, R12, 0x80, RZ ;  /* 0x000000800c037810 */ /* 0x000fc80007f9e0ff */
[----:B------:R1:W-:Y:S01]  /*12c70*/  @!P1 STG.E.U8 desc[UR36][R4.64+0xf1], R14 ;  /* 0x0000f10e04009986 */ /* 0x0003e2000c101124 */
[----:B------:R-:W-:-:S04]  /*12c80*/  ISETP.LT.OR P1, PT, R0, 0xf2, !P0 ;  /* 0x000000f20000780c */ /* 0x000fc80004721670 */
[----:B------:R-:W-:Y:S09]  /*12c90*/  @P2 BRA `(.L_x_281) ;  /* 0x00000000000c2947 */ /* 0x000ff20003800000 */
[----:B------:R-:W2:Y:S02]  /*12ca0*/  LDG.E.U8 R16, desc[UR36][R20.64+0xf0] ;  /* 0x0000f02414107981 */ /* 0x000ea4000c1e1100 */
[----:B--2---:R-:W-:-:S05]  /*12cb0*/  PRMT R2, R16, 0x8880, RZ ;  /* 0x0000888010027816 */ /* 0x004fca00000000ff */
[----:B------:R-:W-:-:S07]  /*12cc0*/  IMAD R2, R2, R18, RZ ;  /* 0x0000001202027224 */ /* 0x000fce00078e02ff */
.L_x_281:
[----:B------:R-:W-:Y:S05]  /*12cd0*/  BSYNC B1 ;  /* 0x0000000000017941 */ /* 0x000fea0003800000 */
.L_x_280:
        /* <DEDUP_REMOVED lines=8> */
.L_x_283:
[----:B------:R-:W-:Y:S05]  /*12d60*/  BSYNC B1 ;  /* 0x0000000000017941 */ /* 0x000fea0003800000 */
.L_x_282:
        /* <DEDUP_REMOVED lines=8> */
.L_x_285:
[----:B------:R-:W-:Y:S05]  /*12df0*/  BSYNC B1 ;  /* 0x0000000000017941 */ /* 0x000fea0003800000 */
.L_x_284:
[----:B-1----:R-:W2:Y:S01]  /*12e00*/  LDL.LU R14, [R1+0x5f0] ;  /* 0x0005f000010e7983 */ /* 0x002ea20000300800 */
[C---:B------:R-:W-:Y:S01]  /*12e10*/  ISETP.LT.OR P1, PT, R0.reuse, 0xfa, !P3 ;  /* 0x000000fa0000780c */ /* 0x040fe20005f21670 */
[----:B------:R-:W-:Y:S01]  /*12e20*/  IMAD.X R166, RZ, RZ, R13, P4 ;  /* 0x000000ffffa67224 */ /* 0x000fe200020e060d */
[----:B------:R-:W-:Y:S01]  /*12e30*/  BSSY B1, `(.L_x_286) ;  /* 0x000000b000017945 */ /* 0x000fe20003800000 */
[----:B------:R-:W-:Y:S01]  /*12e40*/  IMAD.WIDE.U32 R12, R3, R152, R158 ;  /* 0x00000098030c7225 */ /* 0x000fe200078e009e */
[----:B------:R-:W-:-:S03]  /*12e50*/  ISETP.LT.OR P2, PT, R0, 0xfa, !P0 ;  /* 0x000000fa0000780c */ /* 0x000fc60004741670 */
[----:B--2---:R-:W-:-:S05]  /*12e60*/  @!P5 IMAD R14, R14, R17, R2 ;  /* 0x000000110e0ed224 */ /* 0x004fca00078e0202 */
[----:B------:R1:W-:Y:S01]  /*12e70*/  @!P5 STG.E.U8 desc[UR36][R4.64+0xf8], R14 ;  /* 0x0000f80e0400d986 */ /* 0x0003e2000c101124 */
[----:B------:R-:W-:Y:S02]  /*12e80*/  ISETP.LT.OR P5, PT, R0, 0xf9, !P0 ;  /* 0x000000f90000780c */ /* 0x000fe400047a1670 */
[----:B-1----:R-:W-:Y:S01]  /*12e90*/  IADD3 R14, P4, R12, R154, RZ ;  /* 0x0000009a0c0e7210 */ /* 0x002fe20007f9e0ff */
[----:B------:R-:W-:-:S12]  /*12ea0*/  @P1 BRA `(.L_x_287) ;  /* 0x00000000000c1947 */ /* 0x000fd80003800000 */
[----:B------:R-:W2:Y:S02]  /*12eb0*/  LDG.E.U8 R16, desc[UR36][R22.64+0xf9] ;  /* 0x0000f92416107981 */ /* 0x000ea4000c1e1100 */
[----:B--2---:R-:W-:-:S05]  /*12ec0*/  PRMT R2, R16, 0x8880, RZ ;  /* 0x0000888010027816 */ /* 0x004fca00000000ff */
[----:B------:R-:W-:-:S07]  /*12ed0*/  IMAD R2, R2, R18, RZ ;  /* 0x0000001202027224 */ /* 0x000fce00078e02ff */
.L_x_287:
[----:B------:R-:W-:Y:S05]  /*12ee0*/  BSYNC B1 ;  /* 0x0000000000017941 */ /* 0x000fea0003800000 */
.L_x_286:
[----:B------:R-:W2:Y:S01]  /*12ef0*/  LDL.LU R164, [R1+0x5f4] ;  /* 0x0005f40001a47983 */ /* 0x000ea20000300800 */
[----:B------:R-:W-:Y:S01]  /*12f00*/  BSSY B1, `(.L_x_288) ;  /* 0x0000008000017945 */ /* 0x000fe20003800000 */
[----:B------:R-:W-:Y:S02]  /*12f10*/  IMAD R166, R166, R152, RZ ;  /* 0x00000098a6a67224 */ /* 0x000fe400078e02ff */
[----:B--2---:R-:W-:-:S05]  /*12f20*/  @!P1 IMAD R164, R164, R17, R2 ;  /* 0x00000011a4a49224 */ /* 0x004fca00078e0202 */
[----:B------:R1:W-:Y:S01]  /*12f30*/  @!P1 STG.E.U8 desc[UR36][R4.64+0xf9], R164 ;  /* 0x0000f9a404009986 */ /* 0x0003e2000c101124 */
[----:B------:R-:W-:Y:S05]  /*12f40*/  @P5 BRA `(.L_x_289) ;  /* 0x00000000000c5947 */ /* 0x000fea0003800000 */
[----:B------:R-:W2:Y:S02]  /*12f50*/  LDG.E.U8 R16, desc[UR36][R20.64+0xf8] ;  /* 0x0000f82414107981 */ /* 0x000ea4000c1e1100 */
[----:B--2---:R-:W-:-:S05]  /*12f60*/  PRMT R2, R16, 0x8880, RZ ;  /* 0x0000888010027816 */ /* 0x004fca00000000ff */
[----:B------:R-:W-:-:S07]  /*12f70*/  IMAD R2, R2, R18, RZ ;  /* 0x0000001202027224 */ /* 0x000fce00078e02ff */
.L_x_289:
[----:B------:R-:W-:Y:S05]  /*12f80*/  BSYNC B1 ;  /* 0x0000000000017941 */ /* 0x000fea0003800000 */
.L_x_288:
[----:B-1----:R-:W2:Y:S01]  /*12f90*/  LDL.LU R164, [R1+0x5f8] ;  /* 0x0005f80001a47983 */ /* 0x002ea20000300800 */
[----:B------:R-:W-:Y:S01]  /*12fa0*/  BSSY B1, `(.L_x_290) ;  /* 0x0000008000017945 */ /* 0x000fe20003800000 */
[----:B--2---:R-:W-:Y:S02]  /*12fb0*/  @!P5 IMAD R165, R164, R17, R2 ;  /* 0x00000011a4a5d224 */ /* 0x004fe400078e0202 */
[----:B------:R-:W-:-:S03]  /*12fc0*/  IMAD R164, R3, R153, R166 ;  /* 0x0000009903a47224 */ /* 0x000fc600078e02a6 */
[----:B------:R1:W-:Y:S01]  /*12fd0*/  @!P5 STG.E.U8 desc[UR36][R10.64+0xf8], R165 ;  /* 0x0000f8a50a00d986 */ /* 0x0003e2000c101124 */
[----:B------:R-:W-:Y:S05]  /*12fe0*/  @P2 BRA `(.L_x_291) ;  /* 0x00000000000c2947 */ /* 0x000fea0003800000 */
[----:B------:R-:W2:Y:S02]  /*12ff0*/  LDG.E.U8 R16, desc[UR36][R20.64+0xf9] ;  /* 0x0000f92414107981 */ /* 0x000ea4000c1e1100 */
[----:B--2---:R-:W-:-:S05]  /*13000*/  PRMT R2, R16, 0x8880, RZ ;  /* 0x0000888010027816 */ /* 0x004fca00000000ff */
[----:B------:R-:W-:-:S07]  /*13010*/  IMAD R2, R2, R18, RZ ;  /* 0x0000001202027224 */ /* 0x000fce00078e02ff */
.L_x_291:
[----:B------:R-:W-:Y:S05]  /*13020*/  BSYNC B1 ;  /* 0x0000000000017941 */ /* 0x000fea0003800000 */
.L_x_290:
[----:B------:R-:W2:Y:S01]  /*13030*/  LDL.LU R153, [R1+0x5fc] ;  /* 0x0005fc0001997983 */ /* 0x000ea20000300800 */
[----:B------:R-:W-:Y:S01]  /*13040*/  ISETP.GE.AND P1, PT, R157, 0x81, PT ;  /* 0x000000819d00780c */ /* 0x000fe20003f26270 */
[----:B------:R-:W-:Y:S01]  /*13050*/  BSSY B1, `(.L_x_292) ;  /* 0x000000c000017945 */ /* 0x000fe20003800000 */
[----:B------:R-:W-:Y:S02]  /*13060*/  IADD3.X R15, R155, R13, R164, P4, !PT ;  /* 0x0000000d9b0f7210 */ /* 0x000fe400027fe4a4 */
[----:B------:R-:W-:Y:S01]  /*13070*/  ISETP.LT.OR P4, PT, R0, 0x1, !P1 ;  /* 0x000000010000780c */ /* 0x000fe20004f81670 */
[----:B--2---:R-:W-:Y:S02]  /*13080*/  @!P2 IMAD R12, R153, R17, R2 ;  /* 0x00000011990ca224 */ /* 0x004fe400078e0202 */
[----:B------:R-:W-:-:S03]  /*13090*/  IMAD.WIDE.U32 R152, R3, R152, R162 ;  /* 0x0000009803987225 */ /* 0x000fc600078e00a2 */
[----:B------:R2:W-:Y:S02]  /*130a0*/  @!P2 STG.E.U8 desc[UR36][R10.64+0xf9], R12 ;  /* 0x0000f90c0a00a986 */ /* 0x0005e4000c101124 */
[----:B--2---:R-:W-:Y:S02]  /*130b0*/  IADD3 R12, P2, P5, R160, R154, R152 ;  /* 0x0000009aa00c7210 */ /* 0x004fe40007d5e098 */
[----:B------:R-:W-:-:S03]  /*130c0*/  IADD3 R152, R164, R153, RZ ;  /* 0x00000099a4987210 */ /* 0x000fc60007ffe0ff */
[----:B------:R-:W-:Y:S08]  /*130d0*/  @P4 BRA `(.L_x_293) ;  /* 0x00000000000c4947 */ /* 0x000ff00003800000 */
[----:B------:R-:W2:Y:S02]  /*130e0*/  LDG.E.U8 R16, desc[UR36][R14.64] ;  /* 0x000000240e107981 */ /* 0x000ea4000c1e1100 */
[----:B--2---:R-:W-:-:S05]  /*130f0*/  PRMT R2, R16, 0x8880, RZ ;  /* 0x0000888010027816 */ /* 0x004fca00000000ff */
[----:B------:R-:W-:-:S07]  /*13100*/  IMAD R2, R2, R18, RZ ;  /* 0x0000001202027224 */ /* 0x000fce00078e02ff */
.L_x_293:
[----:B------:R-:W-:Y:S05]  /*13110*/  BSYNC B1 ;  /* 0x0000000000017941 */ /* 0x000fea0003800000 */
.L_x_292:
[----:B------:R-:W2:Y:S01]  /*13120*/  LDL.LU R3, [R1+0x200] ;  /* 0x0002000001037983 */ /* 0x000ea20000300800 */
[----:B------:R-:W-:Y:S01]  /*13130*/  IADD3.X R13, R159, R155, R152, P2, P5 ;  /* 0x0000009b9f0d7210 */ /* 0x000fe200017ea498 */
[----:B------:R-:W-:Y:S01]  /*13140*/  BSSY B1, `(.L_x_294) ;  /* 0x000000a000017945 */ /* 0x000fe20003800000 */
[----:B------:R-:W-:-:S04]  /*13150*/  ISETP.GE.AND P2, PT, R157, 0x89, PT ;  /* 0x000000899d00780c */ /* 0x000fc80003f46270 */
[----:B------:R-:W-:Y:S01]  /*13160*/  ISETP.LT.OR P5, PT, R0, 0x1, !P2 ;  /* 0x000000010000780c */ /* 0x000fe200057a1670 */
[----:B--2---:R-:W-:-:S05]  /*13170*/  @!P4 IMAD R3, R3, R17, R2 ;  /* 0x000000110303c224 */ /* 0x004fca00078e0202 */
[----:B------:R2:W-:Y:S01]  /*13180*/  @!P4 STG.E.U8 desc[UR36][R6.64], R3 ;  /* 0x000000030600c986 */ /* 0x0005e2000c101124 */
[----:B------:R-:W-:-:S13]  /*13190*/  ISETP.LT.OR P4, PT, R0, 0x2, !P1 ;  /* 0x000000020000780c */ /* 0x000fda0004f81670 */
[----:B--2---:R-:W-:Y:S05]  /*131a0*/  @P4 BRA `(.L_x_295) ;  /* 0x00000000000c4947 */ /* 0x004fea0003800000 */
[----:B------:R-:W2:Y:S02]  /*131b0*/  LDG.E.U8 R16, desc[UR36][R14.64+0x1] ;  /* 0x000001240e107981 */ /* 0x000ea4000c1e1100 */
[----:B--2---:R-:W-:-:S05]  /*131c0*/  PRMT R2, R16, 0x8880, RZ ;  /* 0x0000888010027816 */ /* 0x004fca00000000ff */
[----:B------:R-:W-:-:S07]  /*131d0*/  IMAD R2, R2, R18, RZ ;  /* 0x0000001202027224 */ /* 0x000fce00078e02ff */
.L_x_295:
[----:B------:R-:W-:Y:S05]  /*131e0*/  BSYNC B1 ;  /* 0x0000000000017941 */ /* 0x000fea0003800000 */
.L_x_294:
[----:B------:R-:W2:Y:S01]  /*131f0*/  LDL.LU R3, [R1+0x204] ;  /* 0x0002040001037983 */ /* 0x000ea20000300800 */
[----:B------:R-:W-:Y:S01]  /*13200*/  BSSY B1, `(.L_x_296) ;  /* 0x0000007000017945 */ /* 0x000fe20003800000 */
[----:B--2---:R-:W-:-:S05]  /*13210*/  @!P4 IMAD R3, R3, R17, R2 ;  /* 0x000000110303c224 */ /* 0x004fca00078e0202 */
[----:B------:R2:W-:Y:S01]  /*13220*/  @!P4 STG.E.U8 desc[UR36][R6.64+0x1], R3 ;  /* 0x000001030600c986 */ /* 0x0005e2000c101124 */
[----:B------:R-:W-:Y:S05]  /*13230*/  @P5 BRA `(.L_x_297) ;  /* 0x00000000000c5947 */ /* 0x000fea0003800000 */
[----:B------:R-:W3:Y:S02]  /*13240*/  LDG.E.U8 R16, desc[UR36][R12.64] ;  /* 0x000000240c107981 */ /* 0x000ee4000c1e1100 */
[----:B---3--:R-:W-:-:S05]  /*13250*/  PRMT R2, R16, 0x8880, RZ ;  /* 0x0000888010027816 */ /* 0x008fca00000000ff */
[----:B------:R-:W-:-:S07]  /*13260*/  IMAD R2, R2, R18, RZ ;  /* 0x0000001202027224 */ /* 0x000fce00078e02ff */
.L_x_297:
[----:B------:R-:W-:Y:S05]  /*13270*/  BSYNC B1 ;  /* 0x0000000000017941 */ /* 0x000fea0003800000 */
.L_x_296:
[----:B--2---:R-:W2:Y:S01]  /*13280*/  LDL.LU R3, [R1+0x208] ;  /* 0x0002080001037983 */ /* 0x004ea20000300800 */
[----:B------:R-:W-:Y:S01]  /*13290*/  ISETP.LT.OR P4, PT, R0, 0x2, !P2 ;  /* 0x000000020000780c */ /* 0x000fe20005781670 */
[----:B------:R-:W-:Y:S01]  /*132a0*/  BSSY B1, `(.L_x_298) ;  /* 0x0000008000017945 */ /* 0x000fe20003800000 */
[----:B--2---:R-:W-:-:S05]  /*132b0*/  @!P5 IMAD R3, R3, R17, R2 ;  /* 0x000000110303d224 */ /* 0x004fca00078e0202 */
[----:B------:R2:W-:Y:S01]  /*132c0*/  @!P5 STG.E.U8 desc[UR36][R8.64], R3 ;  /* 0x000000030800d986 */ /* 0x0005e2000c101124 */
[----:B------:R-:W-:-:S05]  /*132d0*/  ISETP.LT.OR P5, PT, R0, 0x9, !P1 ;  /* 0x000000090000780c */ /* 0x000fca0004fa1670 */
[----:B------:R-:W-:Y:S08]  /*132e0*/  @P4 BRA `(.L_x_299) ;  /* 0x00000000000c4947 */ /* 0x000ff00003800000 */
[----:B------:R-:W3:Y:S02]  /*132f0*/  LDG.E.U8 R16, desc[UR36][R12.64+0x1] ;  /* 0x000001240c107981 */ /* 0x000ee4000c1e1100 */
[----:B---3--:R-:W-:-:S05]  /*13300*/  PRMT R2, R16, 0x8880, RZ ;  /* 0x0000888010027816 */ /* 0x008fca00000000ff */
[----:B------:R-:W-:-:S07]  /*13310*/  IMAD R2, R2, R18, RZ ;  /* 0x0000001202027224 */ /* 0x000fce00078e02ff */
.L_x_299:
[----:B------:R-:W-:Y:S05]  /*13320*/  BSYNC B1 ;  /* 0x0000000000017941 */ /* 0x000fea0003800000 */
.L_x_298:
[----:B--2---:R-:W2:Y:S01]  /*13330*/  LDL.LU R3, [R1+0x20c] ;  /* 0x00020c0001037983 */ /* 0x004ea20000300800 */
[----:B------:R-:W-:Y:S01]  /*13340*/  BSSY B1, `(.L_x_300) ;  /* 0x0000007000017945 */ /* 0x000fe20003800000 */
[----:B--2---:R-:W-:-:S05]  /*13350*/  @!P4 IMAD R3, R3, R17, R2 ;  /* 0x000000110303c224 */ /* 0x004fca00078e0202 */
[----:B------:R2:W-:Y:S01]  /*13360*/  @!P4 STG.E.U8 desc[UR36][R8.64+0x1], R3 ;  /* 0x000001030800c986 */ /* 0x0005e2000c101124 */
[----:B------:R-:W-:Y:S05]  /*13370*/  @P5 BRA `(.L_x_301) ;  /* 0x00000000000c5947 */ /* 0x000fea0003800000 */
[----:B------:R-:W3:Y:S02]  /*13380*/  LDG.E.U8 R16, desc[UR36][R14.64+0x8] ;  /* 0x000008240e107981 */ /* 0x000ee4000c1e1100 */
[----:B---3--:R-:W-:-:S05]  /*13390*/  PRMT R2, R16, 0x8880, RZ ;  /* 0x0000888010027816 */ /* 0x008fca00000000ff */
[----:B------:R-:W-:-:S07]  /*133a0*/  IMAD R2, R2, R18, RZ ;  /* 0x0000001202027224 */ /* 0x000fce00078e02ff */
.L_x_301:
[----:B------:R-:W-:Y:S05]  /*133b0*/  BSYNC B1 ;  /* 0x0000000000017941 */ /* 0x000fea0003800000 */
.L_x_300:
        /* <DEDUP_REMOVED lines=10> */
.L_x_303:
[----:B------:R-:W-:Y:S05]  /*13460*/  BSYNC B1 ;  /* 0x0000000000017941 */ /* 0x000fea0003800000 */
.L_x_302:
        /* <DEDUP_REMOVED lines=8> */
.L_x_305:
[----:B------:R-:W-:Y:S05]  /*134f0*/  BSYNC B1 ;  /* 0x0000000000017941 */ /* 0x000fea0003800000 */
.L_x_304:
        /* <DEDUP_REMOVED lines=10> */
.L_x_307:
[----:B------:R-:W-:Y:S05]  /*135a0*/  BSYNC B1 ;  /* 0x0000000000017941 */ /* 0x000fea0003800000 */
.L_x_306:
        /* <DEDUP_REMOVED lines=8> */
.L_x_309:
[----:B------:R-:W-:Y:S05]  /*13630*/  BSYNC B1 ;  /* 0x0000000000017941 */ /* 0x000fea0003800000 */
.L_x_308:
        /* <DEDUP_REMOVED lines=10> */
.L_x_311:
[----:B------:R-:W-:Y:S05]  /*136e0*/  BSYNC B1 ;  /* 0x0000000000017941 */ /* 0x000fea0003800000 */
.L_x_310:
        /* <DEDUP_REMOVED lines=8> */
.L_x_313:
[----:B------:R-:W-:Y:S05]  /*13770*/  BSYNC B1 ;  /* 0x0000000000017941 */ /* 0x000fea0003800000 */
.L_x_312:
        /* <DEDUP_REMOVED lines=10> */
.L_x_315:
[----:B------:R-:W-:Y:S05]  /*13820*/  BSYNC B1 ;  /* 0x0000000000017941 */ /* 0x000fea0003800000 */
.L_x_314:
        /* <DEDUP_REMOVED lines=8> */
.L_x_317:
[----:B------:R-:W-:Y:S05]  /*138b0*/  BSYNC B1 ;  /* 0x0000000000017941 */ /* 0x000fea0003800000 */
.L_x_316:
        /* <DEDUP_REMOVED lines=10> */
.L_x_319:
[----:B------:R-:W-:Y:S05]  /*13960*/  BSYNC B1 ;  /* 0x0000000000017941 */ /* 0x000fea0003800000 */
.L_x_318:
        /* <DEDUP_REMOVED lines=8> */
.L_x_321:
[----:B------:R-:W-:Y:S05]  /*139f0*/  BSYNC B1 ;  /* 0x0000000000017941 */ /* 0x000fea0003800000 */
.L_x_320:
        /* <DEDUP_REMOVED lines=10> */
.L_x_323:
[----:B------:R-:W-:Y:S05]  /*13aa0*/  BSYNC B1 ;  /* 0x0000000000017941 */ /* 0x000fea0003800000 */
.L_x_322:
        /* <DEDUP_REMOVED lines=8> */
.L_x_325:
[----:B------:R-:W-:Y:S05]  /*13b30*/  BSYNC B1 ;  /* 0x0000000000017941 */ /* 0x000fea0003800000 */
.L_x_324:
        /* <DEDUP_REMOVED lines=10> */
.L_x_327:
[----:B------:R-:W-:Y:S05]  /*13be0*/  BSYNC B1 ;  /* 0x0000000000017941 */ /* 0x000fea0003800000 */
.L_x_326:
        /* <DEDUP_REMOVED lines=8> */
.L_x_329:
[----:B------:R-:W-:Y:S05]  /*13c70*/  BSYNC B1 ;  /* 0x0000000000017941 */ /* 0x000fea0003800000 */
.L_x_328:
        /* <DEDUP_REMOVED lines=10> */
.L_x_331:
[----:B------:R-:W-:Y:S05]  /*13d20*/  BSYNC B1 ;  /* 0x0000000000017941 */ /* 0x000fea0003800000 */
.L_x_330:
        /* <DEDUP_REMOVED lines=8> */
.L_x_333:
[----:B------:R-:W-:Y:S05]  /*13db0*/  BSYNC B1 ;  /* 0x0000000000017941 */ /* 0x000fea0003800000 */
.L_x_332:
        /* <DEDUP_REMOVED lines=10> */
.L_x_335:
[----:B------:R-:W-:Y:S05]  /*13e60*/  BSYNC B1 ;  /* 0x0000000000017941 */ /* 0x000fea0003800000 */
.L_x_334:
        /* <DEDUP_REMOVED lines=8> */
.L_x_337:
[----:B------:R-:W-:Y:S05]  /*13ef0*/  BSYNC B1 ;  /* 0x0000000000017941 */ /* 0x000fea0003800000 */
.L_x_336:
        /* <DEDUP_REMOVED lines=10> */
.L_x_339:
[----:B------:R-:W-:Y:S05]  /*13fa0*/  BSYNC B1 ;  /* 0x0000000000017941 */ /* 0x000fea0003800000 */
.L_x_338:
        /* <DEDUP_REMOVED lines=8> */
.L_x_341:
[----:B------:R-:W-:Y:S05]  /*14030*/  BSYNC B1 ;  /* 0x0000000000017941 */ /* 0x000fea0003800000 */
.L_x_340:
        /* <DEDUP_REMOVED lines=10> */
.L_x_343:
[----:B------:R-:W-:Y:S05]  /*140e0*/  BSYNC B1 ;  /* 0x0000000000017941 */ /* 0x000fea0003800000 */
.L_x_342:
        /* <DEDUP_REMOVED lines=8> */
.L_x_345:
[----:B------:R-:W-:Y:S05]  /*14170*/  BSYNC B1 ;  /* 0x0000000000017941 */ /* 0x000fea0003800000 */
.L_x_344:
        /* <DEDUP_REMOVED lines=10> */
.L_x_347:
[----:B------:R-:W-:Y:S05]  /*14220*/  BSYNC B1 ;  /* 0x0000000000017941 */ /* 0x000fea0003800000 */
.L_x_346:
        /* <DEDUP_REMOVED lines=8> */
.L_x_349:
[----:B------:R-:W-:Y:S05]  /*142b0*/  BSYNC B1 ;  /* 0x0000000000017941 */ /* 0x000fea0003800000 */
.L_x_348:
        /* <DEDUP_REMOVED lines=10> */
.L_x_351:
[----:B------:R-:W-:Y:S05]  /*14360*/  BSYNC B1 ;  /* 0x0000000000017941 */ /* 0x000fea0003800000 */
.L_x_350:
        /* <DEDUP_REMOVED lines=8> */
.L_x_353:
[----:B------:R-:W-:Y:S05]  /*143f0*/  BSYNC B1 ;  /* 0x0000000000017941 */ /* 0x000fea0003800000 */
.L_x_352:
        /* <DEDUP_REMOVED lines=10> */
.L_x_355:
[----:B------:R-:W-:Y:S05]  /*144a0*/  BSYNC B1 ;  /* 0x0000000000017941 */ /* 0x000fea0003800000 */
.L_x_354:
        /* <DEDUP_REMOVED lines=8> */
.L_x_357:
[----:B------:R-:W-:Y:S05]  /*14530*/  BSYNC B1 ;  /* 0x0000000000017941 */ /* 0x000fea0003800000 */
.L_x_356:
        /* <DEDUP_REMOVED lines=10> */
.L_x_359:
[----:B------:R-:W-:Y:S05]  /*145e0*/  BSYNC B1 ;  /* 0x0000000000017941 */ /* 0x000fea0003800000 */
.L_x_358:
        /* <DEDUP_REMOVED lines=8> */
.L_x_361:
[----:B------:R-:W-:Y:S05]  /*14670*/  BSYNC B1 ;  /* 0x0000000000017941 */ /* 0x000fea0003800000 */
.L_x_360:
        /* <DEDUP_REMOVED lines=10> */
.L_x_363:
[----:B------:R-:W-:Y:S05]  /*14720*/  BSYNC B1 ;  /* 0x0000000000017941 */ /* 0x000fea0003800000 */
.L_x_362:
        /* <DEDUP_REMOVED lines=8> */
.L_x_365:
[----:B------:R-:W-:Y:S05]  /*147b0*/  BSYNC B1 ;  /* 0x0000000000017941 */ /* 0x000fea0003800000 */
.L_x_364:
        /* <DEDUP_REMOVED lines=10> */
.L_x_367:
[----:B------:R-:W-:Y:S05]  /*14860*/  BSYNC B1 ;  /* 0x0000000000017941 */ /* 0x000fea0003800000 */
.L_x_366:
        /* <DEDUP_REMOVED lines=8> */
.L_x_369:
[----:B------:R-:W-:Y:S05]  /*148f0*/  BSYNC B1 ;  /* 0x0000000000017941 */ /* 0x000fea0003800000 */
.L_x_368:
        /* <DEDUP_REMOVED lines=10> */
.L_x_371:
[----:B------:R-:W-:Y:S05]  /*149a0*/  BSYNC B1 ;  /* 0x0000000000017941 */ /* 0x000fea0003800000 */
.L_x_370:
        /* <DEDUP_REMOVED lines=8> */
.L_x_373:
[----:B------:R-:W-:Y:S05]  /*14a30*/  BSYNC B1 ;  /* 0x0000000000017941 */ /* 0x000fea0003800000 */
.L_x_372:
        /* <DEDUP_REMOVED lines=10> */
.L_x_375:
[----:B------:R-:W-:Y:S05]  /*14ae0*/  BSYNC B1 ;  /* 0x0000000000017941 */ /* 0x000fea0003800000 */
.L_x_374:
        /* <DEDUP_REMOVED lines=8> */
.L_x_377:
[----:B------:R-:W-:Y:S05]  /*14b70*/  BSYNC B1 ;  /* 0x0000000000017941 */ /* 0x000fea0003800000 */
.L_x_376:
        /* <DEDUP_REMOVED lines=10> */
.L_x_379:
[----:B------:R-:W-:Y:S05]  /*14c20*/  BSYNC B1 ;  /* 0x0000000000017941 */ /* 0x000fea0003800000 */
.L_x_378:
        /* <DEDUP_REMOVED lines=8> */
.L_x_381:
[----:B------:R-:W-:Y:S05]  /*14cb0*/  BSYNC B1 ;  /* 0x0000000000017941 */ /* 0x000fea0003800000 */
.L_x_380:
        /* <DEDUP_REMOVED lines=10> */
.L_x_383:
[----:B------:R-:W-:Y:S05]  /*14d60*/  BSYNC B1 ;  /* 0x0000000000017941 */ /* 0x000fea0003800000 */
.L_x_382:
        /* <DEDUP_REMOVED lines=8> */
.L_x_385:
[----:B------:R-:W-:Y:S05]  /*14df0*/  BSYNC B1 ;  /* 0x0000000000017941 */ /* 0x000fea0003800000 */
.L_x_384:
        /* <DEDUP_REMOVED lines=10> */
.L_x_387:
[----:B------:R-:W-:Y:S05]  /*14ea0*/  BSYNC B1 ;  /* 0x0000000000017941 */ /* 0x000fea0003800000 */
.L_x_386:
        /* <DEDUP_REMOVED lines=8> */
.L_x_389:
[----:B------:R-:W-:Y:S05]  /*14f30*/  BSYNC B1 ;  /* 0x0000000000017941 */ /* 0x000fea0003800000 */
.L_x_388:
        /* <DEDUP_REMOVED lines=10> */
.L_x_391:
[----:B------:R-:W-:Y:S05]  /*14fe0*/  BSYNC B1 ;  /* 0x0000000000017941 */ /* 0x000fea0003800000 */
.L_x_390:
        /* <DEDUP_REMOVED lines=8> */
.L_x_393:
[----:B------:R-:W-:Y:S05]  /*15070*/  BSYNC B1 ;  /* 0x0000000000017941 */ /* 0x000fea0003800000 */
.L_x_392:
        /* <DEDUP_REMOVED lines=10> */
.L_x_395:
[----:B------:R-:W-:Y:S05]  /*15120*/  BSYNC B1 ;  /* 0x0000000000017941 */ /* 0x000fea0003800000 */
.L_x_394:
        /* <DEDUP_REMOVED lines=8> */
.L_x_397:
[----:B------:R-:W-:Y:S05]  /*151b0*/  BSYNC B1 ;  /* 0x0000000000017941 */ /* 0x000fea0003800000 */
.L_x_396:
        /* <DEDUP_REMOVED lines=10> */
.L_x_399:
[----:B------:R-:W-:Y:S05]  /*15260*/  BSYNC B1 ;  /* 0x0000000000017941 */ /* 0x000fea0003800000 */
.L_x_398:
        /* <DEDUP_REMOVED lines=8> */
.L_x_401:
[----:B------:R-:W-:Y:S05]  /*152f0*/  BSYNC B1 ;  /* 0x0000000000017941 */ /* 0x000fea0003800000 */
.L_x_400:
        /* <DEDUP_REMOVED lines=10> */
.L_x_403:
[----:B------:R-:W-:Y:S05]  /*153a0*/  BSYNC B1 ;  /* 0x0000000000017941 */ /* 0x000fea0003800000 */
.L_x_402:
        /* <DEDUP_REMOVED lines=8> */
.L_x_405:
[----:B------:R-:W-:Y:S05]  /*15430*/  BSYNC B1 ;  /* 0x0000000000017941 */ /* 0x000fea0003800000 */
.L_x_404:
        /* <DEDUP_REMOVED lines=10> */
.L_x_407:
[----:B------:R-:W-:Y:S05]  /*154e0*/  BSYNC B1 ;  /* 0x0000000000017941 */ /* 0x000fea0003800000 */
.L_x_406:
        /* <DEDUP_REMOVED lines=8> */
.L_x_409:
[----:B------:R-:W-:Y:S05]  /*15570*/  BSYNC B1 ;  /* 0x0000000000017941 */ /* 0x000fea0003800000 */
.L_x_408:
        /* <DEDUP_REMOVED lines=10> */
.L_x_411:
[----:B------:R-:W-:Y:S05]  /*15620*/  BSYNC B1 ;  /* 0x0000000000017941 */ /* 0x000fea0003800000 */
.L_x_410:
        /* <DEDUP_REMOVED lines=8> */
.L_x_413:
[----:B------:R-:W-:Y:S05]  /*156b0*/  BSYNC B1 ;  /* 0x0000000000017941 */ /* 0x000fea0003800000 */
.L_x_412:
        /* <DEDUP_REMOVED lines=10> */
.L_x_415:
[----:B------:R-:W-:Y:S05]  /*15760*/  BSYNC B1 ;  /* 0x0000000000017941 */ /* 0x000fea0003800000 */
.L_x_414:
        /* <DEDUP_REMOVED lines=8> */
.L_x_417:
[----:B------:R-:W-:Y:S05]  /*157f0*/  BSYNC B1 ;  /* 0x0000000000017941 */ /* 0x000fea0003800000 */
.L_x_416:
        /* <DEDUP_REMOVED lines=10> */
.L_x_419:
[----:B------:R-:W-:Y:S05]  /*158a0*/  BSYNC B1 ;  /* 0x0000000000017941 */ /* 0x000fea0003800000 */
.L_x_418:
        /* <DEDUP_REMOVED lines=8> */
.L_x_421:
[----:B------:R-:W-:Y:S05]  /*15930*/  BSYNC B1 ;  /* 0x0000000000017941 */ /* 0x000fea0003800000 */
.L_x_420:
        /* <DEDUP_REMOVED lines=10> */
.L_x_423:
[----:B------:R-:W-:Y:S05]  /*159e0*/  BSYNC B1 ;  /* 0x0000000000017941 */ /* 0x000fea0003800000 */
.L_x_422:
        /* <DEDUP_REMOVED lines=8> */
.L_x_425:
[----:B------:R-:W-:Y:S05]  /*15a70*/  BSYNC B1 ;  /* 0x0000000000017941 */ /* 0x000fea0003800000 */
.L_x_424:
        /* <DEDUP_REMOVED lines=10> */
.L_x_427:
[----:B------:R-:W-:Y:S05]  /*15b20*/  BSYNC B1 ;  /* 0x0000000000017941 */ /* 0x000fea0003800000 */
.L_x_426:
        /* <DEDUP_REMOVED lines=8> */
.L_x_429:
[----:B------:R-:W-:Y:S05]  /*15bb0*/  BSYNC B1 ;  /* 0x0000000000017941 */ /* 0x000fea0003800000 */
.L_x_428:
        /* <DEDUP_REMOVED lines=10> */
.L_x_431:
[----:B------:R-:W-:Y:S05]  /*15c60*/  BSYNC B1 ;  /* 0x0000000000017941 */ /* 0x000fea0003800000 */
.L_x_430:
        /* <DEDUP_REMOVED lines=8> */
.L_x_433:
[----:B------:R-:W-:Y:S05]  /*15cf0*/  BSYNC B1 ;  /* 0x0000000000017941 */ /* 0x000fea0003800000 */
.L_x_432:
        /* <DEDUP_REMOVED lines=10> */
.L_x_435:
[----:B------:R-:W-:Y:S05]  /*15da0*/  BSYNC B1 ;  /* 0x0000000000017941 */ /* 0x000fea0003800000 */
.L_x_434:
        /* <DEDUP_REMOVED lines=8> */
.L_x_437:
[----:B------:R-:W-:Y:S05]  /*15e30*/  BSYNC B1 ;  /* 0x0000000000017941 */ /* 0x000fea0003800000 */
.L_x_436:
        /* <DEDUP_REMOVED lines=10> */
.L_x_439:
[----:B------:R-:W-:Y:S05]  /*15ee0*/  BSYNC B1 ;  /* 0x0000000000017941 */ /* 0x000fea0003800000 */
.L_x_438:
        /* <DEDUP_REMOVED lines=8> */
.L_x_441:
[----:B------:R-:W-:Y:S05]  /*15f70*/  BSYNC B1 ;  /* 0x0000000000017941 */ /* 0x000fea0003800000 */
.L_x_440:
        /* <DEDUP_REMOVED lines=10> */
.L_x_443:
[----:B------:R-:W-:Y:S05]  /*16020*/  BSYNC B1 ;  /* 0x0000000000017941 */ /* 0x000fea0003800000 */
.L_x_442:
        /* <DEDUP_REMOVED lines=8> */
.L_x_445:
[----:B------:R-:W-:Y:S05]  /*160b0*/  BSYNC B1 ;  /* 0x0000000000017941 */ /* 0x000fea0003800000 */
.L_x_444:
        /* <DEDUP_REMOVED lines=10> */
.L_x_447:
[----:B------:R-:W-:Y:S05]  /*16160*/  BSYNC B1 ;  /* 0x0000000000017941 */ /* 0x000fea0003800000 */
.L_x_446:
        /* <DEDUP_REMOVED lines=8> */
.L_x_449:
[----:B------:R-:W-:Y:S05]  /*161f0*/  BSYNC B1 ;  /* 0x0000000000017941 */ /* 0x000fea0003800000 */
.L_x_448:
        /* <DEDUP_REMOVED lines=10> */
.L_x_451:
[----:B------:R-:W-:Y:S05]  /*162a0*/  BSYNC B1 ;  /* 0x0000000000017941 */ /* 0x000fea0003800000 */
.L_x_450:
        /* <DEDUP_REMOVED lines=8> */
.L_x_453:
[----:B------:R-:W-:Y:S05]  /*16330*/  BSYNC B1 ;  /* 0x0000000000017941 */ /* 0x000fea0003800000 */
.L_x_452:
        /* <DEDUP_REMOVED lines=10> */
.L_x_455:
[----:B------:R-:W-:Y:S05]  /*163e0*/  BSYNC B1 ;  /* 0x0000000000017941 */ /* 0x000fea0003800000 */
.L_x_454:
        /* <DEDUP_REMOVED lines=8> */
.L_x_457:
[----:B------:R-:W-:Y:S05]  /*16470*/  BSYNC B1 ;  /* 0x0000000000017941 */ /* 0x000fea0003800000 */
.L_x_456:
        /* <DEDUP_REMOVED lines=10> */
.L_x_459:
[----:B------:R-:W-:Y:S05]  /*16520*/  BSYNC B1 ;  /* 0x0000000000017941 */ /* 0x000fea0003800000 */
.L_x_458:
        /* <DEDUP_REMOVED lines=8> */
.L_x_461:
[----:B------:R-:W-:Y:S05]  /*165b0*/  BSYNC B1 ;  /* 0x0000000000017941 */ /* 0x000fea0003800000 */
.L_x_460:
        /* <DEDUP_REMOVED lines=10> */
.L_x_463:
[----:B------:R-:W-:Y:S05]  /*16660*/  BSYNC B1 ;  /* 0x0000000000017941 */ /* 0x000fea0003800000 */
.L_x_462:
        /* <DEDUP_REMOVED lines=8> */
.L_x_465:
[----:B------:R-:W-:Y:S05]  /*166f0*/  BSYNC B1 ;  /* 0x0000000000017941 */ /* 0x000fea0003800000 */
.L_x_464:
        /* <DEDUP_REMOVED lines=10> */
.L_x_467:
[----:B------:R-:W-:Y:S05]  /*167a0*/  BSYNC B1 ;  /* 0x0000000000017941 */ /* 0x000fea0003800000 */
.L_x_466:
        /* <DEDUP_REMOVED lines=8> */
.L_x_469:
[----:B------:R-:W-:Y:S05]  /*16830*/  BSYNC B1 ;  /* 0x0000000000017941 */ /* 0x000fea0003800000 */
.L_x_468:
        /* <DEDUP_REMOVED lines=10> */
.L_x_471:
[----:B------:R-:W-:Y:S05]  /*168e0*/  BSYNC B1 ;  /* 0x0000000000017941 */ /* 0x000fea0003800000 */
.L_x_470:
        /* <DEDUP_REMOVED lines=8> */
.L_x_473:
[----:B------:R-:W-:Y:S05]  /*16970*/  BSYNC B1 ;  /* 0x0000000000017941 */ /* 0x000fea0003800000 */
.L_x_472:
        /* <DEDUP_REMOVED lines=10> */
.L_x_475:
[----:B------:R-:W-:Y:S05]  /*16a20*/  BSYNC B1 ;  /* 0x0000000000017941 */ /* 0x000fea0003800000 */
.L_x_474:
        /* <DEDUP_REMOVED lines=8> */
.L_x_477:
[----:B------:R-:W-:Y:S05]  /*16ab0*/  BSYNC B1 ;  /* 0x0000000000017941 */ /* 0x000fea0003800000 */
.L_x_476:
        /* <DEDUP_REMOVED lines=10> */
.L_x_479:
[----:B------:R-:W-:Y:S05]  /*16b60*/  BSYNC B1 ;  /* 0x0000000000017941 */ /* 0x000fea0003800000 */
.L_x_478:
        /* <DEDUP_REMOVED lines=8> */
.L_x_481:
[----:B------:R-:W-:Y:S05]  /*16bf0*/  BSYNC B1 ;  /* 0x0000000000017941 */ /* 0x000fea0003800000 */
.L_x_480:
        /* <DEDUP_REMOVED lines=10> */
.L_x_483:
[----:B------:R-:W-:Y:S05]  /*16ca0*/  BSYNC B1 ;  /* 0x0000000000017941 */ /* 0x000fea0003800000 */
.L_x_482:
        /* <DEDUP_REMOVED lines=8> */
.L_x_485:
[----:B------:R-:W-:Y:S05]  /*16d30*/  BSYNC B1 ;  /* 0x0000000000017941 */ /* 0x000fea0003800000 */
.L_x_484:
        /* <DEDUP_REMOVED lines=10> */
.L_x_487:
[----:B------:R-:W-:Y:S05]  /*16de0*/  BSYNC B1 ;  /* 0x0000000000017941 */ /* 0x000fea0003800000 */
.L_x_486:
        /* <DEDUP_REMOVED lines=8> */
.L_x_489:
[----:B------:R-:W-:Y:S05]  /*16e70*/  BSYNC B1 ;  /* 0x0000000000017941 */ /* 0x000fea0003800000 */
.L_x_488:
        /* <DEDUP_REMOVED lines=10> */
.L_x_491:
[----:B------:R-:W-:Y:S05]  /*16f20*/  BSYNC B1 ;  /* 0x0000000000017941 */ /* 0x000fea0003800000 */
.L_x_490:
        /* <DEDUP_REMOVED lines=8> */
.L_x_493:
[----:B------:R-:W-:Y:S05]  /*16fb0*/  BSYNC B1 ;  /* 0x0000000000017941 */ /* 0x000fea0003800000 */
.L_x_492:
        /* <DEDUP_REMOVED lines=10> */
.L_x_495:
[----:B------:R-:W-:Y:S05]  /*17060*/  BSYNC B1 ;  /* 0x0000000000017941 */ /* 0x000fea0003800000 */
.L_x_494:
        /* <DEDUP_REMOVED lines=8> */
.L_x_497:
[----:B------:R-:W-:Y:S05]  /*170f0*/  BSYNC B1 ;  /* 0x0000000000017941 */ /* 0x000fea0003800000 */
.L_x_496:
        /* <DEDUP_REMOVED lines=10> */
.L_x_499:
[----:B------:R-:W-:Y:S05]  /*171a0*/  BSYNC B1 ;  /* 0x0000000000017941 */ /* 0x000fea0003800000 */
.L_x_498:
        /* <DEDUP_REMOVED lines=8> */
.L_x_501:
[----:B------:R-:W-:Y:S05]  /*17230*/  BSYNC B1 ;  /* 0x0000000000017941 */ /* 0x000fea0003800000 */
.L_x_500:
        /* <DEDUP_REMOVED lines=10> */
.L_x_503:
[----:B------:R-:W-:Y:S05]  /*172e0*/  BSYNC B1 ;  /* 0x0000000000017941 */ /* 0x000fea0003800000 */
.L_x_502:
        /* <DEDUP_REMOVED lines=8> */
.L_x_505:
[----:B------:R-:W-:Y:S05]  /*17370*/  BSYNC B1 ;  /* 0x0000000000017941 */ /* 0x000fea0003800000 */
.L_x_504:
        /* <DEDUP_REMOVED lines=10> */
.L_x_507:
[----:B------:R-:W-:Y:S05]  /*17420*/  BSYNC B1 ;  /* 0x0000000000017941 */ /* 0x000fea0003800000 */
.L_x_506:
        /* <DEDUP_REMOVED lines=8> */
.L_x_509:
[----:B------:R-:W-:Y:S05]  /*174b0*/  BSYNC B1 ;  /* 0x0000000000017941 */ /* 0x000fea0003800000 */
.L_x_508:
        /* <DEDUP_REMOVED lines=10> */
.L_x_511:
[----:B------:R-:W-:Y:S05]  /*17560*/  BSYNC B1 ;  /* 0x0000000000017941 */ /* 0x000fea0003800000 */
.L_x_510:
        /* <DEDUP_REMOVED lines=8> */
.L_x_513:
[----:B------:R-:W-:Y:S05]  /*175f0*/  BSYNC B1 ;  /* 0x0000000000017941 */ /* 0x000fea0003800000 */
.L_x_512:
        /* <DEDUP_REMOVED lines=10> */
.L_x_515:
[----:B------:R-:W-:Y:S05]  /*176a0*/  BSYNC B1 ;  /* 0x0000000000017941 */ /* 0x000fea0003800000 */
.L_x_514:
        /* <DEDUP_REMOVED lines=8> */
.L_x_517:
[----:B------:R-:W-:Y:S05]  /*17730*/  BSYNC B1 ;  /* 0x0000000000017941 */ /* 0x000fea0003800000 */
.L_x_516:
        /* <DEDUP_REMOVED lines=10> */
.L_x_519:
[----:B------:R-:W-:Y:S05]  /*177e0*/  BSYNC B1 ;  /* 0x0000000000017941 */ /* 0x000fea0003800000 */
.L_x_518:
        /* <DEDUP_REMOVED lines=8> */
.L_x_521:
[----:B------:R-:W-:Y:S05]  /*17870*/  BSYNC B1 ;  /* 0x0000000000017941 */ /* 0x000fea0003800000 */
.L_x_520:
        /* <DEDUP_REMOVED lines=10> */
.L_x_523:
[----:B------:R-:W-:Y:S05]  /*17920*/  BSYNC B1 ;  /* 0x0000000000017941 */ /* 0x000fea0003800000 */
.L_x_522:
        /* <DEDUP_REMOVED lines=8> */
.L_x_525:
[----:B------:R-:W-:Y:S05]  /*179b0*/  BSYNC B1 ;  /* 0x0000000000017941 */ /* 0x000fea0003800000 */
.L_x_524:
        /* <DEDUP_REMOVED lines=10> */
.L_x_527:
[----:B------:R-:W-:Y:S05]  /*17a60*/  BSYNC B1 ;  /* 0x0000000000017941 */ /* 0x000fea0003800000 */
.L_x_526:
        /* <DEDUP_REMOVED lines=8> */
.L_x_529:
[----:B------:R-:W-:Y:S05]  /*17af0*/  BSYNC B1 ;  /* 0x0000000000017941 */ /* 0x000fea0003800000 */
.L_x_528:
        /* <DEDUP_REMOVED lines=10> */
.L_x_531:
[----:B------:R-:W-:Y:S05]  /*17ba0*/  BSYNC B1 ;  /* 0x0000000000017941 */ /* 0x000fea0003800000 */
.L_x_530:
        /* <DEDUP_REMOVED lines=8> */
.L_x_533:
[----:B------:R-:W-:Y:S05]  /*17c30*/  BSYNC B1 ;  /* 0x0000000000017941 */ /* 0x000fea0003800000 */
.L_x_532:
        /* <DEDUP_REMOVED lines=10> */
.L_x_535:
[----:B------:R-:W-:Y:S05]  /*17ce0*/  BSYNC B1 ;  /* 0x0000000000017941 */ /* 0x000fea0003800000 */
.L_x_534:
        /* <DEDUP_REMOVED lines=8> */
.L_x_537:
[----:B------:R-:W-:Y:S05]  /*17d70*/  BSYNC B1 ;  /* 0x0000000000017941 */ /* 0x000fea0003800000 */
.L_x_536:
        /* <DEDUP_REMOVED lines=10> */
.L_x_539:
[----:B------:R-:W-:Y:S05]  /*17e20*/  BSYNC B1 ;  /* 0x0000000000017941 */ /* 0x000fea0003800000 */
.L_x_538:
        /* <DEDUP_REMOVED lines=8> */
.L_x_541:
[----:B------:R-:W-:Y:S05]  /*17eb0*/  BSYNC B1 ;  /* 0x0000000000017941 */ /* 0x000fea0003800000 */
.L_x_540:
        /* <DEDUP_REMOVED lines=10> */
.L_x_543:
[----:B------:R-:W-:Y:S05]  /*17f60*/  BSYNC B1 ;  /* 0x0000000000017941 */ /* 0x000fea0003800000 */
.L_x_542:
        /* <DEDUP_REMOVED lines=8> */
.L_x_545:
[----:B------:R-:W-:Y:S05]  /*17ff0*/  BSYNC B1 ;  /* 0x0000000000017941 */ /* 0x000fea0003800000 */
.L_x_544:
        /* <DEDUP_REMOVED lines=10> */
.L_x_547:
[----:B------:R-:W-:Y:S05]  /*180a0*/  BSYNC B1 ;  /* 0x0000000000017941 */ /* 0x000fea0003800000 */
.L_x_546:
        /* <DEDUP_REMOVED lines=8> */
.L_x_549:
[----:B------:R-:W-:Y:S05]  /*18130*/  BSYNC B1 ;  /* 0x0000000000017941 */ /* 0x000fea0003800000 */
.L_x_548:
[----:B--2---:R-:W2:Y:S01]  /*18140*/  LDL.LU R3, [R1] ;  /* 0x0000000001037983 */ /* 0x004ea20000300800 */
        /* <DEDUP_REMOVED lines=9> */
.L_x_551:
[----:B------:R-:W-:Y:S05]  /*181e0*/  BSYNC B1 ;  /* 0x0000000000017941 */ /* 0x000fea0003800000 */
.L_x_550:
        /* <DEDUP_REMOVED lines=8> */
.L_x_553:
[----:B------:R-:W-:Y:S05]  /*18270*/  BSYNC B1 ;  /* 0x0000000000017941 */ /* 0x000fea0003800000 */
.L_x_552:
        /* <DEDUP_REMOVED lines=10> */
.L_x_555:
[----:B------:R-:W-:Y:S05]  /*18320*/  BSYNC B1 ;  /* 0x0000000000017941 */ /* 0x000fea0003800000 */
.L_x_554:
        /* <DEDUP_REMOVED lines=8> */
.L_x_557:
[----:B------:R-:W-:Y:S05]  /*183b0*/  BSYNC B1 ;  /* 0x0000000000017941 */ /* 0x000fea0003800000 */
.L_x_556:
        /* <DEDUP_REMOVED lines=10> */
.L_x_559:
[----:B------:R-:W-:Y:S05]  /*18460*/  BSYNC B1 ;  /* 0x0000000000017941 */ /* 0x000fea0003800000 */
.L_x_558:
        /* <DEDUP_REMOVED lines=8> */
.L_x_561:
[----:B------:R-:W-:Y:S05]  /*184f0*/  BSYNC B1 ;  /* 0x0000000000017941 */ /* 0x000fea0003800000 */
.L_x_560:
        /* <DEDUP_REMOVED lines=10> */
.L_x_563:
[----:B------:R-:W-:Y:S05]  /*185a0*/  BSYNC B1 ;  /* 0x0000000000017941 */ /* 0x000fea0003800000 */
.L_x_562:
        /* <DEDUP_REMOVED lines=8> */
.L_x_565:
[----:B------:R-:W-:Y:S05]  /*18630*/  BSYNC B1 ;  /* 0x0000000000017941 */ /* 0x000fea0003800000 */
.L_x_564:
        /* <DEDUP_REMOVED lines=10> */
.L_x_567:
[----:B------:R-:W-:Y:S05]  /*186e0*/  BSYNC B1 ;  /* 0x0000000000017941 */ /* 0x000fea0003800000 */
.L_x_566:
        /* <DEDUP_REMOVED lines=8> */
.L_x_569:
[----:B------:R-:W-:Y:S05]  /*18770*/  BSYNC B1 ;  /* 0x0000000000017941 */ /* 0x000fea0003800000 */
.L_x_568:
        /* <DEDUP_REMOVED lines=10> */
.L_x_571:
[----:B------:R-:W-:Y:S05]  /*18820*/  BSYNC B1 ;  /* 0x0000000000017941 */ /* 0x000fea0003800000 */
.L_x_570:
        /* <DEDUP_REMOVED lines=8> */
.L_x_573:
[----:B------:R-:W-:Y:S05]  /*188b0*/  BSYNC B1 ;  /* 0x0000000000017941 */ /* 0x000fea0003800000 */
.L_x_572:
        /* <DEDUP_REMOVED lines=10> */
.L_x_575:
[----:B------:R-:W-:Y:S05]  /*18960*/  BSYNC B1 ;  /* 0x0000000000017941 */ /* 0x000fea0003800000 */
.L_x_574:
        /* <DEDUP_REMOVED lines=8> */
.L_x_577:
[----:B------:R-:W-:Y:S05]  /*189f0*/  BSYNC B1 ;  /* 0x0000000000017941 */ /* 0x000fea0003800000 */
.L_x_576:
        /* <DEDUP_REMOVED lines=10> */
.L_x_579:
[----:B------:R-:W-:Y:S05]  /*18aa0*/  BSYNC B1 ;  /* 0x0000000000017941 */ /* 0x000fea0003800000 */
.L_x_578:
        /* <DEDUP_REMOVED lines=8> */
.L_x_581:
[----:B------:R-:W-:Y:S05]  /*18b30*/  BSYNC B1 ;  /* 0x0000000000017941 */ /* 0x000fea0003800000 */
.L_x_580:
        /* <DEDUP_REMOVED lines=10> */
.L_x_583:
[----:B------:R-:W-:Y:S05]  /*18be0*/  BSYNC B1 ;  /* 0x0000000000017941 */ /* 0x000fea0003800000 */
.L_x_582:
        /* <DEDUP_REMOVED lines=8> */
.L_x_585:
[----:B------:R-:W-:Y:S05]  /*18c70*/  BSYNC B1 ;  /* 0x0000000000017941 */ /* 0x000fea0003800000 */
.L_x_584:
        /* <DEDUP_REMOVED lines=10> */
.L_x_587:
[----:B------:R-:W-:Y:S05]  /*18d20*/  BSYNC B1 ;  /* 0x0000000000017941 */ /* 0x000fea0003800000 */
.L_x_586:
        /* <DEDUP_REMOVED lines=8> */
.L_x_589:
[----:B------:R-:W-:Y:S05]  /*18db0*/  BSYNC B1 ;  /* 0x0000000000017941 */ /* 0x000fea0003800000 */
.L_x_588:
        /* <DEDUP_REMOVED lines=10> */
.L_x_591:
[----:B------:R-:W-:Y:S05]  /*18e60*/  BSYNC B1 ;  /* 0x0000000000017941 */ /* 0x000fea0003800000 */
.L_x_590:
        /* <DEDUP_REMOVED lines=8> */
.L_x_593:
[----:B------:R-:W-:Y:S05]  /*18ef0*/  BSYNC B1 ;  /* 0x0000000000017941 */ /* 0x000fea0003800000 */
.L_x_592:
        /* <DEDUP_REMOVED lines=10> */
.L_x_595:
[----:B------:R-:W-:Y:S05]  /*18fa0*/  BSYNC B1 ;  /* 0x0000000000017941 */ /* 0x000fea0003800000 */
.L_x_594:
        /* <DEDUP_REMOVED lines=8> */
.L_x_597:
[----:B------:R-:W-:Y:S05]  /*19030*/  BSYNC B1 ;  /* 0x0000000000017941 */ /* 0x000fea0003800000 */
.L_x_596:
        /* <DEDUP_REMOVED lines=10> */
.L_x_599:
[----:B------:R-:W-:Y:S05]  /*190e0*/  BSYNC B1 ;  /* 0x0000000000017941 */ /* 0x000fea0003800000 */
.L_x_598:
        /* <DEDUP_REMOVED lines=8> */
.L_x_601:
[----:B------:R-:W-:Y:S05]  /*19170*/  BSYNC B1 ;  /* 0x0000000000017941 */ /* 0x000fea0003800000 */
.L_x_600:
        /* <DEDUP_REMOVED lines=10> */
.L_x_603:
[----:B------:R-:W-:Y:S05]  /*19220*/  BSYNC B1 ;  /* 0x0000000000017941 */ /* 0x000fea0003800000 */
.L_x_602:
        /* <DEDUP_REMOVED lines=8> */
.L_x_605:
[----:B------:R-:W-:Y:S05]  /*192b0*/  BSYNC B1 ;  /* 0x0000000000017941 */ /* 0x000fea0003800000 */
.L_x_604:
        /* <DEDUP_REMOVED lines=10> */
.L_x_607:
[----:B------:R-:W-:Y:S05]  /*19360*/  BSYNC B1 ;  /* 0x0000000000017941 */ /* 0x000fea0003800000 */
.L_x_606:
        /* <DEDUP_REMOVED lines=8> */
.L_x_609:
[----:B------:R-:W-:Y:S05]  /*193f0*/  BSYNC B1 ;  /* 0x0000000000017941 */ /* 0x000fea0003800000 */
.L_x_608:
        /* <DEDUP_REMOVED lines=10> */
.L_x_611:
[----:B------:R-:W-:Y:S05]  /*194a0*/  BSYNC B1 ;  /* 0x0000000000017941 */ /* 0x000fea0003800000 */
.L_x_610:
        /* <DEDUP_REMOVED lines=8> */
.L_x_613:
[----:B------:R-:W-:Y:S05]  /*19530*/  BSYNC B1 ;  /* 0x0000000000017941 */ /* 0x000fea0003800000 */
.L_x_612:
        /* <DEDUP_REMOVED lines=10> */
.L_x_615:
[----:B------:R-:W-:Y:S05]  /*195e0*/  BSYNC B1 ;  /* 0x0000000000017941 */ /* 0x000fea0003800000 */
.L_x_614:
        /* <DEDUP_REMOVED lines=8> */
.L_x_617:
[----:B------:R-:W-:Y:S05]  /*19670*/  BSYNC B1 ;  /* 0x0000000000017941 */ /* 0x000fea0003800000 */
.L_x_616:
        /* <DEDUP_REMOVED lines=10> */
.L_x_619:
[----:B------:R-:W-:Y:S05]  /*19720*/  BSYNC B1 ;  /* 0x0000000000017941 */ /* 0x000fea0003800000 */
.L_x_618:
        /* <DEDUP_REMOVED lines=8> */
.L_x_621:
[----:B------:R-:W-:Y:S05]  /*197b0*/  BSYNC B1 ;  /* 0x0000000000017941 */ /* 0x000fea0003800000 */
.L_x_620:
        /* <DEDUP_REMOVED lines=10> */
.L_x_623:
[----:B------:R-:W-:Y:S05]  /*19860*/  BSYNC B1 ;  /* 0x0000000000017941 */ /* 0x000fea0003800000 */
.L_x_622:
        /* <DEDUP_REMOVED lines=8> */
.L_x_625:
[----:B------:R-:W-:Y:S05]  /*198f0*/  BSYNC B1 ;  /* 0x0000000000017941 */ /* 0x000fea0003800000 */
.L_x_624:
        /* <DEDUP_REMOVED lines=10> */
.L_x_627:
[----:B------:R-:W-:Y:S05]  /*199a0*/  BSYNC B1 ;  /* 0x0000000000017941 */ /* 0x000fea0003800000 */
.L_x_626:
        /* <DEDUP_REMOVED lines=8> */
.L_x_629:
[----:B------:R-:W-:Y:S05]  /*19a30*/  BSYNC B1 ;  /* 0x0000000000017941 */ /* 0x000fea0003800000 */
.L_x_628:
        /* <DEDUP_REMOVED lines=10> */
.L_x_631:
[----:B------:R-:W-:Y:S05]  /*19ae0*/  BSYNC B1 ;  /* 0x0000000000017941 */ /* 0x000fea0003800000 */
.L_x_630:
        /* <DEDUP_REMOVED lines=8> */
.L_x_633:
[----:B------:R-:W-:Y:S05]  /*19b70*/  BSYNC B1 ;  /* 0x0000000000017941 */ /* 0x000fea0003800000 */
.L_x_632:
        /* <DEDUP_REMOVED lines=10> */
.L_x_635:
[----:B------:R-:W-:Y:S05]  /*19c20*/  BSYNC B1 ;  /* 0x0000000000017941 */ /* 0x000fea0003800000 */
.L_x_634:
        /* <DEDUP_REMOVED lines=8> */
.L_x_637:
[----:B------:R-:W-:Y:S05]  /*19cb0*/  BSYNC B1 ;  /* 0x0000000000017941 */ /* 0x000fea0003800000 */
.L_x_636:
        /* <DEDUP_REMOVED lines=10> */
.L_x_639:
[----:B------:R-:W-:Y:S05]  /*19d60*/  BSYNC B1 ;  /* 0x0000000000017941 */ /* 0x000fea0003800000 */
.L_x_638:
        /* <DEDUP_REMOVED lines=8> */
.L_x_641:
[----:B------:R-:W-:Y:S05]  /*19df0*/  BSYNC B1 ;  /* 0x0000000000017941 */ /* 0x000fea0003800000 */
.L_x_640:
        /* <DEDUP_REMOVED lines=10> */
.L_x_643:
[----:B------:R-:W-:Y:S05]  /*19ea0*/  BSYNC B1 ;  /* 0x0000000000017941 */ /* 0x000fea0003800000 */
.L_x_642:
[----:B--2---:R-:W2:Y:S01]  /*19eb0*/  LDL.LU R3, [R1+0xbc] ;  /* 0x0000bc0001037983 */ /* 0x004ea20000300800 */
[----:B------:R-:W-:Y:S01]  /*19ec0*/  BSSY B1, `(.L_x_644) ;  /* 0x0000007000017945 */ /* 0x000fe20003800000 */
[----:B--2---:R-:W-:-:S05]  /*19ed0*/  @!P4 IMAD R3, R3, R17, R2 ;  /* 0x000000110303c224 */ /* 0x004fca00078e0202 */
[----:B------:R2:W-:Y:S01]  /*19ee0*/  @!P4 STG.E.U8 desc[UR36][R10.64+0x159], R3 ;  /* 0x000159030a00c986 */ /* 0x0005e2000c101124 */
[----:B------:R-:W-:Y:S05]  /*19ef0*/  @P5 BRA `(.L_x_645) ;  /* 0x00000000000c5947 */ /* 0x000fea0003800000 */
[----:B------:R-:W2:Y:S02]  /*19f00*/  LDG.E.U8 R16, desc[UR36][R22.64+0x160] ;  /* 0x0001602416107981 */ /* 0x000ea4000c1e1100 */
[----:B--2---:R-:W-:-:S05]  /*19f10*/  PRMT R3, R16, 0x8880, RZ ;  /* 0x0000888010037816 */ /* 0x004fca00000000ff */
[----:B------:R-:W-:-:S07]  /*19f20*/  IMAD R2, R3, R18, RZ ;  /* 0x0000001203027224 */ /* 0x000fce00078e02ff */
.L_x_645:
[----:B------:R-:W-:Y:S05]  /*19f30*/  BSYNC B1 ;  /* 0x0000000000017941 */ /* 0x000fea0003800000 */
.L_x_644:
[----:B--2---:R-:W2:Y:S01]  /*19f40*/  LDL.LU R3, [R1+0xc0] ;  /* 0x0000c00001037983 */ /* 0x004ea20000300800 */
[----:B------:R-:W-:Y:S01]  /*19f50*/  ISETP.LT.OR P4, PT, R0, 0x162, !P3 ;  /* 0x000001620000780c */ /* 0x000fe20005f81670 */
[----:B------:R-:W-:Y:S01]  /*19f60*/  BSSY B1, `(.L_x_646) ;  /* 0x0000008000017945 */ /* 0x000fe20003800000 */
[----:B--2---:R-:W-:-:S05]  /*19f70*/  @!P5 IMAD R3, R3, R17, R2 ;  /* 0x000000110303d224 */ /* 0x004fca00078e0202 */
[----:B------:R2:W-:Y:S01]  /*19f80*/  @!P5 STG.E.U8 desc[UR36][R4.64+0x160], R3 ;  /* 0x000160030400d986 */ /* 0x0005e2000c101124 */
[----:B------:R-:W-:-:S05]  /*19f90*/  ISETP.LT.OR P5, PT, R0, 0x161, !P0 ;  /* 0x000001610000780c */ /* 0x000fca00047a1670 */
[----:B------:R-:W-:Y:S08]  /*19fa0*/  @P4 BRA `(.L_x_647) ;  /* 0x00000000000c4947 */ /* 0x000ff00003800000 */
[----:B------:R-:W2:Y:S02]  /*19fb0*/  LDG.E.U8 R16, desc[UR36][R22.64+0x161] ;  /* 0x0001612416107981 */ /* 0x000ea4000c1e1100 */
[----:B--2---:R-:W-:-:S05]  /*19fc0*/  PRMT R3, R16, 0x8880, RZ ;  /* 0x0000888010037816 */ /* 0x004fca00000000ff */
[----:B------:R-:W-:-:S07]  /*19fd0*/  IMAD R2, R3, R18, RZ ;  /* 0x0000001203027224 */ /* 0x000fce00078e02ff */
.L_x_647:
[----:B------:R-:W-:Y:S05]  /*19fe0*/  BSYNC B1 ;  /* 0x0000000000017941 */ /* 0x000fea0003800000 */
.L_x_646:
        /* <DEDUP_REMOVED lines=8> */
.L_x_649:
[----:B------:R-:W-:Y:S05]  /*1a070*/  BSYNC B1 ;  /* 0x0000000000017941 */ /* 0x000fea0003800000 */
.L_x_648:
        /* <DEDUP_REMOVED lines=10> */
.L_x_651:
[----:B------:R-:W-:Y:S05]  /*1a120*/  BSYNC B1 ;  /* 0x0000000000017941 */ /* 0x000fea0003800000 */
.L_x_650:
        /* <DEDUP_REMOVED lines=8> */
.L_x_653:
[----:B------:R-:W-:Y:S05]  /*1a1b0*/  BSYNC B1 ;  /* 0x0000000000017941 */ /* 0x000fea0003800000 */
.L_x_652:
        /* <DEDUP_REMOVED lines=10> */
.L_x_655:
[----:B------:R-:W-:Y:S05]  /*1a260*/  BSYNC B1 ;  /* 0x0000000000017941 */ /* 0x000fea0003800000 */
.L_x_654:
        /* <DEDUP_REMOVED lines=8> */
.L_x_657:
[----:B------:R-:W-:Y:S05]  /*1a2f0*/  BSYNC B1 ;  /* 0x0000000000017941 */ /* 0x000fea0003800000 */
.L_x_656:
        /* <DEDUP_REMOVED lines=10> */
.L_x_659:
[----:B------:R-:W-:Y:S05]  /*1a3a0*/  BSYNC B1 ;  /* 0x0000000000017941 */ /* 0x000fea0003800000 */
.L_x_658:
        /* <DEDUP_REMOVED lines=8> */
.L_x_661:
[----:B------:R-:W-:Y:S05]  /*1a430*/  BSYNC B1 ;  /* 0x0000000000017941 */ /* 0x000fea0003800000 */
.L_x_660:
        /* <DEDUP_REMOVED lines=10> */
.L_x_663:
[----:B------:R-:W-:Y:S05]  /*1a4e0*/  BSYNC B1 ;  /* 0x0000000000017941 */ /* 0x000fea0003800000 */
.L_x_662:
        /* <DEDUP_REMOVED lines=8> */
.L_x_665:
[----:B------:R-:W-:Y:S05]  /*1a570*/  BSYNC B1 ;  /* 0x0000000000017941 */ /* 0x000fea0003800000 */
.L_x_664:
        /* <DEDUP_REMOVED lines=10> */
.L_x_667:
[----:B------:R-:W-:Y:S05]  /*1a620*/  BSYNC B1 ;  /* 0x0000000000017941 */ /* 0x000fea0003800000 */
.L_x_666:
        /* <DEDUP_REMOVED lines=8> */
.L_x_669:
[----:B------:R-:W-:Y:S05]  /*1a6b0*/  BSYNC B1 ;  /* 0x0000000000017941 */ /* 0x000fea0003800000 */
.L_x_668:
        /* <DEDUP_REMOVED lines=10> */
.L_x_671:
[----:B------:R-:W-:Y:S05]  /*1a760*/  BSYNC B1 ;  /* 0x0000000000017941 */ /* 0x000fea0003800000 */
.L_x_670:
        /* <DEDUP_REMOVED lines=8> */
.L_x_673:
[----:B------:R-:W-:Y:S05]  /*1a7f0*/  BSYNC B1 ;  /* 0x0000000000017941 */ /* 0x000fea0003800000 */
.L_x_672:
        /* <DEDUP_REMOVED lines=10> */
.L_x_675:
[----:B------:R-:W-:Y:S05]  /*1a8a0*/  BSYNC B1 ;  /* 0x0000000000017941 */ /* 0x000fea0003800000 */
.L_x_674:
        /* <DEDUP_REMOVED lines=8> */
.L_x_677:
[----:B------:R-:W-:Y:S05]  /*1a930*/  BSYNC B1 ;  /* 0x0000000000017941 */ /* 0x000fea0003800000 */
.L_x_676:
        /* <DEDUP_REMOVED lines=10> */
.L_x_679:
[----:B------:R-:W-:Y:S05]  /*1a9e0*/  BSYNC B1 ;  /* 0x0000000000017941 */ /* 0x000fea0003800000 */
.L_x_678:
        /* <DEDUP_REMOVED lines=8> */
.L_x_681:
[----:B------:R-:W-:Y:S05]  /*1aa70*/  BSYNC B1 ;  /* 0x0000000000017941 */ /* 0x000fea0003800000 */
.L_x_680:
        /* <DEDUP_REMOVED lines=10> */
.L_x_683:
[----:B------:R-:W-:Y:S05]  /*1ab20*/  BSYNC B1 ;  /* 0x0000000000017941 */ /* 0x000fea0003800000 */
.L_x_682:
        /* <DEDUP_REMOVED lines=8> */
.L_x_685:
[----:B------:R-:W-:Y:S05]  /*1abb0*/  BSYNC B1 ;  /* 0x0000000000017941 */ /* 0x000fea0003800000 */
.L_x_684:
        /* <DEDUP_REMOVED lines=10> */
.L_x_687:
[----:B------:R-:W-:Y:S05]  /*1ac60*/  BSYNC B1 ;  /* 0x0000000000017941 */ /* 0x000fea0003800000 */
.L_x_686:
        /* <DEDUP_REMOVED lines=8> */
.L_x_689:
[----:B------:R-:W-:Y:S05]  /*1acf0*/  BSYNC B1 ;  /* 0x0000000000017941 */ /* 0x000fea0003800000 */
.L_x_688:
        /* <DEDUP_REMOVED lines=10> */
.L_x_691:
[----:B------:R-:W-:Y:S05]  /*1ada0*/  BSYNC B1 ;  /* 0x0000000000017941 */ /* 0x000fea0003800000 */
.L_x_690:
        /* <DEDUP_REMOVED lines=8> */
.L_x_693:
[----:B------:R-:W-:Y:S05]  /*1ae30*/  BSYNC B1 ;  /* 0x0000000000017941 */ /* 0x000fea0003800000 */
.L_x_692:
        /* <DEDUP_REMOVED lines=10> */
.L_x_695:
[----:B------:R-:W-:Y:S05]  /*1aee0*/  BSYNC B1 ;  /* 0x0000000000017941 */ /* 0x000fea0003800000 */
.L_x_694:
        /* <DEDUP_REMOVED lines=8> */
.L_x_697:
[----:B------:R-:W-:Y:S05]  /*1af70*/  BSYNC B1 ;  /* 0x0000000000017941 */ /* 0x000fea0003800000 */
.L_x_696:
        /* <DEDUP_REMOVED lines=10> */
.L_x_699:
[----:B------:R-:W-:Y:S05]  /*1b020*/  BSYNC B1 ;  /* 0x0000000000017941 */ /* 0x000fea0003800000 */
.L_x_698:
        /* <DEDUP_REMOVED lines=8> */
.L_x_701:
[----:B------:R-:W-:Y:S05]  /*1b0b0*/  BSYNC B1 ;  /* 0x0000000000017941 */ /* 0x000fea0003800000 */
.L_x_700:
        /* <DEDUP_REMOVED lines=10> */
.L_x_703:
[----:B------:R-:W-:Y:S05]  /*1b160*/  BSYNC B1 ;  /* 0x0000000000017941 */ /* 0x000fea0003800000 */
.L_x_702:
        /* <DEDUP_REMOVED lines=8> */
.L_x_705:
[----:B------:R-:W-:Y:S05]  /*1b1f0*/  BSYNC B1 ;  /* 0x0000000000017941 */ /* 0x000fea0003800000 */
.L_x_704:
        /* <DEDUP_REMOVED lines=10> */
.L_x_707:
[----:B------:R-:W-:Y:S05]  /*1b2a0*/  BSYNC B1 ;  /* 0x0000000000017941 */ /* 0x000fea0003800000 */
.L_x_706:
        /* <DEDUP_REMOVED lines=8> */
.L_x_709:
[----:B------:R-:W-:Y:S05]  /*1b330*/  BSYNC B1 ;  /* 0x0000000000017941 */ /* 0x000fea0003800000 */
.L_x_708:
        /* <DEDUP_REMOVED lines=10> */
.L_x_711:
[----:B------:R-:W-:Y:S05]  /*1b3e0*/  BSYNC B1 ;  /* 0x0000000000017941 */ /* 0x000fea0003800000 */
.L_x_710:
        /* <DEDUP_REMOVED lines=8> */
.L_x_713:
[----:B------:R-:W-:Y:S05]  /*1b470*/  BSYNC B1 ;  /* 0x0000000000017941 */ /* 0x000fea0003800000 */
.L_x_712:
        /* <DEDUP_REMOVED lines=10> */
.L_x_715:
[----:B------:R-:W-:Y:S05]  /*1b520*/  BSYNC B1 ;  /* 0x0000000000017941 */ /* 0x000fea0003800000 */
.L_x_714:
        /* <DEDUP_REMOVED lines=8> */
.L_x_717:
[----:B------:R-:W-:Y:S05]  /*1b5b0*/  BSYNC B1 ;  /* 0x0000000000017941 */ /* 0x000fea0003800000 */
.L_x_716:
        /* <DEDUP_REMOVED lines=10> */
.L_x_719:
[----:B------:R-:W-:Y:S05]  /*1b660*/  BSYNC B1 ;  /* 0x0000000000017941 */ /* 0x000fea0003800000 */
.L_x_718:
        /* <DEDUP_REMOVED lines=8> */
.L_x_721:
[----:B------:R-:W-:Y:S05]  /*1b6f0*/  BSYNC B1 ;  /* 0x0000000000017941 */ /* 0x000fea0003800000 */
.L_x_720:
        /* <DEDUP_REMOVED lines=10> */
.L_x_723:
[----:B------:R-:W-:Y:S05]  /*1b7a0*/  BSYNC B1 ;  /* 0x0000000000017941 */ /* 0x000fea0003800000 */
.L_x_722:
        /* <DEDUP_REMOVED lines=8> */
.L_x_725:
[----:B------:R-:W-:Y:S05]  /*1b830*/  BSYNC B1 ;  /* 0x0000000000017941 */ /* 0x000fea0003800000 */
.L_x_724:
        /* <DEDUP_REMOVED lines=10> */
.L_x_727:
[----:B------:R-:W-:Y:S05]  /*1b8e0*/  BSYNC B1 ;  /* 0x0000000000017941 */ /* 0x000fea0003800000 */
.L_x_726:
        /* <DEDUP_REMOVED lines=8> */
.L_x_729:
[----:B------:R-:W-:Y:S05]  /*1b970*/  BSYNC B1 ;  /* 0x0000000000017941 */ /* 0x000fea0003800000 */
.L_x_728:
        /* <DEDUP_REMOVED lines=10> */
.L_x_731:
[----:B------:R-:W-:Y:S05]  /*1ba20*/  BSYNC B1 ;  /* 0x0000000000017941 */ /* 0x000fea0003800000 */
.L_x_730:
        /* <DEDUP_REMOVED lines=8> */
.L_x_733:
[----:B------:R-:W-:Y:S05]  /*1bab0*/  BSYNC B1 ;  /* 0x0000000000017941 */ /* 0x000fea0003800000 */
.L_x_732:
        /* <DEDUP_REMOVED lines=10> */
.L_x_735:
[----:B------:R-:W-:Y:S05]  /*1bb60*/  BSYNC B1 ;  /* 0x0000000000017941 */ /* 0x000fea0003800000 */
.L_x_734:
        /* <DEDUP_REMOVED lines=8> */
.L_x_737:
[----:B------:R-:W-:Y:S05]  /*1bbf0*/  BSYNC B1 ;  /* 0x0000000000017941 */ /* 0x000fea0003800000 */
.L_x_736:
        /* <DEDUP_REMOVED lines=10> */
.L_x_739:
[----:B------:R-:W-:Y:S05]  /*1bca0*/  BSYNC B1 ;  /* 0x0000000000017941 */ /* 0x000fea0003800000 */
.L_x_738:
        /* <DEDUP_REMOVED lines=8> */
.L_x_741:
[----:B------:R-:W-:Y:S05]  /*1bd30*/  BSYNC B1 ;  /* 0x0000000000017941 */ /* 0x000fea0003800000 */
.L_x_740:
        /* <DEDUP_REMOVED lines=10> */
.L_x_743:
[----:B------:R-:W-:Y:S05]  /*1bde0*/  BSYNC B1 ;  /* 0x0000000000017941 */ /* 0x000fea0003800000 */
.L_x_742:
        /* <DEDUP_REMOVED lines=8> */
.L_x_745:
[----:B------:R-:W-:Y:S05]  /*1be70*/  BSYNC B1 ;  /* 0x0000000000017941 */ /* 0x000fea0003800000 */
.L_x_744:
        /* <DEDUP_REMOVED lines=10> */
.L_x_747:
[----:B------:R-:W-:Y:S05]  /*1bf20*/  BSYNC B1 ;  /* 0x0000000000017941 */ /* 0x000fea0003800000 */
.L_x_746:
        /* <DEDUP_REMOVED lines=8> */
.L_x_749:
[----:B------:R-:W-:Y:S05]  /*1bfb0*/  BSYNC B1 ;  /* 0x0000000000017941 */ /* 0x000fea0003800000 */
.L_x_748:
        /* <DEDUP_REMOVED lines=10> */
.L_x_751:
[----:B------:R-:W-:Y:S05]  /*1c060*/  BSYNC B1 ;  /* 0x0000000000017941 */ /* 0x000fea0003800000 */
.L_x_750:
        /* <DEDUP_REMOVED lines=8> */
.L_x_753:
[----:B------:R-:W-:Y:S05]  /*1c0f0*/  BSYNC B1 ;  /* 0x0000000000017941 */ /* 0x000fea0003800000 */
.L_x_752:
        /* <DEDUP_REMOVED lines=10> */
.L_x_755:
[----:B------:R-:W-:Y:S05]  /*1c1a0*/  BSYNC B1 ;  /* 0x0000000000017941 */ /* 0x000fea0003800000 */
.L_x_754:
        /* <DEDUP_REMOVED lines=8> */
.L_x_757:
[----:B------:R-:W-:Y:S05]  /*1c230*/  BSYNC B1 ;  /* 0x0000000000017941 */ /* 0x000fea0003800000 */
.L_x_756:
        /* <DEDUP_REMOVED lines=10> */
.L_x_759:
[----:B------:R-:W-:Y:S05]  /*1c2e0*/  BSYNC B1 ;  /* 0x0000000000017941 */ /* 0x000fea0003800000 */
.L_x_758:
        /* <DEDUP_REMOVED lines=8> */
.L_x_761:
[----:B------:R-:W-:Y:S05]  /*1c370*/  BSYNC B1 ;  /* 0x0000000000017941 */ /* 0x000fea0003800000 */
.L_x_760:
        /* <DEDUP_REMOVED lines=10> */
.L_x_763:
[----:B------:R-:W-:Y:S05]  /*1c420*/  BSYNC B1 ;  /* 0x0000000000017941 */ /* 0x000fea0003800000 */
.L_x_762:
        /* <DEDUP_REMOVED lines=8> */
.L_x_765:
[----:B------:R-:W-:Y:S05]  /*1c4b0*/  BSYNC B1 ;  /* 0x0000000000017941 */ /* 0x000fea0003800000 */
.L_x_764:
        /* <DEDUP_REMOVED lines=10> */
.L_x_767:
[----:B------:R-:W-:Y:S05]  /*1c560*/  BSYNC B1 ;  /* 0x0000000000017941 */ /* 0x000fea0003800000 */
.L_x_766:
        /* <DEDUP_REMOVED lines=8> */
.L_x_769:
[----:B------:R-:W-:Y:S05]  /*1c5f0*/  BSYNC B1 ;  /* 0x0000000000017941 */ /* 0x000fea0003800000 */
.L_x_768:
        /* <DEDUP_REMOVED lines=10> */
.L_x_771:
[----:B------:R-:W-:Y:S05]  /*1c6a0*/  BSYNC B1 ;  /* 0x0000000000017941 */ /* 0x000fea0003800000 */
.L_x_770:
        /* <DEDUP_REMOVED lines=8> */
.L_x_773:
[----:B------:R-:W-:Y:S05]  /*1c730*/  BSYNC B1 ;  /* 0x0000000000017941 */ /* 0x000fea0003800000 */
.L_x_772:
        /* <DEDUP_REMOVED lines=10> */
.L_x_775:
[----:B------:R-:W-:Y:S05]  /*1c7e0*/  BSYNC B1 ;  /* 0x0000000000017941 */ /* 0x000fea0003800000 */
.L_x_774:
        /* <DEDUP_REMOVED lines=8> */
.L_x_777:
[----:B------:R-:W-:Y:S05]  /*1c870*/  BSYNC B1 ;  /* 0x0000000000017941 */ /* 0x000fea0003800000 */
.L_x_776:
        /* <DEDUP_REMOVED lines=10> */
.L_x_779:
[----:B------:R-:W-:Y:S05]  /*1c920*/  BSYNC B1 ;  /* 0x0000000000017941 */ /* 0x000fea0003800000 */
.L_x_778:
        /* <DEDUP_REMOVED lines=8> */
.L_x_781:
[----:B------:R-:W-:Y:S05]  /*1c9b0*/  BSYNC B1 ;  /* 0x0000000000017941 */ /* 0x000fea0003800000 */
.L_x_780:
        /* <DEDUP_REMOVED lines=10> */
.L_x_783:
[----:B------:R-:W-:Y:S05]  /*1ca60*/  BSYNC B1 ;  /* 0x0000000000017941 */ /* 0x000fea0003800000 */
.L_x_782:
        /* <DEDUP_REMOVED lines=8> */
.L_x_785:
[----:B------:R-:W-:Y:S05]  /*1caf0*/  BSYNC B1 ;  /* 0x0000000000017941 */ /* 0x000fea0003800000 */
.L_x_784:
        /* <DEDUP_REMOVED lines=10> */
.L_x_787:
[----:B------:R-:W-:Y:S05]  /*1cba0*/  BSYNC B1 ;  /* 0x0000000000017941 */ /* 0x000fea0003800000 */
.L_x_786:
        /* <DEDUP_REMOVED lines=8> */
.L_x_789:
[----:B------:R-:W-:Y:S05]  /*1cc30*/  BSYNC B1 ;  /* 0x0000000000017941 */ /* 0x000fea0003800000 */
.L_x_788:
        /* <DEDUP_REMOVED lines=10> */
.L_x_791:
[----:B------:R-:W-:Y:S05]  /*1cce0*/  BSYNC B1 ;  /* 0x0000000000017941 */ /* 0x000fea0003800000 */
.L_x_790:
        /* <DEDUP_REMOVED lines=8> */
.L_x_793:
[----:B------:R-:W-:Y:S05]  /*1cd70*/  BSYNC B1 ;  /* 0x0000000000017941 */ /* 0x000fea0003800000 */
.L_x_792:
[----:B--2---:R-:W2:Y:S01]  /*1cd80*/  LDL.LU R3, [R1+0x1e8] ;  /* 0x0001e80001037983 */ /* 0x004ea20000300800 */
[----:B------:R-:W-:Y:S01]  /*1cd90*/  ISETP.LT.OR P4, PT, R0, 0x1f2, !P0 ;  /* 0x000001f20000780c */ /* 0x000fe20004781670 */
[----:B------:R-:W-:Y:S01]  /*1cda0*/  BSSY B1, `(.L_x_794) ;  /* 0x0000009000017945 */ /* 0x000fe20003800000 */
[----:B--2---:R-:W-:-:S05]  /*1cdb0*/  @!P5 IMAD R3, R3, R17, R2 ;  /* 0x000000110303d224 */ /* 0x004fca00078e0202 */
[----:B------:R2:W-:Y:S01]  /*1cdc0*/  @!P5 STG.E.U8 desc[UR36][R10.64+0x1f0], R3 ;  /* 0x0001f0030a00d986 */ /* 0x0005e2000c101124 */
[C---:B------:R-:W-:Y:S02]  /*1cdd0*/  ISETP.LT.OR P5, PT, R0.reuse, 0x1f9, !P3 ;  /* 0x000001f90000780c */ /* 0x040fe40005fa1670 */
[----:B------:R-:W-:-:S03]  /*1cde0*/  ISETP.LT.OR P3, PT, R0, 0x1fa, !P3 ;  /* 0x000001fa0000780c */ /* 0x000fc60005f61670 */
[----:B------:R-:W-:Y:S10]  /*1cdf0*/  @P4 BRA `(.L_x_795) ;  /* 0x00000000000c4947 */ /* 0x000ff40003800000 */
[----:B------:R-:W2:Y:S02]  /*1ce00*/  LDG.E.U8 R16, desc[UR36][R20.64+0x1f1] ;  /* 0x0001f12414107981 */ /* 0x000ea4000c1e1100 */
[----:B--2---:R-:W-:-:S05]  /*1ce10*/  PRMT R3, R16, 0x8880, RZ ;  /* 0x0000888010037816 */ /* 0x004fca00000000ff */
[----:B------:R-:W-:-:S07]  /*1ce20*/  IMAD R2, R3, R18, RZ ;  /* 0x0000001203027224 */ /* 0x000fce00078e02ff */
.L_x_795:
[----:B------:R-:W-:Y:S05]  /*1ce30*/  BSYNC B1 ;  /* 0x0000000000017941 */ /* 0x000fea0003800000 */
.L_x_794:
        /* <DEDUP_REMOVED lines=8> */
.L_x_797:
[----:B------:R-:W-:Y:S05]  /*1cec0*/  BSYNC B1 ;  /* 0x0000000000017941 */ /* 0x000fea0003800000 */
.L_x_796:
        /* <DEDUP_REMOVED lines=8> */
.L_x_799:
[----:B------:R-:W-:Y:S05]  /*1cf50*/  BSYNC B1 ;  /* 0x0000000000017941 */ /* 0x000fea0003800000 */
.L_x_798:
[----:B--2---:R-:W2:Y:S01]  /*1cf60*/  LDL.LU R3, [R1+0x1f4] ;  /* 0x0001f40001037983 */ /* 0x004ea20000300800 */
        /* <DEDUP_REMOVED lines=11> */
.L_x_801:
[----:B------:R-:W-:Y:S05]  /*1d020*/  BSYNC B1 ;  /* 0x0000000000017941 */ /* 0x000fea0003800000 */
.L_x_800:
        /* <DEDUP_REMOVED lines=8> */
.L_x_803:
[----:B------:R-:W-:Y:S05]  /*1d0b0*/  BSYNC B1 ;  /* 0x0000000000017941 */ /* 0x000fea0003800000 */
.L_x_802:
        /* <DEDUP_REMOVED lines=8> */
.L_x_805:
[----:B------:R-:W-:Y:S05]  /*1d140*/  BSYNC B1 ;  /* 0x0000000000017941 */ /* 0x000fea0003800000 */
.L_x_804:
[----:B--2---:R-:W-:Y:S01]  /*1d150*/  @!P5 IMAD R3, R24, R17, R2 ;  /* 0x000000111803d224 */ /* 0x004fe200078e0202 */
[----:B------:R-:W-:Y:S04]  /*1d160*/  BSSY B1, `(.L_x_806) ;  /* 0x0000006000017945 */ /* 0x000fe80003800000 */
[----:B------:R2:W-:Y:S01]  /*1d170*/  @!P5 STG.E.U8 desc[UR36][R6.64+0x100], R3 ;  /* 0x000100030600d986 */ /* 0x0005e2000c101124 */
[----:B------:R-:W-:Y:S05]  /*1d180*/  @P3 BRA `(.L_x_807) ;  /* 0x00000000000c3947 */ /* 0x000fea0003800000 */
[----:B------:R-:W2:Y:S02]  /*1d190*/  LDG.E.U8 R16, desc[UR36][R14.64+0x101] ;  /* 0x000101240e107981 */ /* 0x000ea4000c1e1100 */
[----:B--2---:R-:W-:-:S05]  /*1d1a0*/  PRMT R3, R16, 0x8880, RZ ;  /* 0x0000888010037816 */ /* 0x004fca00000000ff */
[----:B------:R-:W-:-:S07]  /*1d1b0*/  IMAD R2, R3, R18, RZ ;  /* 0x0000001203027224 */ /* 0x000fce00078e02ff */
.L_x_807:
[----:B------:R-:W-:Y:S05]  /*1d1c0*/  BSYNC B1 ;  /* 0x0000000000017941 */ /* 0x000fea0003800000 */
.L_x_806:
[C---:B------:R-:W-:Y:S01]  /*1d1d0*/  ISETP.LT.OR P5, PT, R0.reuse, 0x101, !P2 ;  /* 0x000001010000780c */ /* 0x040fe200057a1670 */
[----:B------:R-:W-:Y:S01]  /*1d1e0*/  @!P3 IMAD R25, R25, R17, R2 ;  /* 0x000000111919b224 */ /* 0x000fe200078e0202 */
[----:B------:R-:W-:Y:S01]  /*1d1f0*/  BSSY B1, `(.L_x_808) ;  /* 0x0000009000017945 */ /* 0x000fe20003800000 */
[C---:B------:R-:W-:Y:S02]  /*1d200*/  ISETP.LT.OR P4, PT, R0.reuse, 0x102, !P2 ;  /* 0x000001020000780c */ /* 0x040fe40005781670 */
[C---:B------:R-:W-:Y:S01]  /*1d210*/  ISETP.LT.OR P0, PT, R0.reuse, 0x10a, !P1 ;  /* 0x0000010a0000780c */ /* 0x040fe20004f01670 */
[----:B------:R3:W-:Y:S01]  /*1d220*/  @!P3 STG.E.U8 desc[UR36][R6.64+0x101], R25 ;  /* 0x000101190600b986 */ /* 0x0007e2000c101124 */
[----:B------:R-:W-:-:S06]  /*1d230*/  ISETP.LT.OR P3, PT, R0, 0x109, !P1 ;  /* 0x000001090000780c */ /* 0x000fcc0004f61670 */
[----:B------:R-:W-:Y:S07]  /*1d240*/  @P5 BRA `(.L_x_809) ;  /* 0x00000000000c5947 */ /* 0x000fee0003800000 */
[----:B------:R-:W2:Y:S02]  /*1d250*/  LDG.E.U8 R16, desc[UR36][R12.64+0x100] ;  /* 0x000100240c107981 */ /* 0x000ea4000c1e1100 */
[----:B--2---:R-:W-:-:S05]  /*1d260*/  PRMT R3, R16, 0x8880, RZ ;  /* 0x0000888010037816 */ /* 0x004fca00000000ff */
[----:B------:R-:W-:-:S07]  /*1d270*/  IMAD R2, R3, R18, RZ ;  /* 0x0000001203027224 */ /* 0x000fce00078e02ff */
.L_x_809:
[----:B------:R-:W-:Y:S05]  /*1d280*/  BSYNC B1 ;  /* 0x0000000000017941 */ /* 0x000fea0003800000 */
.L_x_808:
[----:B--2---:R-:W-:Y:S01]  /*1d290*/  @!P5 IMAD R3, R26, R17, R2 ;  /* 0x000000111a03d224 */ /* 0x004fe200078e0202 */
[----:B------:R-:W-:Y:S04]  /*1d2a0*/  BSSY B1, `(.L_x_810) ;  /* 0x0000006000017945 */ /* 0x000fe80003800000 */
[----:B------:R2:W-:Y:S01]  /*1d2b0*/  @!P5 STG.E.U8 desc[UR36][R8.64+0x100], R3 ;  /* 0x000100030800d986 */ /* 0x0005e2000c101124 */
[----:B------:R-:W-:Y:S05]  /*1d2c0*/  @P4 BRA `(.L_x_811) ;  /* 0x00000000000c4947 */ /* 0x000fea0003800000 */
[----:B------:R-:W2:Y:S02]  /*1d2d0*/  LDG.E.U8 R16, desc[UR36][R12.64+0x101] ;  /* 0x000101240c107981 */ /* 0x000ea4000c1e1100 */
[----:B--2---:R-:W-:-:S05]  /*1d2e0*/  PRMT R3, R16, 0x8880, RZ ;  /* 0x0000888010037816 */ /* 0x004fca00000000ff */
[----:B------:R-:W-:-:S07]  /*1d2f0*/  IMAD R2, R3, R18, RZ ;  /* 0x0000001203027224 */ /* 0x000fce00078e02ff */
.L_x_811:
[----:B------:R-:W-:Y:S05]  /*1d300*/  BSYNC B1 ;  /* 0x0000000000017941 */ /* 0x000fea0003800000 */
.L_x_810:
[----:B------:R-:W-:Y:S01]  /*1d310*/  @!P4 IMAD R27, R27, R17, R2 ;  /* 0x000000111b1bc224 */ /* 0x000fe200078e0202 */
[----:B------:R-:W-:Y:S04]  /*1d320*/  BSSY B1, `(.L_x_812) ;  /* 0x0000006000017945 */ /* 0x000fe80003800000 */
[----:B------:R4:W-:Y:S01]  /*1d330*/  @!P4 STG.E.U8 desc[UR36][R8.64+0x101], R27 ;  /* 0x0001011b0800c986 */ /* 0x0009e2000c101124 */
[----:B------:R-:W-:Y:S05]  /*1d340*/  @P3 BRA `(.L_x_813) ;  /* 0x00000000000c3947 */ /* 0x000fea0003800000 */
[----:B------:R-:W2:Y:S02]  /*1d350*/  LDG.E.U8 R16, desc[UR36][R14.64+0x108] ;  /* 0x000108240e107981 */ /* 0x000ea4000c1e1100 */
[----:B--2---:R-:W-:-:S05]  /*1d360*/  PRMT R3, R16, 0x8880, RZ ;  /* 0x0000888010037816 */ /* 0x004fca00000000ff */
[----:B------:R-:W-:-:S07]  /*1d370*/  IMAD R2, R3, R18, RZ ;  /* 0x0000001203027224 */ /* 0x000fce00078e02ff */
.L_x_813:
[----:B------:R-:W-:Y:S05]  /*1d380*/  BSYNC B1 ;  /* 0x0000000000017941 */ /* 0x000fea0003800000 */
.L_x_812:
[----:B--2---:R-:W-:Y:S01]  /*1d390*/  @!P3 IMAD R3, R28, R17, R2 ;  /* 0x000000111c03b224 */ /* 0x004fe200078e0202 */
[----:B------:R-:W-:Y:S04]  /*1d3a0*/  BSSY B1, `(.L_x_814) ;  /* 0x0000006000017945 */ /* 0x000fe80003800000 */
[----:B------:R2:W-:Y:S01]  /*1d3b0*/  @!P3 STG.E.U8 desc[UR36][R6.64+0x108], R3 ;  /* 0x000108030600b986 */ /* 0x0005e2000c101124 */
[----:B------:R-:W-:Y:S05]  /*1d3c0*/  @P0 BRA `(.L_x_815) ;  /* 0x00000000000c0947 */ /* 0x000fea0003800000 */
[----:B------:R-:W2:Y:S02]  /*1d3d0*/  LDG.E.U8 R16, desc[UR36][R14.64+0x109] ;  /* 0x000109240e107981 */ /* 0x000ea4000c1e1100 */
[----:B--2---:R-:W-:-:S05]  /*1d3e0*/  PRMT R3, R16, 0x8880, RZ ;  /* 0x0000888010037816 */ /* 0x004fca00000000ff */
[----:B------:R-:W-:-:S07]  /*1d3f0*/  IMAD R2, R3, R18, RZ ;  /* 0x0000001203027224 */ /* 0x000fce00078e02ff */
.L_x_815:
[----:B------:R-:W-:Y:S05]  /*1d400*/  BSYNC B1 ;  /* 0x0000000000017941 */ /* 0x000fea0003800000 */
.L_x_814:
        /* <DEDUP_REMOVED lines=11> */
.L_x_817:
[----:B------:R-:W-:Y:S05]  /*1d4c0*/  BSYNC B1 ;  /* 0x0000000000017941 */ /* 0x000fea0003800000 */
.L_x_816:
[----:B--2---:R-:W-:Y:S01]  /*1d4d0*/  @!P4 IMAD R3, R30, R17, R2 ;  /* 0x000000111e03c224 */ /* 0x004fe200078e0202 */
[----:B------:R-:W-:Y:S04]  /*1d4e0*/  BSSY B1, `(.L_x_818) ;  /* 0x0000006000017945 */ /* 0x000fe80003800000 */
[----:B------:R2:W-:Y:S01]  /*1d4f0*/  @!P4 STG.E.U8 desc[UR36][R8.64+0x108], R3 ;  /* 0x000108030800c986 */ /* 0x0005e2000c101124 */
[----:B------:R-:W-:Y:S05]  /*1d500*/  @P3 BRA `(.L_x_819) ;  /* 0x00000000000c3947 */ /* 0x000fea0003800000 */
[----:B------:R-:W2:Y:S02]  /*1d510*/  LDG.E.U8 R16, desc[UR36][R12.64+0x109] ;  /* 0x000109240c107981 */ /* 0x000ea4000c1e1100 */
[----:B--2---:R-:W-:-:S05]  /*1d520*/  PRMT R3, R16, 0x8880, RZ ;  /* 0x0000888010037816 */ /* 0x004fca00000000ff */
[----:B------:R-:W-:-:S07]  /*1d530*/  IMAD R2, R3, R18, RZ ;  /* 0x0000001203027224 */ /* 0x000fce00078e02ff */
.L_x_819:
[----:B------:R-:W-:Y:S05]  /*1d540*/  BSYNC B1 ;  /* 0x0000000000017941 */ /* 0x000fea0003800000 */
.L_x_818:
[----:B------:R-:W-:Y:S01]  /*1d550*/  @!P3 IMAD R31, R31, R17, R2 ;  /* 0x000000111f1fb224 */ /* 0x000fe200078e0202 */
[----:B------:R-:W-:Y:S04]  /*1d560*/  BSSY B1, `(.L_x_820) ;  /* 0x0000006000017945 */ /* 0x000fe80003800000 */
[----:B------:R0:W-:Y:S01]  /*1d570*/  @!P3 STG.E.U8 desc[UR36][R8.64+0x109], R31 ;  /* 0x0001091f0800b986 */ /* 0x0001e2000c101124 */
[----:B------:R-:W-:Y:S05]  /*1d580*/  @P5 BRA `(.L_x_821) ;  /* 0x00000000000c5947 */ /* 0x000fea0003800000 */
[----:B------:R-:W2:Y:S02]  /*1d590*/  LDG.E.U8 R16, desc[UR36][R14.64+0x110] ;  /* 0x000110240e107981 */ /* 0x000ea4000c1e1100 */
[----:B--2---:R-:W-:-:S05]  /*1d5a0*/  PRMT R3, R16, 0x8880, RZ ;  /* 0x0000888010037816 */ /* 0x004fca00000000ff */
[----:B------:R-:W-:-:S07]  /*1d5b0*/  IMAD R2, R3, R18, RZ ;  /* 0x0000001203027224 */ /* 0x000fce00078e02ff */
.L_x_821:
[----:B------:R-:W-:Y:S05]  /*1d5c0*/  BSYNC B1 ;  /* 0x0000000000017941 */ /* 0x000fea0003800000 */
.L_x_820:
[----:B--2---:R-:W-:Y:S01]  /*1d5d0*/  @!P5 IMAD R3, R32, R17, R2 ;  /* 0x000000112003d224 */ /* 0x004fe200078e0202 */
[----:B------:R-:W-:Y:S04]  /*1d5e0*/  BSSY B1, `(.L_x_822) ;  /* 0x0000006000017945 */ /* 0x000fe80003800000 */
[----:B------:R2:W-:Y:S01]  /*1d5f0*/  @!P5 STG.E.U8 desc[UR36][R6.64+0x110], R3 ;  /* 0x000110030600d986 */ /* 0x0005e2000c101124 */
[----:B------:R-:W-:Y:S05]  /*1d600*/  @P0 BRA `(.L_x_823) ;  /* 0x00000000000c0947 */ /* 0x000fea0003800000 */
[----:B------:R-:W2:Y:S02]  /*1d610*/  LDG.E.U8 R16, desc[UR36][R14.64+0x111] ;  /* 0x000111240e107981 */ /* 0x000ea4000c1e1100 */
[----:B--2---:R-:W-:-:S05]  /*1d620*/  PRMT R3, R16, 0x8880, RZ ;  /* 0x0000888010037816 */ /* 0x004fca00000000ff */
[----:B------:R-:W-:-:S07]  /*1d630*/  IMAD R2, R3, R18, RZ ;  /* 0x0000001203027224 */ /* 0x000fce00078e02ff */
.L_x_823:
[----:B------:R-:W-:Y:S05]  /*1d640*/  BSYNC B1 ;  /* 0x0000000000017941 */ /* 0x000fea0003800000 */
.L_x_822:
        /* <DEDUP_REMOVED lines=11> */
.L_x_825:
[----:B------:R-:W-:Y:S05]  /*1d700*/  BSYNC B1 ;  /* 0x0000000000017941 */ /* 0x000fea0003800000 */
.L_x_824:
[----:B--2---:R-:W-:Y:S01]  /*1d710*/  @!P4 IMAD R3, R34, R17, R2 ;  /* 0x000000112203c224 */ /* 0x004fe200078e0202 */
[----:B------:R-:W-:Y:S04]  /*1d720*/  BSSY B1, `(.L_x_826) ;  /* 0x0000006000017945 */ /* 0x000fe80003800000 */
[----:B------:R2:W-:Y:S01]  /*1d730*/  @!P4 STG.E.U8 desc[UR36][R8.64+0x110], R3 ;  /* 0x000110030800c986 */ /* 0x0005e2000c101124 */
[----:B------:R-:W-:Y:S05]  /*1d740*/  @P3 BRA `(.L_x_827) ;  /* 0x00000000000c3947 */ /* 0x000fea0003800000 */
[----:B------:R-:W2:Y:S02]  /*1d750*/  LDG.E.U8 R16, desc[UR36][R12.64+0x111] ;  /* 0x000111240c107981 */ /* 0x000ea4000c1e1100 */
[----:B--2---:R-:W-:-:S05]  /*1d760*/  PRMT R3, R16, 0x8880, RZ ;  /* 0x0000888010037816 */ /* 0x004fca00000000ff */
[----:B------:R-:W-:-:S07]  /*1d770*/  IMAD R2, R3, R18, RZ ;  /* 0x0000001203027224 */ /* 0x000fce00078e02ff */
.L_x_827:
[----:B------:R-:W-:Y:S05]  /*1d780*/  BSYNC B1 ;  /* 0x0000000000017941 */ /* 0x000fea0003800000 */
.L_x_826:
[----:B------:R-:W-:Y:S01]  /*1d790*/  @!P3 IMAD R35, R35, R17, R2 ;  /* 0x000000112323b224 */ /* 0x000fe200078e0202 */
[----:B------:R-:W-:Y:S04]  /*1d7a0*/  BSSY B1, `(.L_x_828) ;  /* 0x0000006000017945 */ /* 0x000fe80003800000 */
[----:B------:R0:W-:Y:S01]  /*1d7b0*/  @!P3 STG.E.U8 desc[UR36][R8.64+0x111], R35 ;  /* 0x000111230800b986 */ /* 0x0001e2000c101124 */
[----:B------:R-:W-:Y:S05]  /*1d7c0*/  @P5 BRA `(.L_x_829) ;  /* 0x00000000000c5947 */ /* 0x000fea0003800000 */
[----:B------:R-:W2:Y:S02]  /*1d7d0*/  LDG.E.U8 R16, desc[UR36][R14.64+0x118] ;  /* 0x000118240e107981 */ /* 0x000ea4000c1e1100 */
[----:B--2---:R-:W-:-:S05]  /*1d7e0*/  PRMT R3, R16, 0x8880, RZ ;  /* 0x0000888010037816 */ /* 0x004fca00000000ff */
[----:B------:R-:W-:-:S07]  /*1d7f0*/  IMAD R2, R3, R18, RZ ;  /* 0x0000001203027224 */ /* 0x000fce00078e02ff */
.L_x_829:
[----:B------:R-:W-:Y:S05]  /*1d800*/  BSYNC B1 ;  /* 0x0000000000017941 */ /* 0x000fea0003800000 */
.L_x_828:
[----:B--2---:R-:W-:Y:S01]  /*1d810*/  @!P5 IMAD R3, R36, R17, R2 ;  /* 0x000000112403d224 */ /* 0x004fe200078e0202 */
[----:B------:R-:W-:Y:S04]  /*1d820*/  BSSY B1, `(.L_x_830) ;  /* 0x0000006000017945 */ /* 0x000fe80003800000 */
[----:B------:R2:W-:Y:S01]  /*1d830*/  @!P5 STG.E.U8 desc[UR36][R6.64+0x118], R3 ;  /* 0x000118030600d986 */ /* 0x0005e2000c101124 */
[----:B------:R-:W-:Y:S05]  /*1d840*/  @P0 BRA `(.L_x_831) ;  /* 0x00000000000c0947 */ /* 0x000fea0003800000 */
[----:B------:R-:W2:Y:S02]  /*1d850*/  LDG.E.U8 R16, desc[UR36][R14.64+0x119] ;  /* 0x000119240e107981 */ /* 0x000ea4000c1e1100 */
[----:B--2---:R-:W-:-:S05]  /*1d860*/  PRMT R3, R16, 0x8880, RZ ;  /* 0x0000888010037816 */ /* 0x004fca00000000ff */
[----:B------:R-:W-:-:S07]  /*1d870*/  IMAD R2, R3, R18, RZ ;  /* 0x0000001203027224 */ /* 0x000fce00078e02ff */
.L_x_831:
[----:B------:R-:W-:Y:S05]  /*1d880*/  BSYNC B1 ;  /* 0x0000000000017941 */ /* 0x000fea0003800000 */
.L_x_830:
        /* <DEDUP_REMOVED lines=11> */
.L_x_833:
[----:B------:R-:W-:Y:S05]  /*1d940*/  BSYNC B1 ;  /* 0x0000000000017941 */ /* 0x000fea0003800000 */
.L_x_832:
[----:B--2---:R-:W-:Y:S01]  /*1d950*/  @!P4 IMAD R3, R38, R17, R2 ;  /* 0x000000112603c224 */ /* 0x004fe200078e0202 */
[----:B------:R-:W-:Y:S04]  /*1d960*/  BSSY B1, `(.L_x_834) ;  /* 0x0000006000017945 */ /* 0x000fe80003800000 */
[----:B------:R2:W-:Y:S01]  /*1d970*/  @!P4 STG.E.U8 desc[UR36][R8.64+0x118], R3 ;  /* 0x000118030800c986 */ /* 0x0005e2000c101124 */
[----:B------:R-:W-:Y:S05]  /*1d980*/  @P3 BRA `(.L_x_835) ;  /* 0x00000000000c3947 */ /* 0x000fea0003800000 */
[----:B------:R-:W2:Y:S02]  /*1d990*/  LDG.E.U8 R16, desc[UR36][R12.64+0x119] ;  /* 0x000119240c107981 */ /* 0x000ea4000c1e1100 */
[----:B--2---:R-:W-:-:S05]  /*1d9a0*/  PRMT R3, R16, 0x8880, RZ ;  /* 0x0000888010037816 */ /* 0x004fca00000000ff */
[----:B------:R-:W-:-:S07]  /*1d9b0*/  IMAD R2, R3, R18, RZ ;  /* 0x0000001203027224 */ /* 0x000fce00078e02ff */
.L_x_835:
[----:B------:R-:W-:Y:S05]  /*1d9c0*/  BSYNC B1 ;  /* 0x0000000000017941 */ /* 0x000fea0003800000 */
.L_x_834:
[----:B------:R-:W-:Y:S01]  /*1d9d0*/  @!P3 IMAD R39, R39, R17, R2 ;  /* 0x000000112727b224 */ /* 0x000fe200078e0202 */
[----:B------:R-:W-:Y:S04]  /*1d9e0*/  BSSY B1, `(.L_x_836) ;  /* 0x0000006000017945 */ /* 0x000fe80003800000 */
[----:B------:R0:W-:Y:S01]  /*1d9f0*/  @!P3 STG.E.U8 desc[UR36][R8.64+0x119], R39 ;  /* 0x000119270800b986 */ /* 0x0001e2000c101124 */
[----:B------:R-:W-:Y:S05]  /*1da00*/  @P5 BRA `(.L_x_837) ;  /* 0x00000000000c5947 */ /* 0x000fea0003800000 */
[----:B------:R-:W2:Y:S02]  /*1da10*/  LDG.E.U8 R16, desc[UR36][R14.64+0x120] ;  /* 0x000120240e107981 */ /* 0x000ea4000c1e1100 */
[----:B--2---:R-:W-:-:S05]  /*1da20*/  PRMT R3, R16, 0x8880, RZ ;  /* 0x0000888010037816 */ /* 0x004fca00000000ff */
[----:B------:R-:W-:-:S07]  /*1da30*/  IMAD R2, R3, R18, RZ ;  /* 0x0000001203027224 */ /* 0x000fce00078e02ff */
.L_x_837:
[----:B------:R-:W-:Y:S05]  /*1da40*/  BSYNC B1 ;  /* 0x0000000000017941 */ /* 0x000fea0003800000 */
.L_x_836:
[----:B--2---:R-:W-:Y:S01]  /*1da50*/  @!P5 IMAD R3, R40, R17, R2 ;  /* 0x000000112803d224 */ /* 0x004fe200078e0202 */
[----:B------:R-:W-:Y:S04]  /*1da60*/  BSSY B1, `(.L_x_838) ;  /* 0x0000006000017945 */ /* 0x000fe80003800000 */
[----:B------:R2:W-:Y:S01]  /*1da70*/  @!P5 STG.E.U8 desc[UR36][R6.64+0x120], R3 ;  /* 0x000120030600d986 */ /* 0x0005e2000c101124 */
[----:B------:R-:W-:Y:S05]  /*1da80*/  @P0 BRA `(.L_x_839) ;  /* 0x00000000000c0947 */ /* 0x000fea0003800000 */
[----:B------:R-:W2:Y:S02]  /*1da90*/  LDG.E.U8 R16, desc[UR36][R14.64+0x121] ;  /* 0x000121240e107981 */ /* 0x000ea4000c1e1100 */
[----:B--2---:R-:W-:-:S05]  /*1daa0*/  PRMT R3, R16, 0x8880, RZ ;  /* 0x0000888010037816 */ /* 0x004fca00000000ff */
[----:B------:R-:W-:-:S07]  /*1dab0*/  IMAD R2, R3, R18, RZ ;  /* 0x0000001203027224 */ /* 0x000fce00078e02ff */
.L_x_839:
[----:B------:R-:W-:Y:S05]  /*1dac0*/  BSYNC B1 ;  /* 0x0000000000017941 */ /* 0x000fea0003800000 */
.L_x_838:
        /* <DEDUP_REMOVED lines=11> */
.L_x_841:
[----:B------:R-:W-:Y:S05]  /*1db80*/  BSYNC B1 ;  /* 0x0000000000017941 */ /* 0x000fea0003800000 */
.L_x_840:
[----:B--2---:R-:W-:Y:S01]  /*1db90*/  @!P4 IMAD R3, R42, R17, R2 ;  /* 0x000000112a03c224 */ /* 0x004fe200078e0202 */
[----:B------:R-:W-:Y:S04]  /*1dba0*/  BSSY B1, `(.L_x_842) ;  /* 0x0000006000017945 */ /* 0x000fe80003800000 */
[----:B------:R2:W-:Y:S01]  /*1dbb0*/  @!P4 STG.E.U8 desc[UR36][R8.64+0x120], R3 ;  /* 0x000120030800c986 */ /* 0x0005e2000c101124 */
[----:B------:R-:W-:Y:S05]  /*1dbc0*/  @P3 BRA `(.L_x_843) ;  /* 0x00000000000c3947 */ /* 0x000fea0003800000 */
[----:B------:R-:W2:Y:S02]  /*1dbd0*/  LDG.E.U8 R16, desc[UR36][R12.64+0x121] ;  /* 0x000121240c107981 */ /* 0x000ea4000c1e1100 */
[----:B--2---:R-:W-:-:S05]  /*1dbe0*/  PRMT R3, R16, 0x8880, RZ ;  /* 0x0000888010037816 */ /* 0x004fca00000000ff */
[----:B------:R-:W-:-:S07]  /*1dbf0*/  IMAD R2, R3, R18, RZ ;  /* 0x0000001203027224 */ /* 0x000fce00078e02ff */
.L_x_843:
[----:B------:R-:W-:Y:S05]  /*1dc00*/  BSYNC B1 ;  /* 0x0000000000017941 */ /* 0x000fea0003800000 */
.L_x_842:
[----:B------:R-:W-:Y:S01]  /*1dc10*/  @!P3 IMAD R43, R43, R17, R2 ;  /* 0x000000112b2bb224 */ /* 0x000fe200078e0202 */
[----:B------:R-:W-:Y:S04]  /*1dc20*/  BSSY B1, `(.L_x_844) ;  /* 0x0000006000017945 */ /* 0x000fe80003800000 */
[----:B------:R0:W-:Y:S01]  /*1dc30*/  @!P3 STG.E.U8 desc[UR36][R8.64+0x121], R43 ;  /* 0x0001212b0800b986 */ /* 0x0001e2000c101124 */
[----:B------:R-:W-:Y:S05]  /*1dc40*/  @P5 BRA `(.L_x_845) ;  /* 0x00000000000c5947 */ /* 0x000fea0003800000 */
[----:B------:R-:W2:Y:S02]  /*1dc50*/  LDG.E.U8 R16, desc[UR36][R14.64+0x128] ;  /* 0x000128240e107981 */ /* 0x000ea4000c1e1100 */
[----:B--2---:R-:W-:-:S05]  /*1dc60*/  PRMT R3, R16, 0x8880, RZ ;  /* 0x0000888010037816 */ /* 0x004fca00000000ff */
[----:B------:R-:W-:-:S07]  /*1dc70*/  IMAD R2, R3, R18, RZ ;  /* 0x0000001203027224 */ /* 0x000fce00078e02ff */
.L_x_845:
[----:B------:R-:W-:Y:S05]  /*1dc80*/  BSYNC B1 ;  /* 0x0000000000017941 */ /* 0x000fea0003800000 */
.L_x_844:
[----:B--2---:R-:W-:Y:S01]  /*1dc90*/  @!P5 IMAD R3, R44, R17, R2 ;  /* 0x000000112c03d224 */ /* 0x004fe200078e0202 */
[----:B------:R-:W-:Y:S04]  /*1dca0*/  BSSY B1, `(.L_x_846) ;  /* 0x0000006000017945 */ /* 0x000fe80003800000 */
[----:B------:R2:W-:Y:S01]  /*1dcb0*/  @!P5 STG.E.U8 desc[UR36][R6.64+0x128], R3 ;  /* 0x000128030600d986 */ /* 0x0005e2000c101124 */
[----:B------:R-:W-:Y:S05]  /*1dcc0*/  @P0 BRA `(.L_x_847) ;  /* 0x00000000000c0947 */ /* 0x000fea0003800000 */
[----:B------:R-:W2:Y:S02]  /*1dcd0*/  LDG.E.U8 R16, desc[UR36][R14.64+0x129] ;  /* 0x000129240e107981 */ /* 0x000ea4000c1e1100 */
[----:B--2---:R-:W-:-:S05]  /*1dce0*/  PRMT R3, R16, 0x8880, RZ ;  /* 0x0000888010037816 */ /* 0x004fca00000000ff */
[----:B------:R-:W-:-:S07]  /*1dcf0*/  IMAD R2, R3, R18, RZ ;  /* 0x0000001203027224 */ /* 0x000fce00078e02ff */
.L_x_847:
[----:B------:R-:W-:Y:S05]  /*1dd00*/  BSYNC B1 ;  /* 0x0000000000017941 */ /* 0x000fea0003800000 */
.L_x_846:
        /* <DEDUP_REMOVED lines=11> */
.L_x_849:
[----:B------:R-:W-:Y:S05]  /*1ddc0*/  BSYNC B1 ;  /* 0x0000000000017941 */ /* 0x000fea0003800000 */
.L_x_848:
[----:B--2---:R-:W-:Y:S01]  /*1ddd0*/  @!P4 IMAD R3, R46, R17, R2 ;  /* 0x000000112e03c224 */ /* 0x004fe200078e0202 */
[----:B------:R-:W-:Y:S04]  /*1dde0*/  BSSY B1, `(.L_x_850) ;  /* 0x0000006000017945 */ /* 0x000fe80003800000 */
[----:B------:R2:W-:Y:S01]  /*1ddf0*/  @!P4 STG.E.U8 desc[UR36][R8.64+0x128], R3 ;  /* 0x000128030800c986 */ /* 0x0005e2000c101124 */
[----:B------:R-:W-:Y:S05]  /*1de00*/  @P3 BRA `(.L_x_851) ;  /* 0x00000000000c3947 */ /* 0x000fea0003800000 */
[----:B------:R-:W2:Y:S02]  /*1de10*/  LDG.E.U8 R16, desc[UR36][R12.64+0x129] ;  /* 0x000129240c107981 */ /* 0x000ea4000c1e1100 */
[----:B--2---:R-:W-:-:S05]  /*1de20*/  PRMT R3, R16, 0x8880, RZ ;  /* 0x0000888010037816 */ /* 0x004fca00000000ff */
[----:B------:R-:W-:-:S07]  /*1de30*/  IMAD R2, R3, R18, RZ ;  /* 0x0000001203027224 */ /* 0x000fce00078e02ff */
.L_x_851:
[----:B------:R-:W-:Y:S05]  /*1de40*/  BSYNC B1 ;  /* 0x0000000000017941 */ /* 0x000fea0003800000 */
.L_x_850:
[----:B------:R-:W-:Y:S01]  /*1de50*/  @!P3 IMAD R47, R47, R17, R2 ;  /* 0x000000112f2fb224 */ /* 0x000fe200078e0202 */
[----:B------:R-:W-:Y:S04]  /*1de60*/  BSSY B1, `(.L_x_852) ;  /* 0x0000006000017945 */ /* 0x000fe80003800000 */
[----:B------:R0:W-:Y:S01]  /*1de70*/  @!P3 STG.E.U8 desc[UR36][R8.64+0x129], R47 ;  /* 0x0001292f0800b986 */ /* 0x0001e2000c101124 */
[----:B------:R-:W-:Y:S05]  /*1de80*/  @P5 BRA `(.L_x_853) ;  /* 0x00000000000c5947 */ /* 0x000fea0003800000 */
[----:B------:R-:W2:Y:S02]  /*1de90*/  LDG.E.U8 R16, desc[UR36][R14.64+0x130] ;  /* 0x000130240e107981 */ /* 0x000ea4000c1e1100 */
[----:B--2---:R-:W-:-:S05]  /*1dea0*/  PRMT R3, R16, 0x8880, RZ ;  /* 0x0000888010037816 */ /* 0x004fca00000000ff */
[----:B------:R-:W-:-:S07]  /*1deb0*/  IMAD R2, R3, R18, RZ ;  /* 0x0000001203027224 */ /* 0x000fce00078e02ff */
.L_x_853:
[----:B------:R-:W-:Y:S05]  /*1dec0*/  BSYNC B1 ;  /* 0x0000000000017941 */ /* 0x000fea0003800000 */
.L_x_852:
[----:B--2---:R-:W-:Y:S01]  /*1ded0*/  @!P5 IMAD R3, R48, R17, R2 ;  /* 0x000000113003d224 */ /* 0x004fe200078e0202 */
[----:B------:R-:W-:Y:S04]  /*1dee0*/  BSSY B1, `(.L_x_854) ;  /* 0x0000006000017945 */ /* 0x000fe80003800000 */
[----:B------:R2:W-:Y:S01]  /*1def0*/  @!P5 STG.E.U8 desc[UR36][R6.64+0x130], R3 ;  /* 0x000130030600d986 */ /* 0x0005e2000c101124 */
[----:B------:R-:W-:Y:S05]  /*1df00*/  @P0 BRA `(.L_x_855) ;  /* 0x00000000000c0947 */ /* 0x000fea0003800000 */
[----:B------:R-:W2:Y:S02]  /*1df10*/  LDG.E.U8 R16, desc[UR36][R14.64+0x131] ;  /* 0x000131240e107981 */ /* 0x000ea4000c1e1100 */
[----:B--2---:R-:W-:-:S05]  /*1df20*/  PRMT R3, R16, 0x8880, RZ ;  /* 0x0000888010037816 */ /* 0x004fca00000000ff */
[----:B------:R-:W-:-:S07]  /*1df30*/  IMAD R2, R3, R18, RZ ;  /* 0x0000001203027224 */ /* 0x000fce00078e02ff */
.L_x_855:
[----:B------:R-:W-:Y:S05]  /*1df40*/  BSYNC B1 ;  /* 0x0000000000017941 */ /* 0x000fea0003800000 */
.L_x_854:
        /* <DEDUP_REMOVED lines=11> */
.L_x_857:
[----:B------:R-:W-:Y:S05]  /*1e000*/  BSYNC B1 ;  /* 0x0000000000017941 */ /* 0x000fea0003800000 */
.L_x_856:
[----:B--2---:R-:W-:Y:S01]  /*1e010*/  @!P4 IMAD R3, R50, R17, R2 ;  /* 0x000000113203c224 */ /* 0x004fe200078e0202 */
[----:B------:R-:W-:Y:S04]  /*1e020*/  BSSY B1, `(.L_x_858) ;  /* 0x0000006000017945 */ /* 0x000fe80003800000 */
[----:B------:R2:W-:Y:S01]  /*1e030*/  @!P4 STG.E.U8 desc[UR36][R8.64+0x130], R3 ;  /* 0x000130030800c986 */ /* 0x0005e2000c101124 */
[----:B------:R-:W-:Y:S05]  /*1e040*/  @P3 BRA `(.L_x_859) ;  /* 0x00000000000c3947 */ /* 0x000fea0003800000 */
[----:B------:R-:W2:Y:S02]  /*1e050*/  LDG.E.U8 R16, desc[UR36][R12.64+0x131] ;  /* 0x000131240c107981 */ /* 0x000ea4000c1e1100 */
[----:B--2---:R-:W-:-:S05]  /*1e060*/  PRMT R3, R16, 0x8880, RZ ;  /* 0x0000888010037816 */ /* 0x004fca00000000ff */
[----:B------:R-:W-:-:S07]  /*1e070*/  IMAD R2, R3, R18, RZ ;  /* 0x0000001203027224 */ /* 0x000fce00078e02ff */
.L_x_859:
[----:B------:R-:W-:Y:S05]  /*1e080*/  BSYNC B1 ;  /* 0x0000000000017941 */ /* 0x000fea0003800000 */
.L_x_858:
[----:B------:R-:W-:Y:S01]  /*1e090*/  @!P3 IMAD R51, R51, R17, R2 ;  /* 0x000000113333b224 */ /* 0x000fe200078e0202 */
[----:B------:R-:W-:Y:S04]  /*1e0a0*/  BSSY B1, `(.L_x_860) ;  /* 0x0000006000017945 */ /* 0x000fe80003800000 */
[----:B------:R0:W-:Y:S01]  /*1e0b0*/  @!P3 STG.E.U8 desc[UR36][R8.64+0x131], R51 ;  /* 0x000131330800b986 */ /* 0x0001e2000c101124 */
[----:B------:R-:W-:Y:S05]  /*1e0c0*/  @P5 BRA `(.L_x_861) ;  /* 0x00000000000c5947 */ /* 0x000fea0003800000 */
[----:B------:R-:W2:Y:S02]  /*1e0d0*/  LDG.E.U8 R16, desc[UR36][R14.64+0x138] ;  /* 0x000138240e107981 */ /* 0x000ea4000c1e1100 */
[----:B--2---:R-:W-:-:S05]  /*1e0e0*/  PRMT R3, R16, 0x8880, RZ ;  /* 0x0000888010037816 */ /* 0x004fca00000000ff */
[----:B------:R-:W-:-:S07]  /*1e0f0*/  IMAD R2, R3, R18, RZ ;  /* 0x0000001203027224 */ /* 0x000fce00078e02ff */
.L_x_861:
[----:B------:R-:W-:Y:S05]  /*1e100*/  BSYNC B1 ;  /* 0x0000000000017941 */ /* 0x000fea0003800000 */
.L_x_860:
[----:B--2---:R-:W-:Y:S01]  /*1e110*/  @!P5 IMAD R3, R52, R17, R2 ;  /* 0x000000113403d224 */ /* 0x004fe200078e0202 */
[----:B------:R-:W-:Y:S04]  /*1e120*/  BSSY B1, `(.L_x_862) ;  /* 0x0000006000017945 */ /* 0x000fe80003800000 */
[----:B------:R2:W-:Y:S01]  /*1e130*/  @!P5 STG.E.U8 desc[UR36][R6.64+0x138], R3 ;  /* 0x000138030600d986 */ /* 0x0005e2000c101124 */
[----:B------:R-:W-:Y:S05]  /*1e140*/  @P0 BRA `(.L_x_863) ;  /* 0x00000000000c0947 */ /* 0x000fea0003800000 */
[----:B------:R-:W2:Y:S02]  /*1e150*/  LDG.E.U8 R16, desc[UR36][R14.64+0x139] ;  /* 0x000139240e107981 */ /* 0x000ea4000c1e1100 */
[----:B--2---:R-:W-:-:S05]  /*1e160*/  PRMT R3, R16, 0x8880, RZ ;  /* 0x0000888010037816 */ /* 0x004fca00000000ff */
[----:B------:R-:W-:-:S07]  /*1e170*/  IMAD R2, R3, R18, RZ ;  /* 0x0000001203027224 */ /* 0x000fce00078e02ff */
.L_x_863:
[----:B------:R-:W-:Y:S05]  /*1e180*/  BSYNC B1 ;  /* 0x0000000000017941 */ /* 0x000fea0003800000 */
.L_x_862:
        /* <DEDUP_REMOVED lines=11> */
.L_x_865:
[----:B------:R-:W-:Y:S05]  /*1e240*/  BSYNC B1 ;  /* 0x0000000000017941 */ /* 0x000fea0003800000 */
.L_x_864:
[----:B--2---:R-:W-:Y:S01]  /*1e250*/  @!P4 IMAD R3, R54, R17, R2 ;  /* 0x000000113603c224 */ /* 0x004fe200078e0202 */
[----:B------:R-:W-:Y:S04]  /*1e260*/  BSSY B1, `(.L_x_866) ;  /* 0x0000006000017945 */ /* 0x000fe80003800000 */
[----:B------:R2:W-:Y:S01]  /*1e270*/  @!P4 STG.E.U8 desc[UR36][R8.64+0x138], R3 ;  /* 0x000138030800c986 */ /* 0x0005e2000c101124 */
[----:B------:R-:W-:Y:S05]  /*1e280*/  @P3 BRA `(.L_x_867) ;  /* 0x00000000000c3947 */ /* 0x000fea0003800000 */
[----:B------:R-:W2:Y:S02]  /*1e290*/  LDG.E.U8 R16, desc[UR36][R12.64+0x139] ;  /* 0x000139240c107981 */ /* 0x000ea4000c1e1100 */
[----:B--2---:R-:W-:-:S05]  /*1e2a0*/  PRMT R3, R16, 0x8880, RZ ;  /* 0x0000888010037816 */ /* 0x004fca00000000ff */
[----:B------:R-:W-:-:S07]  /*1e2b0*/  IMAD R2, R3, R18, RZ ;  /* 0x0000001203027224 */ /* 0x000fce00078e02ff */
.L_x_867:
[----:B------:R-:W-:Y:S05]  /*1e2c0*/  BSYNC B1 ;  /* 0x0000000000017941 */ /* 0x000fea0003800000 */
.L_x_866:
[----:B------:R-:W-:Y:S01]  /*1e2d0*/  @!P3 IMAD R55, R55, R17, R2 ;  /* 0x000000113737b224 */ /* 0x000fe200078e0202 */
[----:B------:R-:W-:Y:S04]  /*1e2e0*/  BSSY B1, `(.L_x_868) ;  /* 0x0000006000017945 */ /* 0x000fe80003800000 */
[----:B------:R0:W-:Y:S01]  /*1e2f0*/  @!P3 STG.E.U8 desc[UR36][R8.64+0x139], R55 ;  /* 0x000139370800b986 */ /* 0x0001e2000c101124 */
[----:B------:R-:W-:Y:S05]  /*1e300*/  @P5 BRA `(.L_x_869) ;  /* 0x00000000000c5947 */ /* 0x000fea0003800000 */
[----:B------:R-:W2:Y:S02]  /*1e310*/  LDG.E.U8 R16, desc[UR36][R14.64+0x140] ;  /* 0x000140240e107981 */ /* 0x000ea4000c1e1100 */
[----:B--2---:R-:W-:-:S05]  /*1e320*/  PRMT R3, R16, 0x8880, RZ ;  /* 0x0000888010037816 */ /* 0x004fca00000000ff */
[----:B------:R-:W-:-:S07]  /*1e330*/  IMAD R2, R3, R18, RZ ;  /* 0x0000001203027224 */ /* 0x000fce00078e02ff */
.L_x_869:
[----:B------:R-:W-:Y:S05]  /*1e340*/  BSYNC B1 ;  /* 0x0000000000017941 */ /* 0x000fea0003800000 */
.L_x_868:
[----:B--2---:R-:W-:Y:S01]  /*1e350*/  @!P5 IMAD R3, R56, R17, R2 ;  /* 0x000000113803d224 */ /* 0x004fe200078e0202 */
[----:B------:R-:W-:Y:S04]  /*1e360*/  BSSY B1, `(.L_x_870) ;  /* 0x0000006000017945 */ /* 0x000fe80003800000 */
[----:B------:R2:W-:Y:S01]  /*1e370*/  @!P5 STG.E.U8 desc[UR36][R6.64+0x140], R3 ;  /* 0x000140030600d986 */ /* 0x0005e2000c101124 */
[----:B------:R-:W-:Y:S05]  /*1e380*/  @P0 BRA `(.L_x_871) ;  /* 0x00000000000c0947 */ /* 0x000fea0003800000 */
[----:B------:R-:W2:Y:S02]  /*1e390*/  LDG.E.U8 R16, desc[UR36][R14.64+0x141] ;  /* 0x000141240e107981 */ /* 0x000ea4000c1e1100 */
[----:B--2---:R-:W-:-:S05]  /*1e3a0*/  PRMT R3, R16, 0x8880, RZ ;  /* 0x0000888010037816 */ /* 0x004fca00000000ff */
[----:B------:R-:W-:-:S07]  /*1e3b0*/  IMAD R2, R3, R18, RZ ;  /* 0x0000001203027224 */ /* 0x000fce00078e02ff */
.L_x_871:
[----:B------:R-:W-:Y:S05]  /*1e3c0*/  BSYNC B1 ;  /* 0x0000000000017941 */ /* 0x000fea0003800000 */
.L_x_870:
        /* <DEDUP_REMOVED lines=11> */
.L_x_873:
[----:B------:R-:W-:Y:S05]  /*1e480*/  BSYNC B1 ;  /* 0x0000000000017941 */ /* 0x000fea0003800000 */
.L_x_872:
[----:B--2---:R-:W-:Y:S01]  /*1e490*/  @!P4 IMAD R3, R58, R17, R2 ;  /* 0x000000113a03c224 */ /* 0x004fe200078e0202 */
[----:B------:R-:W-:Y:S04]  /*1e4a0*/  BSSY B1, `(.L_x_874) ;  /* 0x0000006000017945 */ /* 0x000fe80003800000 */
[----:B------:R2:W-:Y:S01]  /*1e4b0*/  @!P4 STG.E.U8 desc[UR36][R8.64+0x140], R3 ;  /* 0x000140030800c986 */ /* 0x0005e2000c101124 */
[----:B------:R-:W-:Y:S05]  /*1e4c0*/  @P3 BRA `(.L_x_875) ;  /* 0x00000000000c3947 */ /* 0x000fea0003800000 */
[----:B------:R-:W2:Y:S02]  /*1e4d0*/  LDG.E.U8 R16, desc[UR36][R12.64+0x141] ;  /* 0x000141240c107981 */ /* 0x000ea4000c1e1100 */
[----:B--2---:R-:W-:-:S05]  /*1e4e0*/  PRMT R3, R16, 0x8880, RZ ;  /* 0x0000888010037816 */ /* 0x004fca00000000ff */
[----:B------:R-:W-:-:S07]  /*1e4f0*/  IMAD R2, R3, R18, RZ ;  /* 0x0000001203027224 */ /* 0x000fce00078e02ff */
.L_x_875:
[----:B------:R-:W-:Y:S05]  /*1e500*/  BSYNC B1 ;  /* 0x0000000000017941 */ /* 0x000fea0003800000 */
.L_x_874:
[----:B------:R-:W-:Y:S01]  /*1e510*/  @!P3 IMAD R59, R59, R17, R2 ;  /* 0x000000113b3bb224 */ /* 0x000fe200078e0202 */
[----:B------:R-:W-:Y:S04]  /*1e520*/  BSSY B1, `(.L_x_876) ;  /* 0x0000006000017945 */ /* 0x000fe80003800000 */
[----:B------:R0:W-:Y:S01]  /*1e530*/  @!P3 STG.E.U8 desc[UR36][R8.64+0x141], R59 ;  /* 0x0001413b0800b986 */ /* 0x0001e2000c101124 */
[----:B------:R-:W-:Y:S05]  /*1e540*/  @P5 BRA `(.L_x_877) ;  /* 0x00000000000c5947 */ /* 0x000fea0003800000 */
[----:B------:R-:W2:Y:S02]  /*1e550*/  LDG.E.U8 R16, desc[UR36][R14.64+0x148] ;  /* 0x000148240e107981 */ /* 0x000ea4000c1e1100 */
[----:B--2---:R-:W-:-:S05]  /*1e560*/  PRMT R3, R16, 0x8880, RZ ;  /* 0x0000888010037816 */ /* 0x004fca00000000ff */
[----:B------:R-:W-:-:S07]  /*1e570*/  IMAD R2, R3, R18, RZ ;  /* 0x0000001203027224 */ /* 0x000fce00078e02ff */
.L_x_877:
[----:B------:R-:W-:Y:S05]  /*1e580*/  BSYNC B1 ;  /* 0x0000000000017941 */ /* 0x000fea0003800000 */
.L_x_876:
[----:B--2---:R-:W-:Y:S01]  /*1e590*/  @!P5 IMAD R3, R60, R17, R2 ;  /* 0x000000113c03d224 */ /* 0x004fe200078e0202 */
[----:B------:R-:W-:Y:S04]  /*1e5a0*/  BSSY B1, `(.L_x_878) ;  /* 0x0000006000017945 */ /* 0x000fe80003800000 */
[----:B------:R2:W-:Y:S01]  /*1e5b0*/  @!P5 STG.E.U8 desc[UR36][R6.64+0x148], R3 ;  /* 0x000148030600d986 */ /* 0x0005e2000c101124 */
[----:B------:R-:W-:Y:S05]  /*1e5c0*/  @P0 BRA `(.L_x_879) ;  /* 0x00000000000c0947 */ /* 0x000fea0003800000 */
[----:B------:R-:W2:Y:S02]  /*1e5d0*/  LDG.E.U8 R16, desc[UR36][R14.64+0x149] ;  /* 0x000149240e107981 */ /* 0x000ea4000c1e1100 */
[----:B--2---:R-:W-:-:S05]  /*1e5e0*/  PRMT R3, R16, 0x8880, RZ ;  /* 0x0000888010037816 */ /* 0x004fca00000000ff */
[----:B------:R-:W-:-:S07]  /*1e5f0*/  IMAD R2, R3, R18, RZ ;  /* 0x0000001203027224 */ /* 0x000fce00078e02ff */
.L_x_879:
[----:B------:R-:W-:Y:S05]  /*1e600*/  BSYNC B1 ;  /* 0x0000000000017941 */ /* 0x000fea0003800000 */
.L_x_878:
        /* <DEDUP_REMOVED lines=11> */
.L_x_881:
[----:B------:R-:W-:Y:S05]  /*1e6c0*/  BSYNC B1 ;  /* 0x0000000000017941 */ /* 0x000fea0003800000 */
.L_x_880:
[----:B--2---:R-:W-:Y:S01]  /*1e6d0*/  @!P4 IMAD R3, R62, R17, R2 ;  /* 0x000000113e03c224 */ /* 0x004fe200078e0202 */
[----:B------:R-:W-:Y:S04]  /*1e6e0*/  BSSY B1, `(.L_x_882) ;  /* 0x0000006000017945 */ /* 0x000fe80003800000 */
[----:B------:R2:W-:Y:S01]  /*1e6f0*/  @!P4 STG.E.U8 desc[UR36][R8.64+0x148], R3 ;  /* 0x000148030800c986 */ /* 0x0005e2000c101124 */
[----:B------:R-:W-:Y:S05]  /*1e700*/  @P3 BRA `(.L_x_883) ;  /* 0x00000000000c3947 */ /* 0x000fea0003800000 */
[----:B------:R-:W2:Y:S02]  /*1e710*/  LDG.E.U8 R16, desc[UR36][R12.64+0x149] ;  /* 0x000149240c107981 */ /* 0x000ea4000c1e1100 */
[----:B--2---:R-:W-:-:S05]  /*1e720*/  PRMT R3, R16, 0x8880, RZ ;  /* 0x0000888010037816 */ /* 0x004fca00000000ff */
[----:B------:R-:W-:-:S07]  /*1e730*/  IMAD R2, R3, R18, RZ ;  /* 0x0000001203027224 */ /* 0x000fce00078e02ff */
.L_x_883:
[----:B------:R-:W-:Y:S05]  /*1e740*/  BSYNC B1 ;  /* 0x0000000000017941 */ /* 0x000fea0003800000 */
.L_x_882:
[----:B------:R-:W-:Y:S01]  /*1e750*/  @!P3 IMAD R63, R63, R17, R2 ;  /* 0x000000113f3fb224 */ /* 0x000fe200078e0202 */
[----:B------:R-:W-:Y:S04]  /*1e760*/  BSSY B1, `(.L_x_884) ;  /* 0x0000006000017945 */ /* 0x000fe80003800000 */
[----:B------:R0:W-:Y:S01]  /*1e770*/  @!P3 STG.E.U8 desc[UR36][R8.64+0x149], R63 ;  /* 0x0001493f0800b986 */ /* 0x0001e2000c101124 */
[----:B------:R-:W-:Y:S05]  /*1e780*/  @P5 BRA `(.L_x_885) ;  /* 0x00000000000c5947 */ /* 0x000fea0003800000 */
[----:B------:R-:W2:Y:S02]  /*1e790*/  LDG.E.U8 R16, desc[UR36][R14.64+0x150] ;  /* 0x000150240e107981 */ /* 0x000ea4000c1e1100 */
[----:B--2---:R-:W-:-:S05]  /*1e7a0*/  PRMT R3, R16, 0x8880, RZ ;  /* 0x0000888010037816 */ /* 0x004fca00000000ff */
[----:B------:R-:W-:-:S07]  /*1e7b0*/  IMAD R2, R3, R18, RZ ;  /* 0x0000001203027224 */ /* 0x000fce00078e02ff */
.L_x_885:
[----:B------:R-:W-:Y:S05]  /*1e7c0*/  BSYNC B1 ;  /* 0x0000000000017941 */ /* 0x000fea0003800000 */
.L_x_884:
[----:B--2---:R-:W-:Y:S01]  /*1e7d0*/  @!P5 IMAD R3, R64, R17, R2 ;  /* 0x000000114003d224 */ /* 0x004fe200078e0202 */
[----:B------:R-:W-:Y:S04]  /*1e7e0*/  BSSY B1, `(.L_x_886) ;  /* 0x0000006000017945 */ /* 0x000fe80003800000 */
[----:B------:R2:W-:Y:S01]  /*1e7f0*/  @!P5 STG.E.U8 desc[UR36][R6.64+0x150], R3 ;  /* 0x000150030600d986 */ /* 0x0005e2000c101124 */
[----:B------:R-:W-:Y:S05]  /*1e800*/  @P0 BRA `(.L_x_887) ;  /* 0x00000000000c0947 */ /* 0x000fea0003800000 */
[----:B------:R-:W2:Y:S02]  /*1e810*/  LDG.E.U8 R16, desc[UR36][R14.64+0x151] ;  /* 0x000151240e107981 */ /* 0x000ea4000c1e1100 */
[----:B--2---:R-:W-:-:S05]  /*1e820*/  PRMT R3, R16, 0x8880, RZ ;  /* 0x0000888010037816 */ /* 0x004fca00000000ff */
[----:B------:R-:W-:-:S07]  /*1e830*/  IMAD R2, R3, R18, RZ ;  /* 0x0000001203027224 */ /* 0x000fce00078e02ff */
.L_x_887:
[----:B------:R-:W-:Y:S05]  /*1e840*/  BSYNC B1 ;  /* 0x0000000000017941 */ /* 0x000fea0003800000 */
.L_x_886:
        /* <DEDUP_REMOVED lines=11> */
.L_x_889:
[----:B------:R-:W-:Y:S05]  /*1e900*/  BSYNC B1 ;  /* 0x0000000000017941 */ /* 0x000fea0003800000 */
.L_x_888:
[----:B--2---:R-:W-:Y:S01]  /*1e910*/  @!P4 IMAD R3, R66, R17, R2 ;  /* 0x000000114203c224 */ /* 0x004fe200078e0202 */
[----:B------:R-:W-:Y:S04]  /*1e920*/  BSSY B1, `(.L_x_890) ;  /* 0x0000006000017945 */ /* 0x000fe80003800000 */
[----:B------:R2:W-:Y:S01]  /*1e930*/  @!P4 STG.E.U8 desc[UR36][R8.64+0x150], R3 ;  /* 0x000150030800c986 */ /* 0x0005e2000c101124 */
[----:B------:R-:W-:Y:S05]  /*1e940*/  @P3 BRA `(.L_x_891) ;  /* 0x00000000000c3947 */ /* 0x000fea0003800000 */
[----:B------:R-:W2:Y:S02]  /*1e950*/  LDG.E.U8 R16, desc[UR36][R12.64+0x151] ;  /* 0x000151240c107981 */ /* 0x000ea4000c1e1100 */
[----:B--2---:R-:W-:-:S05]  /*1e960*/  PRMT R3, R16, 0x8880, RZ ;  /* 0x0000888010037816 */ /* 0x004fca00000000ff */
[----:B------:R-:W-:-:S07]  /*1e970*/  IMAD R2, R3, R18, RZ ;  /* 0x0000001203027224 */ /* 0x000fce00078e02ff */
.L_x_891:
[----:B------:R-:W-:Y:S05]  /*1e980*/  BSYNC B1 ;  /* 0x0000000000017941 */ /* 0x000fea0003800000 */
.L_x_890:
[----:B------:R-:W-:Y:S01]  /*1e990*/  @!P3 IMAD R67, R67, R17, R2 ;  /* 0x000000114343b224 */ /* 0x000fe200078e0202 */
[----:B------:R-:W-:Y:S04]  /*1e9a0*/  BSSY B1, `(.L_x_892) ;  /* 0x0000006000017945 */ /* 0x000fe80003800000 */
[----:B------:R0:W-:Y:S01]  /*1e9b0*/  @!P3 STG.E.U8 desc[UR36][R8.64+0x151], R67 ;  /* 0x000151430800b986 */ /* 0x0001e2000c101124 */
[----:B------:R-:W-:Y:S05]  /*1e9c0*/  @P5 BRA `(.L_x_893) ;  /* 0x00000000000c5947 */ /* 0x000fea0003800000 */
[----:B------:R-:W2:Y:S02]  /*1e9d0*/  LDG.E.U8 R16, desc[UR36][R14.64+0x158] ;  /* 0x000158240e107981 */ /* 0x000ea4000c1e1100 */
[----:B--2---:R-:W-:-:S05]  /*1e9e0*/  PRMT R3, R16, 0x8880, RZ ;  /* 0x0000888010037816 */ /* 0x004fca00000000ff */
[----:B------:R-:W-:-:S07]  /*1e9f0*/  IMAD R2, R3, R18, RZ ;  /* 0x0000001203027224 */ /* 0x000fce00078e02ff */
.L_x_893:
[----:B------:R-:W-:Y:S05]  /*1ea00*/  BSYNC B1 ;  /* 0x0000000000017941 */ /* 0x000fea0003800000 */
.L_x_892:
[----:B--2---:R-:W-:Y:S01]  /*1ea10*/  @!P5 IMAD R3, R68, R17, R2 ;  /* 0x000000114403d224 */ /* 0x004fe200078e0202 */
[----:B------:R-:W-:Y:S04]  /*1ea20*/  BSSY B1, `(.L_x_894) ;  /* 0x0000006000017945 */ /* 0x000fe80003800000 */
[----:B------:R2:W-:Y:S01]  /*1ea30*/  @!P5 STG.E.U8 desc[UR36][R6.64+0x158], R3 ;  /* 0x000158030600d986 */ /* 0x0005e2000c101124 */
[----:B------:R-:W-:Y:S05]  /*1ea40*/  @P0 BRA `(.L_x_895) ;  /* 0x00000000000c0947 */ /* 0x000fea0003800000 */
[----:B------:R-:W2:Y:S02]  /*1ea50*/  LDG.E.U8 R16, desc[UR36][R14.64+0x159] ;  /* 0x000159240e107981 */ /* 0x000ea4000c1e1100 */
[----:B--2---:R-:W-:-:S05]  /*1ea60*/  PRMT R3, R16, 0x8880, RZ ;  /* 0x0000888010037816 */ /* 0x004fca00000000ff */
[----:B------:R-:W-:-:S07]  /*1ea70*/  IMAD R2, R3, R18, RZ ;  /* 0x0000001203027224 */ /* 0x000fce00078e02ff */
.L_x_895:
[----:B------:R-:W-:Y:S05]  /*1ea80*/  BSYNC B1 ;  /* 0x0000000000017941 */ /* 0x000fea0003800000 */
.L_x_894:
        /* <DEDUP_REMOVED lines=11> */
.L_x_897:
[----:B------:R-:W-:Y:S05]  /*1eb40*/  BSYNC B1 ;  /* 0x0000000000017941 */ /* 0x000fea0003800000 */
.L_x_896:
[----:B--2---:R-:W-:Y:S01]  /*1eb50*/  @!P4 IMAD R3, R70, R17, R2 ;  /* 0x000000114603c224 */ /* 0x004fe200078e0202 */
[----:B------:R-:W-:Y:S04]  /*1eb60*/  BSSY B1, `(.L_x_898) ;  /* 0x0000006000017945 */ /* 0x000fe80003800000 */
[----:B------:R2:W-:Y:S01]  /*1eb70*/  @!P4 STG.E.U8 desc[UR36][R8.64+0x158], R3 ;  /* 0x000158030800c986 */ /* 0x0005e2000c101124 */
[----:B------:R-:W-:Y:S05]  /*1eb80*/  @P3 BRA `(.L_x_899) ;  /* 0x00000000000c3947 */ /* 0x000fea0003800000 */
[----:B------:R-:W2:Y:S02]  /*1eb90*/  LDG.E.U8 R16, desc[UR36][R12.64+0x159] ;  /* 0x000159240c107981 */ /* 0x000ea4000c1e1100 */
[----:B--2---:R-:W-:-:S05]  /*1eba0*/  PRMT R3, R16, 0x8880, RZ ;  /* 0x0000888010037816 */ /* 0x004fca00000000ff */
[----:B------:R-:W-:-:S07]  /*1ebb0*/  IMAD R2, R3, R18, RZ ;  /* 0x0000001203027224 */ /* 0x000fce00078e02ff */
.L_x_899:
[----:B------:R-:W-:Y:S05]  /*1ebc0*/  BSYNC B1 ;  /* 0x0000000000017941 */ /* 0x000fea0003800000 */
.L_x_898:
[----:B------:R-:W-:Y:S01]  /*1ebd0*/  @!P3 IMAD R71, R71, R17, R2 ;  /* 0x000000114747b224 */ /* 0x000fe200078e0202 */
[----:B------:R-:W-:Y:S04]  /*1ebe0*/  BSSY B1, `(.L_x_900) ;  /* 0x0000006000017945 */ /* 0x000fe80003800000 */
[----:B------:R0:W-:Y:S01]  /*1ebf0*/  @!P3 STG.E.U8 desc[UR36][R8.64+0x159], R71 ;  /* 0x000159470800b986 */ /* 0x0001e2000c101124 */
[----:B------:R-:W-:Y:S05]  /*1ec00*/  @P5 BRA `(.L_x_901) ;  /* 0x00000000000c5947 */ /* 0x000fea0003800000 */
[----:B------:R-:W2:Y:S02]  /*1ec10*/  LDG.E.U8 R16, desc[UR36][R14.64+0x160] ;  /* 0x000160240e107981 */ /* 0x000ea4000c1e1100 */
[----:B--2---:R-:W-:-:S05]  /*1ec20*/  PRMT R3, R16, 0x8880, RZ ;  /* 0x0000888010037816 */ /* 0x004fca00000000ff */
[----:B------:R-:W-:-:S07]  /*1ec30*/  IMAD R2, R3, R18, RZ ;  /* 0x0000001203027224 */ /* 0x000fce00078e02ff */
.L_x_901:
[----:B------:R-:W-:Y:S05]  /*1ec40*/  BSYNC B1 ;  /* 0x0000000000017941 */ /* 0x000fea0003800000 */
.L_x_900:
[----:B--2---:R-:W-:Y:S01]  /*1ec50*/  @!P5 IMAD R3, R72, R17, R2 ;  /* 0x000000114803d224 */ /* 0x004fe200078e0202 */
[----:B------:R-:W-:Y:S04]  /*1ec60*/  BSSY B1, `(.L_x_902) ;  /* 0x0000006000017945 */ /* 0x000fe80003800000 */
[----:B------:R2:W-:Y:S01]  /*1ec70*/  @!P5 STG.E.U8 desc[UR36][R6.64+0x160], R3 ;  /* 0x000160030600d986 */ /* 0x0005e2000c101124 */
[----:B------:R-:W-:Y:S05]  /*1ec80*/  @P0 BRA `(.L_x_903) ;  /* 0x00000000000c0947 */ /* 0x000fea0003800000 */
[----:B------:R-:W2:Y:S02]  /*1ec90*/  LDG.E.U8 R16, desc[UR36][R14.64+0x161] ;  /* 0x000161240e107981 */ /* 0x000ea4000c1e1100 */
[----:B--2---:R-:W-:-:S05]  /*1eca0*/  PRMT R3, R16, 0x8880, RZ ;  /* 0x0000888010037816 */ /* 0x004fca00000000ff */
[----:B------:R-:W-:-:S07]  /*1ecb0*/  IMAD R2, R3, R18, RZ ;  /* 0x0000001203027224 */ /* 0x000fce00078e02ff */
.L_x_903:
[----:B------:R-:W-:Y:S05]  /*1ecc0*/  BSYNC B1 ;  /* 0x0000000000017941 */ /* 0x000fea0003800000 */
.L_x_902:
        /* <DEDUP_REMOVED lines=11> */
.L_x_905:
[----:B------:R-:W-:Y:S05]  /*1ed80*/  BSYNC B1 ;  /* 0x0000000000017941 */ /* 0x000fea0003800000 */
.L_x_904:
[----:B--2---:R-:W-:Y:S01]  /*1ed90*/  @!P4 IMAD R3, R74, R17, R2 ;  /* 0x000000114a03c224 */ /* 0x004fe200078e0202 */
[----:B------:R-:W-:Y:S04]  /*1eda0*/  BSSY B1, `(.L_x_906) ;  /* 0x0000006000017945 */ /* 0x000fe80003800000 */
[----:B------:R2:W-:Y:S01]  /*1edb0*/  @!P4 STG.E.U8 desc[UR36][R8.64+0x160], R3 ;  /* 0x000160030800c986 */ /* 0x0005e2000c101124 */
[----:B------:R-:W-:Y:S05]  /*1edc0*/  @P3 BRA `(.L_x_907) ;  /* 0x00000000000c3947 */ /* 0x000fea0003800000 */
[----:B------:R-:W2:Y:S02]  /*1edd0*/  LDG.E.U8 R16, desc[UR36][R12.64+0x161] ;  /* 0x000161240c107981 */ /* 0x000ea4000c1e1100 */
[----:B--2---:R-:W-:-:S05]  /*1ede0*/  PRMT R3, R16, 0x8880, RZ ;  /* 0x0000888010037816 */ /* 0x004fca00000000ff */
[----:B------:R-:W-:-:S07]  /*1edf0*/  IMAD R2, R3, R18, RZ ;  /* 0x0000001203027224 */ /* 0x000fce00078e02ff */
.L_x_907:
[----:B------:R-:W-:Y:S05]  /*1ee00*/  BSYNC B1 ;  /* 0x0000000000017941 */ /* 0x000fea0003800000 */
.L_x_906:
[----:B------:R-:W-:Y:S01]  /*1ee10*/  @!P3 IMAD R75, R75, R17, R2 ;  /* 0x000000114b4bb224 */ /* 0x000fe200078e0202 */
[----:B------:R-:W-:Y:S04]  /*1ee20*/  BSSY B1, `(.L_x_908) ;  /* 0x0000006000017945 */ /* 0x000fe80003800000 */
[----:B------:R0:W-:Y:S01]  /*1ee30*/  @!P3 STG.E.U8 desc[UR36][R8.64+0x161], R75 ;  /* 0x0001614b0800b986 */ /* 0x0001e2000c101124 */
[----:B------:R-:W-:Y:S05]  /*1ee40*/  @P5 BRA `(.L_x_909) ;  /* 0x00000000000c5947 */ /* 0x000fea0003800000 */
[----:B------:R-:W2:Y:S02]  /*1ee50*/  LDG.E.U8 R16, desc[UR36][R14.64+0x168] ;  /* 0x000168240e107981 */ /* 0x000ea4000c1e1100 */
[----:B--2---:R-:W-:-:S05]  /*1ee60*/  PRMT R3, R16, 0x8880, RZ ;  /* 0x0000888010037816 */ /* 0x004fca00000000ff */
[----:B------:R-:W-:-:S07]  /*1ee70*/  IMAD R2, R3, R18, RZ ;  /* 0x0000001203027224 */ /* 0x000fce00078e02ff */
.L_x_909:
[----:B------:R-:W-:Y:S05]  /*1ee80*/  BSYNC B1 ;  /* 0x0000000000017941 */ /* 0x000fea0003800000 */
.L_x_908:
[----:B--2---:R-:W-:Y:S01]  /*1ee90*/  @!P5 IMAD R3, R76, R17, R2 ;  /* 0x000000114c03d224 */ /* 0x004fe200078e0202 */
[----:B------:R-:W-:Y:S04]  /*1eea0*/  BSSY B1, `(.L_x_910) ;  /* 0x0000006000017945 */ /* 0x000fe80003800000 */
[----:B------:R2:W-:Y:S01]  /*1eeb0*/  @!P5 STG.E.U8 desc[UR36][R6.64+0x168], R3 ;  /* 0x000168030600d986 */ /* 0x0005e2000c101124 */
[----:B------:R-:W-:Y:S05]  /*1eec0*/  @P0 BRA `(.L_x_911) ;  /* 0x00000000000c0947 */ /* 0x000fea0003800000 */
[----:B------:R-:W2:Y:S02]  /*1eed0*/  LDG.E.U8 R16, desc[UR36][R14.64+0x169] ;  /* 0x000169240e107981 */ /* 0x000ea4000c1e1100 */
[----:B--2---:R-:W-:-:S05]  /*1eee0*/  PRMT R3, R16, 0x8880, RZ ;  /* 0x0000888010037816 */ /* 0x004fca00000000ff */
[----:B------:R-:W-:-:S07]  /*1eef0*/  IMAD R2, R3, R18, RZ ;  /* 0x0000001203027224 */ /* 0x000fce00078e02ff */
.L_x_911:
[----:B------:R-:W-:Y:S05]  /*1ef00*/  BSYNC B1 ;  /* 0x0000000000017941 */ /* 0x000fea0003800000 */
.L_x_910:
        /* <DEDUP_REMOVED lines=11> */
.L_x_913:
[----:B------:R-:W-:Y:S05]  /*1efc0*/  BSYNC B1 ;  /* 0x0000000000017941 */ /* 0x000fea0003800000 */
.L_x_912:
[----:B--2---:R-:W-:Y:S01]  /*1efd0*/  @!P4 IMAD R3, R78, R17, R2 ;  /* 0x000000114e03c224 */ /* 0x004fe200078e0202 */
[----:B------:R-:W-:Y:S04]  /*1efe0*/  BSSY B1, `(.L_x_914) ;  /* 0x0000006000017945 */ /* 0x000fe80003800000 */
[----:B------:R2:W-:Y:S01]  /*1eff0*/  @!P4 STG.E.U8 desc[UR36][R8.64+0x168], R3 ;  /* 0x000168030800c986 */ /* 0x0005e2000c101124 */
[----:B------:R-:W-:Y:S05]  /*1f000*/  @P3 BRA `(.L_x_915) ;  /* 0x00000000000c3947 */ /* 0x000fea0003800000 */
[----:B------:R-:W2:Y:S02]  /*1f010*/  LDG.E.U8 R16, desc[UR36][R12.64+0x169] ;  /* 0x000169240c107981 */ /* 0x000ea4000c1e1100 */
[----:B--2---:R-:W-:-:S05]  /*1f020*/  PRMT R3, R16, 0x8880, RZ ;  /* 0x0000888010037816 */ /* 0x004fca00000000ff */
[----:B------:R-:W-:-:S07]  /*1f030*/  IMAD R2, R3, R18, RZ ;  /* 0x0000001203027224 */ /* 0x000fce00078e02ff */
.L_x_915:
[----:B------:R-:W-:Y:S05]  /*1f040*/  BSYNC B1 ;  /* 0x0000000000017941 */ /* 0x000fea0003800000 */
.L_x_914:
[----:B------:R-:W-:Y:S01]  /*1f050*/  @!P3 IMAD R79, R79, R17, R2 ;  /* 0x000000114f4fb224 */ /* 0x000fe200078e0202 */
[----:B------:R-:W-:Y:S04]  /*1f060*/  BSSY B1, `(.L_x_916) ;  /* 0x0000006000017945 */ /* 0x000fe80003800000 */
[----:B------:R0:W-:Y:S01]  /*1f070*/  @!P3 STG.E.U8 desc[UR36][R8.64+0x169], R79 ;  /* 0x0001694f0800b986 */ /* 0x0001e2000c101124 */
[----:B------:R-:W-:Y:S05]  /*1f080*/  @P5 BRA `(.L_x_917) ;  /* 0x00000000000c5947 */ /* 0x000fea0003800000 */
[----:B------:R-:W2:Y:S02]  /*1f090*/  LDG.E.U8 R16, desc[UR36][R14.64+0x170] ;  /* 0x000170240e107981 */ /* 0x000ea4000c1e1100 */
[----:B--2---:R-:W-:-:S05]  /*1f0a0*/  PRMT R3, R16, 0x8880, RZ ;  /* 0x0000888010037816 */ /* 0x004fca00000000ff */
[----:B------:R-:W-:-:S07]  /*1f0b0*/  IMAD R2, R3, R18, RZ ;  /* 0x0000001203027224 */ /* 0x000fce00078e02ff */
.L_x_917:
[----:B------:R-:W-:Y:S05]  /*1f0c0*/  BSYNC B1 ;  /* 0x0000000000017941 */ /* 0x000fea0003800000 */
.L_x_916:
[----:B--2---:R-:W-:Y:S01]  /*1f0d0*/  @!P5 IMAD R3, R80, R17, R2 ;  /* 0x000000115003d224 */ /* 0x004fe200078e0202 */
[----:B------:R-:W-:Y:S04]  /*1f0e0*/  BSSY B1, `(.L_x_918) ;  /* 0x0000006000017945 */ /* 0x000fe80003800000 */
[----:B------:R2:W-:Y:S01]  /*1f0f0*/  @!P5 STG.E.U8 desc[UR36][R6.64+0x170], R3 ;  /* 0x000170030600d986 */ /* 0x0005e2000c101124 */
[----:B------:R-:W-:Y:S05]  /*1f100*/  @P0 BRA `(.L_x_919) ;  /* 0x00000000000c0947 */ /* 0x000fea0003800000 */
[----:B------:R-:W2:Y:S02]  /*1f110*/  LDG.E.U8 R16, desc[UR36][R14.64+0x171] ;  /* 0x000171240e107981 */ /* 0x000ea4000c1e1100 */
[----:B--2---:R-:W-:-:S05]  /*1f120*/  PRMT R3, R16, 0x8880, RZ ;  /* 0x0000888010037816 */ /* 0x004fca00000000ff */
[----:B------:R-:W-:-:S07]  /*1f130*/  IMAD R2, R3, R18, RZ ;  /* 0x0000001203027224 */ /* 0x000fce00078e02ff */
.L_x_919:
[----:B------:R-:W-:Y:S05]  /*1f140*/  BSYNC B1 ;  /* 0x0000000000017941 */ /* 0x000fea0003800000 */
.L_x_918:
        /* <DEDUP_REMOVED lines=11> */
.L_x_921:
[----:B------:R-:W-:Y:S05]  /*1f200*/  BSYNC B1 ;  /* 0x0000000000017941 */ /* 0x000fea0003800000 */
.L_x_920:
[----:B--2---:R-:W-:Y:S01]  /*1f210*/  @!P4 IMAD R3, R82, R17, R2 ;  /* 0x000000115203c224 */ /* 0x004fe200078e0202 */
[----:B------:R-:W-:Y:S04]  /*1f220*/  BSSY B1, `(.L_x_922) ;  /* 0x0000006000017945 */ /* 0x000fe80003800000 */
[----:B------:R2:W-:Y:S01]  /*1f230*/  @!P4 STG.E.U8 desc[UR36][R8.64+0x170], R3 ;  /* 0x000170030800c986 */ /* 0x0005e2000c101124 */
[----:B------:R-:W-:Y:S05]  /*1f240*/  @P3 BRA `(.L_x_923) ;  /* 0x00000000000c3947 */ /* 0x000fea0003800000 */
[----:B------:R-:W2:Y:S02]  /*1f250*/  LDG.E.U8 R16, desc[UR36][R12.64+0x171] ;  /* 0x000171240c107981 */ /* 0x000ea4000c1e1100 */
[----:B--2---:R-:W-:-:S05]  /*1f260*/  PRMT R3, R16, 0x8880, RZ ;  /* 0x0000888010037816 */ /* 0x004fca00000000ff */
[----:B------:R-:W-:-:S07]  /*1f270*/  IMAD R2, R3, R18, RZ ;  /* 0x0000001203027224 */ /* 0x000fce00078e02ff */
.L_x_923:
[----:B------:R-:W-:Y:S05]  /*1f280*/  BSYNC B1 ;  /* 0x0000000000017941 */ /* 0x000fea0003800000 */
.L_x_922:
[----:B------:R-:W-:Y:S01]  /*1f290*/  @!P3 IMAD R83, R83, R17, R2 ;  /* 0x000000115353b224 */ /* 0x000fe200078e0202 */
[----:B------:R-:W-:Y:S04]  /*1f2a0*/  BSSY B1, `(.L_x_924) ;  /* 0x0000006000017945 */ /* 0x000fe80003800000 */
[----:B------:R0:W-:Y:S01]  /*1f2b0*/  @!P3 STG.E.U8 desc[UR36][R8.64+0x171], R83 ;  /* 0x000171530800b986 */ /* 0x0001e2000c101124 */
[----:B------:R-:W-:Y:S05]  /*1f2c0*/  @P5 BRA `(.L_x_925) ;  /* 0x00000000000c5947 */ /* 0x000fea0003800000 */
[----:B------:R-:W2:Y:S02]  /*1f2d0*/  LDG.E.U8 R16, desc[UR36][R14.64+0x178] ;  /* 0x000178240e107981 */ /* 0x000ea4000c1e1100 */
[----:B--2---:R-:W-:-:S05]  /*1f2e0*/  PRMT R3, R16, 0x8880, RZ ;  /* 0x0000888010037816 */ /* 0x004fca00000000ff */
[----:B------:R-:W-:-:S07]  /*1f2f0*/  IMAD R2, R3, R18, RZ ;  /* 0x0000001203027224 */ /* 0x000fce00078e02ff */
.L_x_925:
[----:B------:R-:W-:Y:S05]  /*1f300*/  BSYNC B1 ;  /* 0x0000000000017941 */ /* 0x000fea0003800000 */
.L_x_924:
[----:B--2---:R-:W-:Y:S01]  /*1f310*/  @!P5 IMAD R3, R84, R17, R2 ;  /* 0x000000115403d224 */ /* 0x004fe200078e0202 */
[----:B------:R-:W-:Y:S04]  /*1f320*/  BSSY B1, `(.L_x_926) ;  /* 0x0000006000017945 */ /* 0x000fe80003800000 */
[----:B------:R2:W-:Y:S01]  /*1f330*/  @!P5 STG.E.U8 desc[UR36][R6.64+0x178], R3 ;  /* 0x000178030600d986 */ /* 0x0005e2000c101124 */
[----:B------:R-:W-:Y:S05]  /*1f340*/  @P0 BRA `(.L_x_927) ;  /* 0x00000000000c0947 */ /* 0x000fea0003800000 */
[----:B------:R-:W2:Y:S02]  /*1f350*/  LDG.E.U8 R16, desc[UR36][R14.64+0x179] ;  /* 0x000179240e107981 */ /* 0x000ea4000c1e1100 */
[----:B--2---:R-:W-:-:S05]  /*1f360*/  PRMT R3, R16, 0x8880, RZ ;  /* 0x0000888010037816 */ /* 0x004fca00000000ff */
[----:B------:R-:W-:-:S07]  /*1f370*/  IMAD R2, R3, R18, RZ ;  /* 0x0000001203027224 */ /* 0x000fce00078e02ff */
.L_x_927:
[----:B------:R-:W-:Y:S05]  /*1f380*/  BSYNC B1 ;  /* 0x0000000000017941 */ /* 0x000fea0003800000 */
.L_x_926:
        /* <DEDUP_REMOVED lines=11> */
.L_x_929:
[----:B------:R-:W-:Y:S05]  /*1f440*/  BSYNC B1 ;  /* 0x0000000000017941 */ /* 0x000fea0003800000 */
.L_x_928:
[----:B--2---:R-:W-:Y:S01]  /*1f450*/  @!P4 IMAD R3, R86, R17, R2 ;  /* 0x000000115603c224 */ /* 0x004fe200078e0202 */
[----:B------:R-:W-:Y:S04]  /*1f460*/  BSSY B1, `(.L_x_930) ;  /* 0x0000006000017945 */ /* 0x000fe80003800000 */
[----:B------:R2:W-:Y:S01]  /*1f470*/  @!P4 STG.E.U8 desc[UR36][R8.64+0x178], R3 ;  /* 0x000178030800c986 */ /* 0x0005e2000c101124 */
[----:B------:R-:W-:Y:S05]  /*1f480*/  @P3 BRA `(.L_x_931) ;  /* 0x00000000000c3947 */ /* 0x000fea0003800000 */
[----:B------:R-:W2:Y:S02]  /*1f490*/  LDG.E.U8 R16, desc[UR36][R12.64+0x179] ;  /* 0x000179240c107981 */ /* 0x000ea4000c1e1100 */
[----:B--2---:R-:W-:-:S05]  /*1f4a0*/  PRMT R3, R16, 0x8880, RZ ;  /* 0x0000888010037816 */ /* 0x004fca00000000ff */
[----:B------:R-:W-:-:S07]  /*1f4b0*/  IMAD R2, R3, R18, RZ ;  /* 0x0000001203027224 */ /* 0x000fce00078e02ff */
.L_x_931:
[----:B------:R-:W-:Y:S05]  /*1f4c0*/  BSYNC B1 ;  /* 0x0000000000017941 */ /* 0x000fea0003800000 */
.L_x_930:
[----:B------:R-:W-:Y:S01]  /*1f4d0*/  @!P3 IMAD R87, R87, R17, R2 ;  /* 0x000000115757b224 */ /* 0x000fe200078e0202 */
[----:B------:R-:W-:Y:S04]  /*1f4e0*/  BSSY B1, `(.L_x_932) ;  /* 0x0000006000017945 */ /* 0x000fe80003800000 */
[----:B------:R0:W-:Y:S01]  /*1f4f0*/  @!P3 STG.E.U8 desc[UR36][R8.64+0x179], R87 ;  /* 0x000179570800b986 */ /* 0x0001e2000c101124 */
[----:B------:R-:W-:Y:S05]  /*1f500*/  @P5 BRA `(.L_x_933) ;  /* 0x00000000000c5947 */ /* 0x000fea0003800000 */
[----:B------:R-:W2:Y:S02]  /*1f510*/  LDG.E.U8 R16, desc[UR36][R14.64+0x180] ;  /* 0x000180240e107981 */ /* 0x000ea4000c1e1100 */
[----:B--2---:R-:W-:-:S05]  /*1f520*/  PRMT R3, R16, 0x8880, RZ ;  /* 0x0000888010037816 */ /* 0x004fca00000000ff */
[----:B------:R-:W-:-:S07]  /*1f530*/  IMAD R2, R3, R18, RZ ;  /* 0x0000001203027224 */ /* 0x000fce00078e02ff */
.L_x_933:
[----:B------:R-:W-:Y:S05]  /*1f540*/  BSYNC B1 ;  /* 0x0000000000017941 */ /* 0x000fea0003800000 */
.L_x_932:
[----:B--2---:R-:W-:Y:S01]  /*1f550*/  @!P5 IMAD R3, R88, R17, R2 ;  /* 0x000000115803d224 */ /* 0x004fe200078e0202 */
[----:B------:R-:W-:Y:S04]  /*1f560*/  BSSY B1, `(.L_x_934) ;  /* 0x0000006000017945 */ /* 0x000fe80003800000 */
[----:B------:R2:W-:Y:S01]  /*1f570*/  @!P5 STG.E.U8 desc[UR36][R6.64+0x180], R3 ;  /* 0x000180030600d986 */ /* 0x0005e2000c101124 */
[----:B------:R-:W-:Y:S05]  /*1f580*/  @P0 BRA `(.L_x_935) ;  /* 0x00000000000c0947 */ /* 0x000fea0003800000 */
[----:B------:R-:W2:Y:S02]  /*1f590*/  LDG.E.U8 R16, desc[UR36][R14.64+0x181] ;  /* 0x000181240e107981 */ /* 0x000ea4000c1e1100 */
[----:B--2---:R-:W-:-:S05]  /*1f5a0*/  PRMT R3, R16, 0x8880, RZ ;  /* 0x0000888010037816 */ /* 0x004fca00000000ff */
[----:B------:R-:W-:-:S07]  /*1f5b0*/  IMAD R2, R3, R18, RZ ;  /* 0x0000001203027224 */ /* 0x000fce00078e02ff */
.L_x_935:
[----:B------:R-:W-:Y:S05]  /*1f5c0*/  BSYNC B1 ;  /* 0x0000000000017941 */ /* 0x000fea0003800000 */
.L_x_934:
        /* <DEDUP_REMOVED lines=11> */
.L_x_937:
[----:B------:R-:W-:Y:S05]  /*1f680*/  BSYNC B1 ;  /* 0x0000000000017941 */ /* 0x000fea0003800000 */
.L_x_936:
[----:B--2---:R-:W-:Y:S01]  /*1f690*/  @!P4 IMAD R3, R90, R17, R2 ;  /* 0x000000115a03c224 */ /* 0x004fe200078e0202 */
[----:B------:R-:W-:Y:S04]  /*1f6a0*/  BSSY B1, `(.L_x_938) ;  /* 0x0000006000017945 */ /* 0x000fe80003800000 */
[----:B------:R2:W-:Y:S01]  /*1f6b0*/  @!P4 STG.E.U8 desc[UR36][R8.64+0x180], R3 ;  /* 0x000180030800c986 */ /* 0x0005e2000c101124 */
[----:B------:R-:W-:Y:S05]  /*1f6c0*/  @P3 BRA `(.L_x_939) ;  /* 0x00000000000c3947 */ /* 0x000fea0003800000 */
[----:B------:R-:W2:Y:S02]  /*1f6d0*/  LDG.E.U8 R16, desc[UR36][R12.64+0x181] ;  /* 0x000181240c107981 */ /* 0x000ea4000c1e1100 */
[----:B--2---:R-:W-:-:S05]  /*1f6e0*/  PRMT R3, R16, 0x8880, RZ ;  /* 0x0000888010037816 */ /* 0x004fca00000000ff */
[----:B------:R-:W-:-:S07]  /*1f6f0*/  IMAD R2, R3, R18, RZ ;  /* 0x0000001203027224 */ /* 0x000fce00078e02ff */
.L_x_939:
[----:B------:R-:W-:Y:S05]  /*1f700*/  BSYNC B1 ;  /* 0x0000000000017941 */ /* 0x000fea0003800000 */
.L_x_938:
[----:B------:R-:W-:Y:S01]  /*1f710*/  @!P3 IMAD R91, R91, R17, R2 ;  /* 0x000000115b5bb224 */ /* 0x000fe200078e0202 */
[----:B------:R-:W-:Y:S04]  /*1f720*/  BSSY B1, `(.L_x_940) ;  /* 0x0000006000017945 */ /* 0x000fe80003800000 */
[----:B------:R0:W-:Y:S01]  /*1f730*/  @!P3 STG.E.U8 desc[UR36][R8.64+0x181], R91 ;  /* 0x0001815b0800b986 */ /* 0x0001e2000c101124 */
[----:B------:R-:W-:Y:S05]  /*1f740*/  @P5 BRA `(.L_x_941) ;  /* 0x00000000000c5947 */ /* 0x000fea0003800000 */
[----:B------:R-:W2:Y:S02]  /*1f750*/  LDG.E.U8 R16, desc[UR36][R14.64+0x188] ;  /* 0x000188240e107981 */ /* 0x000ea4000c1e1100 */
[----:B--2---:R-:W-:-:S05]  /*1f760*/  PRMT R3, R16, 0x8880, RZ ;  /* 0x0000888010037816 */ /* 0x004fca00000000ff */
[----:B------:R-:W-:-:S07]  /*1f770*/  IMAD R2, R3, R18, RZ ;  /* 0x0000001203027224 */ /* 0x000fce00078e02ff */
.L_x_941:
[----:B------:R-:W-:Y:S05]  /*1f780*/  BSYNC B1 ;  /* 0x0000000000017941 */ /* 0x000fea0003800000 */
.L_x_940:
[----:B--2---:R-:W-:Y:S01]  /*1f790*/  @!P5 IMAD R3, R92, R17, R2 ;  /* 0x000000115c03d224 */ /* 0x004fe200078e0202 */
[----:B------:R-:W-:Y:S04]  /*1f7a0*/  BSSY B1, `(.L_x_942) ;  /* 0x0000006000017945 */ /* 0x000fe80003800000 */
[----:B------:R2:W-:Y:S01]  /*1f7b0*/  @!P5 STG.E.U8 desc[UR36][R6.64+0x188], R3 ;  /* 0x000188030600d986 */ /* 0x0005e2000c101124 */
[----:B------:R-:W-:Y:S05]  /*1f7c0*/  @P0 BRA `(.L_x_943) ;  /* 0x00000000000c0947 */ /* 0x000fea0003800000 */
[----:B------:R-:W2:Y:S02]  /*1f7d0*/  LDG.E.U8 R16, desc[UR36][R14.64+0x189] ;  /* 0x000189240e107981 */ /* 0x000ea4000c1e1100 */
[----:B--2---:R-:W-:-:S05]  /*1f7e0*/  PRMT R3, R16, 0x8880, RZ ;  /* 0x0000888010037816 */ /* 0x004fca00000000ff */
[----:B------:R-:W-:-:S07]  /*1f7f0*/  IMAD R2, R3, R18, RZ ;  /* 0x0000001203027224 */ /* 0x000fce00078e02ff */
.L_x_943:
[----:B------:R-:W-:Y:S05]  /*1f800*/  BSYNC B1 ;  /* 0x0000000000017941 */ /* 0x000fea0003800000 */
.L_x_942:
        /* <DEDUP_REMOVED lines=11> */
.L_x_945:
[----:B------:R-:W-:Y:S05]  /*1f8c0*/  BSYNC B1 ;  /* 0x0000000000017941 */ /* 0x000fea0003800000 */
.L_x_944:
[----:B--2---:R-:W-:Y:S01]  /*1f8d0*/  @!P4 IMAD R3, R94, R17, R2 ;  /* 0x000000115e03c224 */ /* 0x004fe200078e0202 */
[----:B------:R-:W-:Y:S04]  /*1f8e0*/  BSSY B1, `(.L_x_946) ;  /* 0x0000006000017945 */ /* 0x000fe80003800000 */
[----:B------:R2:W-:Y:S01]  /*1f8f0*/  @!P4 STG.E.U8 desc[UR36][R8.64+0x188], R3 ;  /* 0x000188030800c986 */ /* 0x0005e2000c101124 */
[----:B------:R-:W-:Y:S05]  /*1f900*/  @P3 BRA `(.L_x_947) ;  /* 0x00000000000c3947 */ /* 0x000fea0003800000 */
[----:B------:R-:W2:Y:S02]  /*1f910*/  LDG.E.U8 R16, desc[UR36][R12.64+0x189] ;  /* 0x000189240c107981 */ /* 0x000ea4000c1e1100 */
[----:B--2---:R-:W-:-:S05]  /*1f920*/  PRMT R3, R16, 0x8880, RZ ;  /* 0x0000888010037816 */ /* 0x004fca00000000ff */
[----:B------:R-:W-:-:S07]  /*1f930*/  IMAD R2, R3, R18, RZ ;  /* 0x0000001203027224 */ /* 0x000fce00078e02ff */
.L_x_947:
[----:B------:R-:W-:Y:S05]  /*1f940*/  BSYNC B1 ;  /* 0x0000000000017941 */ /* 0x000fea0003800000 */
.L_x_946:
[----:B------:R-:W-:Y:S01]  /*1f950*/  @!P3 IMAD R95, R95, R17, R2 ;  /* 0x000000115f5fb224 */ /* 0x000fe200078e0202 */
[----:B------:R-:W-:Y:S04]  /*1f960*/  BSSY B1, `(.L_x_948) ;  /* 0x0000006000017945 */ /* 0x000fe80003800000 */
[----:B------:R0:W-:Y:S01]  /*1f970*/  @!P3 STG.E.U8 desc[UR36][R8.64+0x189], R95 ;  /* 0x0001895f0800b986 */ /* 0x0001e2000c101124 */
[----:B------:R-:W-:Y:S05]  /*1f980*/  @P5 BRA `(.L_x_949) ;  /* 0x00000000000c5947 */ /* 0x000fea0003800000 */
[----:B------:R-:W2:Y:S02]  /*1f990*/  LDG.E.U8 R16, desc[UR36][R14.64+0x190] ;  /* 0x000190240e107981 */ /* 0x000ea4000c1e1100 */
[----:B--2---:R-:W-:-:S05]  /*1f9a0*/  PRMT R3, R16, 0x8880, RZ ;  /* 0x0000888010037816 */ /* 0x004fca00000000ff */
[----:B------:R-:W-:-:S07]  /*1f9b0*/  IMAD R2, R3, R18, RZ ;  /* 0x0000001203027224 */ /* 0x000fce00078e02ff */
.L_x_949:
[----:B------:R-:W-:Y:S05]  /*1f9c0*/  BSYNC B1 ;  /* 0x0000000000017941 */ /* 0x000fea0003800000 */
.L_x_948:
[----:B--2---:R-:W-:Y:S01]  /*1f9d0*/  @!P5 IMAD R3, R96, R17, R2 ;  /* 0x000000116003d224 */ /* 0x004fe200078e0202 */
[----:B------:R-:W-:Y:S04]  /*1f9e0*/  BSSY B1, `(.L_x_950) ;  /* 0x0000006000017945 */ /* 0x000fe80003800000 */
[----:B------:R2:W-:Y:S01]  /*1f9f0*/  @!P5 STG.E.U8 desc[UR36][R6.64+0x190], R3 ;  /* 0x000190030600d986 */ /* 0x0005e2000c101124 */
[----:B------:R-:W-:Y:S05]  /*1fa00*/  @P0 BRA `(.L_x_951) ;  /* 0x00000000000c0947 */ /* 0x000fea0003800000 */
[----:B------:R-:W2:Y:S02]  /*1fa10*/  LDG.E.U8 R16, desc[UR36][R14.64+0x191] ;  /* 0x000191240e107981 */ /* 0x000ea4000c1e1100 */
[----:B--2---:R-:W-:-:S05]  /*1fa20*/  PRMT R3, R16, 0x8880, RZ ;  /* 0x0000888010037816 */ /* 0x004fca00000000ff */
[----:B------:R-:W-:-:S07]  /*1fa30*/  IMAD R2, R3, R18, RZ ;  /* 0x0000001203027224 */ /* 0x000fce00078e02ff */
.L_x_951:
[----:B------:R-:W-:Y:S05]  /*1fa40*/  BSYNC B1 ;  /* 0x0000000000017941 */ /* 0x000fea0003800000 */
.L_x_950:
        /* <DEDUP_REMOVED lines=11> */
.L_x_953:
[----:B------:R-:W-:Y:S05]  /*1fb00*/  BSYNC B1 ;  /* 0x0000000000017941 */ /* 0x000fea0003800000 */
.L_x_952:
[----:B--2---:R-:W-:Y:S01]  /*1fb10*/  @!P4 IMAD R3, R98, R17, R2 ;  /* 0x000000116203c224 */ /* 0x004fe200078e0202 */
[----:B------:R-:W-:Y:S04]  /*1fb20*/  BSSY B1, `(.L_x_954) ;  /* 0x0000006000017945 */ /* 0x000fe80003800000 */
[----:B------:R2:W-:Y:S01]  /*1fb30*/  @!P4 STG.E.U8 desc[UR36][R8.64+0x190], R3 ;  /* 0x000190030800c986 */ /* 0x0005e2000c101124 */
[----:B------:R-:W-:Y:S05]  /*1fb40*/  @P3 BRA `(.L_x_955) ;  /* 0x00000000000c3947 */ /* 0x000fea0003800000 */
[----:B------:R-:W2:Y:S02]  /*1fb50*/  LDG.E.U8 R16, desc[UR36][R12.64+0x191] ;  /* 0x000191240c107981 */ /* 0x000ea4000c1e1100 */
[----:B--2---:R-:W-:-:S05]  /*1fb60*/  PRMT R3, R16, 0x8880, RZ ;  /* 0x0000888010037816 */ /* 0x004fca00000000ff */
[----:B------:R-:W-:-:S07]  /*1fb70*/  IMAD R2, R3, R18, RZ ;  /* 0x0000001203027224 */ /* 0x000fce00078e02ff */
.L_x_955:
[----:B------:R-:W-:Y:S05]  /*1fb80*/  BSYNC B1 ;  /* 0x0000000000017941 */ /* 0x000fea0003800000 */
.L_x_954:
[----:B------:R-:W-:Y:S01]  /*1fb90*/  @!P3 IMAD R99, R99, R17, R2 ;  /* 0x000000116363b224 */ /* 0x000fe200078e0202 */
[----:B------:R-:W-:Y:S04]  /*1fba0*/  BSSY B1, `(.L_x_956) ;  /* 0x0000006000017945 */ /* 0x000fe80003800000 */
[----:B------:R0:W-:Y:S01]  /*1fbb0*/  @!P3 STG.E.U8 desc[UR36][R8.64+0x191], R99 ;  /* 0x000191630800b986 */ /* 0x0001e2000c101124 */
[----:B------:R-:W-:Y:S05]  /*1fbc0*/  @P5 BRA `(.L_x_957) ;  /* 0x00000000000c5947 */ /* 0x000fea0003800000 */
[----:B------:R-:W2:Y:S02]  /*1fbd0*/  LDG.E.U8 R16, desc[UR36][R14.64+0x198] ;  /* 0x000198240e107981 */ /* 0x000ea4000c1e1100 */
[----:B--2---:R-:W-:-:S05]  /*1fbe0*/  PRMT R3, R16, 0x8880, RZ ;  /* 0x0000888010037816 */ /* 0x004fca00000000ff */
[----:B------:R-:W-:-:S07]  /*1fbf0*/  IMAD R2, R3, R18, RZ ;  /* 0x0000001203027224 */ /* 0x000fce00078e02ff */
.L_x_957:
[----:B------:R-:W-:Y:S05]  /*1fc00*/  BSYNC B1 ;  /* 0x0000000000017941 */ /* 0x000fea0003800000 */
.L_x_956:
[----:B--2---:R-:W-:Y:S01]  /*1fc10*/  @!P5 IMAD R3, R100, R17, R2 ;  /* 0x000000116403d224 */ /* 0x004fe200078e0202 */
[----:B------:R-:W-:Y:S04]  /*1fc20*/  BSSY B1, `(.L_x_958) ;  /* 0x0000006000017945 */ /* 0x000fe80003800000 */
[----:B------:R2:W-:Y:S01]  /*1fc30*/  @!P5 STG.E.U8 desc[UR36][R6.64+0x198], R3 ;  /* 0x000198030600d986 */ /* 0x0005e2000c101124 */
[----:B------:R-:W-:Y:S05]  /*1fc40*/  @P0 BRA `(.L_x_959) ;  /* 0x00000000000c0947 */ /* 0x000fea0003800000 */
[----:B------:R-:W2:Y:S02]  /*1fc50*/  LDG.E.U8 R16, desc[UR36][R14.64+0x199] ;  /* 0x000199240e107981 */ /* 0x000ea4000c1e1100 */
[----:B--2---:R-:W-:-:S05]  /*1fc60*/  PRMT R3, R16, 0x8880, RZ ;  /* 0x0000888010037816 */ /* 0x004fca00000000ff */
[----:B------:R-:W-:-:S07]  /*1fc70*/  IMAD R2, R3, R18, RZ ;  /* 0x0000001203027224 */ /* 0x000fce00078e02ff */
.L_x_959:
[----:B------:R-:W-:Y:S05]  /*1fc80*/  BSYNC B1 ;  /* 0x0000000000017941 */ /* 0x000fea0003800000 */
.L_x_958:
        /* <DEDUP_REMOVED lines=11> */
.L_x_961:
[----:B------:R-:W-:Y:S05]  /*1fd40*/  BSYNC B1 ;  /* 0x0000000000017941 */ /* 0x000fea0003800000 */
.L_x_960:
[----:B--2---:R-:W-:Y:S01]  /*1fd50*/  @!P4 IMAD R3, R102, R17, R2 ;  /* 0x000000116603c224 */ /* 0x004fe200078e0202 */
[----:B------:R-:W-:Y:S04]  /*1fd60*/  BSSY B1, `(.L_x_962) ;  /* 0x0000006000017945 */ /* 0x000fe80003800000 */
[----:B------:R2:W-:Y:S01]  /*1fd70*/  @!P4 STG.E.U8 desc[UR36][R8.64+0x198], R3 ;  /* 0x000198030800c986 */ /* 0x0005e2000c101124 */
[----:B------:R-:W-:Y:S05]  /*1fd80*/  @P3 BRA `(.L_x_963) ;  /* 0x00000000000c3947 */ /* 0x000fea0003800000 */
[----:B------:R-:W2:Y:S02]  /*1fd90*/  LDG.E.U8 R16, desc[UR36][R12.64+0x199] ;  /* 0x000199240c107981 */ /* 0x000ea4000c1e1100 */
[----:B--2---:R-:W-:-:S05]  /*1fda0*/  PRMT R3, R16, 0x8880, RZ ;  /* 0x0000888010037816 */ /* 0x004fca00000000ff */
[----:B------:R-:W-:-:S07]  /*1fdb0*/  IMAD R2, R3, R18, RZ ;  /* 0x0000001203027224 */ /* 0x000fce00078e02ff */
.L_x_963:
[----:B------:R-:W-:Y:S05]  /*1fdc0*/  BSYNC B1 ;  /* 0x0000000000017941 */ /* 0x000fea0003800000 */
.L_x_962:
[----:B------:R-:W-:Y:S01]  /*1fdd0*/  @!P3 IMAD R103, R103, R17, R2 ;  /* 0x000000116767b224 */ /* 0x000fe200078e0202 */
[----:B------:R-:W-:Y:S04]  /*1fde0*/  BSSY B1, `(.L_x_964) ;  /* 0x0000006000017945 */ /* 0x000fe80003800000 */
[----:B------:R0:W-:Y:S01]  /*1fdf0*/  @!P3 STG.E.U8 desc[UR36][R8.64+0x199], R103 ;  /* 0x000199670800b986 */ /* 0x0001e2000c101124 */
[----:B------:R-:W-:Y:S05]  /*1fe00*/  @P5 BRA `(.L_x_965) ;  /* 0x00000000000c5947 */ /* 0x000fea0003800000 */
[----:B------:R-:W2:Y:S02]  /*1fe10*/  LDG.E.U8 R16, desc[UR36][R14.64+0x1a0] ;  /* 0x0001a0240e107981 */ /* 0x000ea4000c1e1100 */
[----:B--2---:R-:W-:-:S05]  /*1fe20*/  PRMT R3, R16, 0x8880, RZ ;  /* 0x0000888010037816 */ /* 0x004fca00000000ff */
[----:B------:R-:W-:-:S07]  /*1fe30*/  IMAD R2, R3, R18, RZ ;  /* 0x0000001203027224 */ /* 0x000fce00078e02ff */
.L_x_965:
[----:B------:R-:W-:Y:S05]  /*1fe40*/  BSYNC B1 ;  /* 0x0000000000017941 */ /* 0x000fea0003800000 */
.L_x_964:
[----:B--2---:R-:W-:Y:S01]  /*1fe50*/  @!P5 IMAD R3, R104, R17, R2 ;  /* 0x000000116803d224 */ /* 0x004fe200078e0202 */
[----:B------:R-:W-:Y:S04]  /*1fe60*/  BSSY B1, `(.L_x_966) ;  /* 0x0000006000017945 */ /* 0x000fe80003800000 */
[----:B------:R2:W-:Y:S01]  /*1fe70*/  @!P5 STG.E.U8 desc[UR36][R6.64+0x1a0], R3 ;  /* 0x0001a0030600d986 */ /* 0x0005e2000c101124 */
[----:B------:R-:W-:Y:S05]  /*1fe80*/  @P0 BRA `(.L_x_967) ;  /* 0x00000000000c0947 */ /* 0x000fea0003800000 */
[----:B------:R-:W2:Y:S02]  /*1fe90*/  LDG.E.U8 R16, desc[UR36][R14.64+0x1a1] ;  /* 0x0001a1240e107981 */ /* 0x000ea4000c1e1100 */
[----:B--2---:R-:W-:-:S05]  /*1fea0*/  PRMT R3, R16, 0x8880, RZ ;  /* 0x0000888010037816 */ /* 0x004fca00000000ff */
[----:B------:R-:W-:-:S07]  /*1feb0*/  IMAD R2, R3, R18, RZ ;  /* 0x0000001203027224 */ /* 0x000fce00078e02ff */
.L_x_967:
[----:B------:R-:W-:Y:S05]  /*1fec0*/  BSYNC B1 ;  /* 0x0000000000017941 */ /* 0x000fea0003800000 */
.L_x_966:
        /* <DEDUP_REMOVED lines=11> */
.L_x_969:
[----:B------:R-:W-:Y:S05]  /*1ff80*/  BSYNC B1 ;  /* 0x0000000000017941 */ /* 0x000fea0003800000 */
.L_x_968:
[----:B--2---:R-:W-:Y:S01]  /*1ff90*/  @!P4 IMAD R3, R106, R17, R2 ;  /* 0x000000116a03c224 */ /* 0x004fe200078e0202 */
[----:B------:R-:W-:Y:S04]  /*1ffa0*/  BSSY B1, `(.L_x_970) ;  /* 0x0000006000017945 */ /* 0x000fe80003800000 */
[----:B------:R2:W-:Y:S01]  /*1ffb0*/  @!P4 STG.E.U8 desc[UR36][R8.64+0x1a0], R3 ;  /* 0x0001a0030800c986 */ /* 0x0005e2000c101124 */
[----:B------:R-:W-:Y:S05]  /*1ffc0*/  @P3 BRA `(.L_x_971) ;  /* 0x00000000000c3947 */ /* 0x000fea0003800000 */
[----:B------:R-:W2:Y:S02]  /*1ffd0*/  LDG.E.U8 R16, desc[UR36][R12.64+0x1a1] ;  /* 0x0001a1240c107981 */ /* 0x000ea4000c1e1100 */
[----:B--2---:R-:W-:-:S05]  /*1ffe0*/  PRMT R3, R16, 0x8880, RZ ;  /* 0x0000888010037816 */ /* 0x004fca00000000ff */
[----:B------:R-:W-:-:S07]  /*1fff0*/  IMAD R2, R3, R18, RZ ;  /* 0x0000001203027224 */ /* 0x000fce00078e02ff */
.L_x_971:
[----:B------:R-:W-:Y:S05]  /*20000*/  BSYNC B1 ;  /* 0x0000000000017941 */ /* 0x000fea0003800000 */
.L_x_970:
[----:B------:R-:W-:Y:S01]  /*20010*/  @!P3 IMAD R107, R107, R17, R2 ;  /* 0x000000116b6bb224 */ /* 0x000fe200078e0202 */
[----:B------:R-:W-:Y:S04]  /*20020*/  BSSY B1, `(.L_x_972) ;  /* 0x0000006000017945 */ /* 0x000fe80003800000 */
[----:B------:R0:W-:Y:S01]  /*20030*/  @!P3 STG.E.U8 desc[UR36][R8.64+0x1a1], R107 ;  /* 0x0001a16b0800b986 */ /* 0x0001e2000c101124 */
[----:B------:R-:W-:Y:S05]  /*20040*/  @P5 BRA `(.L_x_973) ;  /* 0x00000000000c5947 */ /* 0x000fea0003800000 */
[----:B------:R-:W2:Y:S02]  /*20050*/  LDG.E.U8 R16, desc[UR36][R14.64+0x1a8] ;  /* 0x0001a8240e107981 */ /* 0x000ea4000c1e1100 */
[----:B--2---:R-:W-:-:S05]  /*20060*/  PRMT R3, R16, 0x8880, RZ ;  /* 0x0000888010037816 */ /* 0x004fca00000000ff */
[----:B------:R-:W-:-:S07]  /*20070*/  IMAD R2, R3, R18, RZ ;  /* 0x0000001203027224 */ /* 0x000fce00078e02ff */
.L_x_973:
[----:B------:R-:W-:Y:S05]  /*20080*/  BSYNC B1 ;  /* 0x0000000000017941 */ /* 0x000fea0003800000 */
.L_x_972:
[----:B--2---:R-:W-:Y:S01]  /*20090*/  @!P5 IMAD R3, R108, R17, R2 ;  /* 0x000000116c03d224 */ /* 0x004fe200078e0202 */
[----:B------:R-:W-:Y:S04]  /*200a0*/  BSSY B1, `(.L_x_974) ;  /* 0x0000006000017945 */ /* 0x000fe80003800000 */
[----:B------:R2:W-:Y:S01]  /*200b0*/  @!P5 STG.E.U8 desc[UR36][R6.64+0x1a8], R3 ;  /* 0x0001a8030600d986 */ /* 0x0005e2000c101124 */
[----:B------:R-:W-:Y:S05]  /*200c0*/  @P0 BRA `(.L_x_975) ;  /* 0x00000000000c0947 */ /* 0x000fea0003800000 */
[----:B------:R-:W2:Y:S02]  /*200d0*/  LDG.E.U8 R16, desc[UR36][R14.64+0x1a9] ;  /* 0x0001a9240e107981 */ /* 0x000ea4000c1e1100 */
[----:B--2---:R-:W-:-:S05]  /*200e0*/  PRMT R3, R16, 0x8880, RZ ;  /* 0x0000888010037816 */ /* 0x004fca00000000ff */
[----:B------:R-:W-:-:S07]  /*200f0*/  IMAD R2, R3, R18, RZ ;  /* 0x0000001203027224 */ /* 0x000fce00078e02ff */
.L_x_975:
[----:B------:R-:W-:Y:S05]  /*20100*/  BSYNC B1 ;  /* 0x0000000000017941 */ /* 0x000fea0003800000 */
.L_x_974:
        /* <DEDUP_REMOVED lines=11> */
.L_x_977:
[----:B------:R-:W-:Y:S05]  /*201c0*/  BSYNC B1 ;  /* 0x0000000000017941 */ /* 0x000fea0003800000 */
.L_x_976:
[----:B--2---:R-:W-:Y:S01]  /*201d0*/  @!P4 IMAD R3, R110, R17, R2 ;  /* 0x000000116e03c224 */ /* 0x004fe200078e0202 */
[----:B------:R-:W-:Y:S04]  /*201e0*/  BSSY B1, `(.L_x_978) ;  /* 0x0000006000017945 */ /* 0x000fe80003800000 */
[----:B------:R2:W-:Y:S01]  /*201f0*/  @!P4 STG.E.U8 desc[UR36][R8.64+0x1a8], R3 ;  /* 0x0001a8030800c986 */ /* 0x0005e2000c101124 */
[----:B------:R-:W-:Y:S05]  /*20200*/  @P3 BRA `(.L_x_979) ;  /* 0x00000000000c3947 */ /* 0x000fea0003800000 */
[----:B------:R-:W2:Y:S02]  /*20210*/  LDG.E.U8 R16, desc[UR36][R12.64+0x1a9] ;  /* 0x0001a9240c107981 */ /* 0x000ea4000c1e1100 */
[----:B--2---:R-:W-:-:S05]  /*20220*/  PRMT R3, R16, 0x8880, RZ ;  /* 0x0000888010037816 */ /* 0x004fca00000000ff */
[----:B------:R-:W-:-:S07]  /*20230*/  IMAD R2, R3, R18, RZ ;  /* 0x0000001203027224 */ /* 0x000fce00078e02ff */
.L_x_979:
[----:B------:R-:W-:Y:S05]  /*20240*/  BSYNC B1 ;  /* 0x0000000000017941 */ /* 0x000fea0003800000 */
.L_x_978:
[----:B------:R-:W-:Y:S01]  /*20250*/  @!P3 IMAD R111, R111, R17, R2 ;  /* 0x000000116f6fb224 */ /* 0x000fe200078e0202 */
[----:B------:R-:W-:Y:S04]  /*20260*/  BSSY B1, `(.L_x_980) ;  /* 0x0000006000017945 */ /* 0x000fe80003800000 */
[----:B------:R0:W-:Y:S01]  /*20270*/  @!P3 STG.E.U8 desc[UR36][R8.64+0x1a9], R111 ;  /* 0x0001a96f0800b986 */ /* 0x0001e2000c101124 */
[----:B------:R-:W-:Y:S05]  /*20280*/  @P5 BRA `(.L_x_981) ;  /* 0x00000000000c5947 */ /* 0x000fea0003800000 */
[----:B------:R-:W2:Y:S02]  /*20290*/  LDG.E.U8 R16, desc[UR36][R14.64+0x1b0] ;  /* 0x0001b0240e107981 */ /* 0x000ea4000c1e1100 */
[----:B--2---:R-:W-:-:S05]  /*202a0*/  PRMT R3, R16, 0x8880, RZ ;  /* 0x0000888010037816 */ /* 0x004fca00000000ff */
[----:B------:R-:W-:-:S07]  /*202b0*/  IMAD R2, R3, R18, RZ ;  /* 0x0000001203027224 */ /* 0x000fce00078e02ff */
.L_x_981:
[----:B------:R-:W-:Y:S05]  /*202c0*/  BSYNC B1 ;  /* 0x0000000000017941 */ /* 0x000fea0003800000 */
.L_x_980:
[----:B--2---:R-:W-:Y:S01]  /*202d0*/  @!P5 IMAD R3, R112, R17, R2 ;  /* 0x000000117003d224 */ /* 0x004fe200078e0202 */
[----:B------:R-:W-:Y:S04]  /*202e0*/  BSSY B1, `(.L_x_982) ;  /* 0x0000006000017945 */ /* 0x000fe80003800000 */
[----:B------:R2:W-:Y:S01]  /*202f0*/  @!P5 STG.E.U8 desc[UR36][R6.64+0x1b0], R3 ;  /* 0x0001b0030600d986 */ /* 0x0005e2000c101124 */
[----:B------:R-:W-:Y:S05]  /*20300*/  @P0 BRA `(.L_x_983) ;  /* 0x00000000000c0947 */ /* 0x000fea0003800000 */
[----:B------:R-:W2:Y:S02]  /*20310*/  LDG.E.U8 R16, desc[UR36][R14.64+0x1b1] ;  /* 0x0001b1240e107981 */ /* 0x000ea4000c1e1100 */
[----:B--2---:R-:W-:-:S05]  /*20320*/  PRMT R3, R16, 0x8880, RZ ;  /* 0x0000888010037816 */ /* 0x004fca00000000ff */
[----:B------:R-:W-:-:S07]  /*20330*/  IMAD R2, R3, R18, RZ ;  /* 0x0000001203027224 */ /* 0x000fce00078e02ff */
.L_x_983:
[----:B------:R-:W-:Y:S05]  /*20340*/  BSYNC B1 ;  /* 0x0000000000017941 */ /* 0x000fea0003800000 */
.L_x_982:
        /* <DEDUP_REMOVED lines=11> */
.L_x_985:
[----:B------:R-:W-:Y:S05]  /*20400*/  BSYNC B1 ;  /* 0x0000000000017941 */ /* 0x000fea0003800000 */
.L_x_984:
[----:B--2---:R-:W-:Y:S01]  /*20410*/  @!P4 IMAD R3, R114, R17, R2 ;  /* 0x000000117203c224 */ /* 0x004fe200078e0202 */
[----:B------:R-:W-:Y:S04]  /*20420*/  BSSY B1, `(.L_x_986) ;  /* 0x0000006000017945 */ /* 0x000fe80003800000 */
[----:B------:R2:W-:Y:S01]  /*20430*/  @!P4 STG.E.U8 desc[UR36][R8.64+0x1b0], R3 ;  /* 0x0001b0030800c986 */ /* 0x0005e2000c101124 */
[----:B------:R-:W-:Y:S05]  /*20440*/  @P3 BRA `(.L_x_987) ;  /* 0x00000000000c3947 */ /* 0x000fea0003800000 */
[----:B------:R-:W2:Y:S02]  /*20450*/  LDG.E.U8 R16, desc[UR36][R12.64+0x1b1] ;  /* 0x0001b1240c107981 */ /* 0x000ea4000c1e1100 */
[----:B--2---:R-:W-:-:S05]  /*20460*/  PRMT R3, R16, 0x8880, RZ ;  /* 0x0000888010037816 */ /* 0x004fca00000000ff */
[----:B------:R-:W-:-:S07]  /*20470*/  IMAD R2, R3, R18, RZ ;  /* 0x0000001203027224 */ /* 0x000fce00078e02ff */
.L_x_987:
[----:B------:R-:W-:Y:S05]  /*20480*/  BSYNC B1 ;  /* 0x0000000000017941 */ /* 0x000fea0003800000 */
.L_x_986:
[----:B------:R-:W-:Y:S01]  /*20490*/  @!P3 IMAD R115, R115, R17, R2 ;  /* 0x000000117373b224 */ /* 0x000fe200078e0202 */
[----:B------:R-:W-:Y:S04]  /*204a0*/  BSSY B1, `(.L_x_988) ;  /* 0x0000006000017945 */ /* 0x000fe80003800000 */
[----:B------:R0:W-:Y:S01]  /*204b0*/  @!P3 STG.E.U8 desc[UR36][R8.64+0x1b1], R115 ;  /* 0x0001b1730800b986 */ /* 0x0001e2000c101124 */
[----:B------:R-:W-:Y:S05]  /*204c0*/  @P5 BRA `(.L_x_989) ;  /* 0x00000000000c5947 */ /* 0x000fea0003800000 */
[----:B------:R-:W2:Y:S02]  /*204d0*/  LDG.E.U8 R16, desc[UR36][R14.64+0x1b8] ;  /* 0x0001b8240e107981 */ /* 0x000ea4000c1e1100 */
[----:B--2---:R-:W-:-:S05]  /*204e0*/  PRMT R3, R16, 0x8880, RZ ;  /* 0x0000888010037816 */ /* 0x004fca00000000ff */
[----:B------:R-:W-:-:S07]  /*204f0*/  IMAD R2, R3, R18, RZ ;  /* 0x0000001203027224 */ /* 0x000fce00078e02ff */
.L_x_989:
[----:B------:R-:W-:Y:S05]  /*20500*/  BSYNC B1 ;  /* 0x0000000000017941 */ /* 0x000fea0003800000 */
.L_x_988:
[----:B--2---:R-:W-:Y:S01]  /*20510*/  @!P5 IMAD R3, R116, R17, R2 ;  /* 0x000000117403d224 */ /* 0x004fe200078e0202 */
[----:B------:R-:W-:Y:S04]  /*20520*/  BSSY B1, `(.L_x_990) ;  /* 0x0000006000017945 */ /* 0x000fe80003800000 */
[----:B------:R2:W-:Y:S01]  /*20530*/  @!P5 STG.E.U8 desc[UR36][R6.64+0x1b8], R3 ;  /* 0x0001b8030600d986 */ /* 0x0005e2000c101124 */
[----:B------:R-:W-:Y:S05]  /*20540*/  @P0 BRA `(.L_x_991) ;  /* 0x00000000000c0947 */ /* 0x000fea0003800000 */
[----:B------:R-:W2:Y:S02]  /*20550*/  LDG.E.U8 R16, desc[UR36][R14.64+0x1b9] ;  /* 0x0001b9240e107981 */ /* 0x000ea4000c1e1100 */
[----:B--2---:R-:W-:-:S05]  /*20560*/  PRMT R3, R16, 0x8880, RZ ;  /* 0x0000888010037816 */ /* 0x004fca00000000ff */
[----:B------:R-:W-:-:S07]  /*20570*/  IMAD R2, R3, R18, RZ ;  /* 0x0000001203027224 */ /* 0x000fce00078e02ff */
.L_x_991:
[----:B------:R-:W-:Y:S05]  /*20580*/  BSYNC B1 ;  /* 0x0000000000017941 */ /* 0x000fea0003800000 */
.L_x_990:
        /* <DEDUP_REMOVED lines=11> */
.L_x_993:
[----:B------:R-:W-:Y:S05]  /*20640*/  BSYNC B1 ;  /* 0x0000000000017941 */ /* 0x000fea0003800000 */
.L_x_992:
[----:B--2---:R-:W-:Y:S01]  /*20650*/  @!P4 IMAD R3, R118, R17, R2 ;  /* 0x000000117603c224 */ /* 0x004fe200078e0202 */
[----:B------:R-:W-:Y:S04]  /*20660*/  BSSY B1, `(.L_x_994) ;  /* 0x0000006000017945 */ /* 0x000fe80003800000 */
[----:B------:R2:W-:Y:S01]  /*20670*/  @!P4 STG.E.U8 desc[UR36][R8.64+0x1b8], R3 ;  /* 0x0001b8030800c986 */ /* 0x0005e2000c101124 */
[----:B------:R-:W-:Y:S05]  /*20680*/  @P3 BRA `(.L_x_995) ;  /* 0x00000000000c3947 */ /* 0x000fea0003800000 */
[----:B------:R-:W2:Y:S02]  /*20690*/  LDG.E.U8 R16, desc[UR36][R12.64+0x1b9] ;  /* 0x0001b9240c107981 */ /* 0x000ea4000c1e1100 */
[----:B--2---:R-:W-:-:S05]  /*206a0*/  PRMT R3, R16, 0x8880, RZ ;  /* 0x0000888010037816 */ /* 0x004fca00000000ff */
[----:B------:R-:W-:-:S07]  /*206b0*/  IMAD R2, R3, R18, RZ ;  /* 0x0000001203027224 */ /* 0x000fce00078e02ff */
.L_x_995:
[----:B------:R-:W-:Y:S05]  /*206c0*/  BSYNC B1 ;  /* 0x0000000000017941 */ /* 0x000fea0003800000 */
.L_x_994:
[----:B------:R-:W-:Y:S01]  /*206d0*/  @!P3 IMAD R119, R119, R17, R2 ;  /* 0x000000117777b224 */ /* 0x000fe200078e0202 */
[----:B------:R-:W-:Y:S04]  /*206e0*/  BSSY B1, `(.L_x_996) ;  /* 0x0000006000017945 */ /* 0x000fe80003800000 */
[----:B------:R0:W-:Y:S01]  /*206f0*/  @!P3 STG.E.U8 desc[UR36][R8.64+0x1b9], R119 ;  /* 0x0001b9770800b986 */ /* 0x0001e2000c101124 */
[----:B------:R-:W-:Y:S05]  /*20700*/  @P5 BRA `(.L_x_997) ;  /* 0x00000000000c5947 */ /* 0x000fea0003800000 */
[----:B------:R-:W2:Y:S02]  /*20710*/  LDG.E.U8 R16, desc[UR36][R14.64+0x1c0] ;  /* 0x0001c0240e107981 */ /* 0x000ea4000c1e1100 */
[----:B--2---:R-:W-:-:S05]  /*20720*/  PRMT R3, R16, 0x8880, RZ ;  /* 0x0000888010037816 */ /* 0x004fca00000000ff */
[----:B------:R-:W-:-:S07]  /*20730*/  IMAD R2, R3, R18, RZ ;  /* 0x0000001203027224 */ /* 0x000fce00078e02ff */
.L_x_997:
[----:B------:R-:W-:Y:S05]  /*20740*/  BSYNC B1 ;  /* 0x0000000000017941 */ /* 0x000fea0003800000 */
.L_x_996:
[----:B--2---:R-:W-:Y:S01]  /*20750*/  @!P5 IMAD R3, R120, R17, R2 ;  /* 0x000000117803d224 */ /* 0x004fe200078e0202 */
[----:B------:R-:W-:Y:S04]  /*20760*/  BSSY B1, `(.L_x_998) ;  /* 0x0000006000017945 */ /* 0x000fe80003800000 */
[----:B------:R2:W-:Y:S01]  /*20770*/  @!P5 STG.E.U8 desc[UR36][R6.64+0x1c0], R3 ;  /* 0x0001c0030600d986 */ /* 0x0005e2000c101124 */
[----:B------:R-:W-:Y:S05]  /*20780*/  @P0 BRA `(.L_x_999) ;  /* 0x00000000000c0947 */ /* 0x000fea0003800000 */
[----:B------:R-:W2:Y:S02]  /*20790*/  LDG.E.U8 R16, desc[UR36][R14.64+0x1c1] ;  /* 0x0001c1240e107981 */ /* 0x000ea4000c1e1100 */
[----:B--2---:R-:W-:-:S05]  /*207a0*/  PRMT R3, R16, 0x8880, RZ ;  /* 0x0000888010037816 */ /* 0x004fca00000000ff */
[----:B------:R-:W-:-:S07]  /*207b0*/  IMAD R2, R3, R18, RZ ;  /* 0x0000001203027224 */ /* 0x000fce00078e02ff */
.L_x_999:
[----:B------:R-:W-:Y:S05]  /*207c0*/  BSYNC B1 ;  /* 0x0000000000017941 */ /* 0x000fea0003800000 */
.L_x_998:
        /* <DEDUP_REMOVED lines=11> */
.L_x_1001:
[----:B------:R-:W-:Y:S05]  /*20880*/  BSYNC B1 ;  /* 0x0000000000017941 */ /* 0x000fea0003800000 */
.L_x_1000:
[----:B--2---:R-:W-:Y:S01]  /*20890*/  @!P4 IMAD R3, R122, R17, R2 ;  /* 0x000000117a03c224 */ /* 0x004fe200078e0202 */
[----:B------:R-:W-:Y:S04]  /*208a0*/  BSSY B1, `(.L_x_1002) ;  /* 0x0000006000017945 */ /* 0x000fe80003800000 */
[----:B------:R2:W-:Y:S01]  /*208b0*/  @!P4 STG.E.U8 desc[UR36][R8.64+0x1c0], R3 ;  /* 0x0001c0030800c986 */ /* 0x0005e2000c101124 */
[----:B------:R-:W-:Y:S05]  /*208c0*/  @P3 BRA `(.L_x_1003) ;  /* 0x00000000000c3947 */ /* 0x000fea0003800000 */
[----:B------:R-:W2:Y:S02]  /*208d0*/  LDG.E.U8 R16, desc[UR36][R12.64+0x1c1] ;  /* 0x0001c1240c107981 */ /* 0x000ea4000c1e1100 */
[----:B--2---:R-:W-:-:S05]  /*208e0*/  PRMT R3, R16, 0x8880, RZ ;  /* 0x0000888010037816 */ /* 0x004fca00000000ff */
[----:B------:R-:W-:-:S07]  /*208f0*/  IMAD R2, R3, R18, RZ ;  /* 0x0000001203027224 */ /* 0x000fce00078e02ff */
.L_x_1003:
[----:B------:R-:W-:Y:S05]  /*20900*/  BSYNC B1 ;  /* 0x0000000000017941 */ /* 0x000fea0003800000 */
.L_x_1002:
[----:B------:R-:W-:Y:S01]  /*20910*/  @!P3 IMAD R123, R123, R17, R2 ;  /* 0x000000117b7bb224 */ /* 0x000fe200078e0202 */
[----:B------:R-:W-:Y:S04]  /*20920*/  BSSY B1, `(.L_x_1004) ;  /* 0x0000006000017945 */ /* 0x000fe80003800000 */
[----:B------:R0:W-:Y:S01]  /*20930*/  @!P3 STG.E.U8 desc[UR36][R8.64+0x1c1], R123 ;  /* 0x0001c17b0800b986 */ /* 0x0001e2000c101124 */
[----:B------:R-:W-:Y:S05]  /*20940*/  @P5 BRA `(.L_x_1005) ;  /* 0x00000000000c5947 */ /* 0x000fea0003800000 */
[----:B------:R-:W2:Y:S02]  /*20950*/  LDG.E.U8 R16, desc[UR36][R14.64+0x1c8] ;  /* 0x0001c8240e107981 */ /* 0x000ea4000c1e1100 */
[----:B--2---:R-:W-:-:S05]  /*20960*/  PRMT R3, R16, 0x8880, RZ ;  /* 0x0000888010037816 */ /* 0x004fca00000000ff */
[----:B------:R-:W-:-:S07]  /*20970*/  IMAD R2, R3, R18, RZ ;  /* 0x0000001203027224 */ /* 0x000fce00078e02ff */
.L_x_1005:
[----:B------:R-:W-:Y:S05]  /*20980*/  BSYNC B1 ;  /* 0x0000000000017941 */ /* 0x000fea0003800000 */
.L_x_1004:
[----:B--2---:R-:W-:Y:S01]  /*20990*/  @!P5 IMAD R3, R124, R17, R2 ;  /* 0x000000117c03d224 */ /* 0x004fe200078e0202 */
[----:B------:R-:W-:Y:S04]  /*209a0*/  BSSY B1, `(.L_x_1006) ;  /* 0x0000006000017945 */ /* 0x000fe80003800000 */
[----:B------:R2:W-:Y:S01]  /*209b0*/  @!P5 STG.E.U8 desc[UR36][R6.64+0x1c8], R3 ;  /* 0x0001c8030600d986 */ /* 0x0005e2000c101124 */
[----:B------:R-:W-:Y:S05]  /*209c0*/  @P0 BRA `(.L_x_1007) ;  /* 0x00000000000c0947 */ /* 0x000fea0003800000 */
[----:B------:R-:W2:Y:S02]  /*209d0*/  LDG.E.U8 R16, desc[UR36][R14.64+0x1c9] ;  /* 0x0001c9240e107981 */ /* 0x000ea4000c1e1100 */
[----:B--2---:R-:W-:-:S05]  /*209e0*/  PRMT R3, R16, 0x8880, RZ ;  /* 0x0000888010037816 */ /* 0x004fca00000000ff */
[----:B------:R-:W-:-:S07]  /*209f0*/  IMAD R2, R3, R18, RZ ;  /* 0x0000001203027224 */ /* 0x000fce00078e02ff */
.L_x_1007:
[----:B------:R-:W-:Y:S05]  /*20a00*/  BSYNC B1 ;  /* 0x0000000000017941 */ /* 0x000fea0003800000 */
.L_x_1006:
        /* <DEDUP_REMOVED lines=11> */
.L_x_1009:
[----:B------:R-:W-:Y:S05]  /*20ac0*/  BSYNC B1 ;  /* 0x0000000000017941 */ /* 0x000fea0003800000 */
.L_x_1008:
[----:B--2---:R-:W-:Y:S01]  /*20ad0*/  @!P4 IMAD R3, R126, R17, R2 ;  /* 0x000000117e03c224 */ /* 0x004fe200078e0202 */
[----:B------:R-:W-:Y:S04]  /*20ae0*/  BSSY B1, `(.L_x_1010) ;  /* 0x0000006000017945 */ /* 0x000fe80003800000 */
[----:B------:R2:W-:Y:S01]  /*20af0*/  @!P4 STG.E.U8 desc[UR36][R8.64+0x1c8], R3 ;  /* 0x0001c8030800c986 */ /* 0x0005e2000c101124 */
[----:B------:R-:W-:Y:S05]  /*20b00*/  @P3 BRA `(.L_x_1011) ;  /* 0x00000000000c3947 */ /* 0x000fea0003800000 */
[----:B------:R-:W2:Y:S02]  /*20b10*/  LDG.E.U8 R16, desc[UR36][R12.64+0x1c9] ;  /* 0x0001c9240c107981 */ /* 0x000ea4000c1e1100 */
[----:B--2---:R-:W-:-:S05]  /*20b20*/  PRMT R3, R16, 0x8880, RZ ;  /* 0x0000888010037816 */ /* 0x004fca00000000ff */
[----:B------:R-:W-:-:S07]  /*20b30*/  IMAD R2, R3, R18, RZ ;  /* 0x0000001203027224 */ /* 0x000fce00078e02ff */
.L_x_1011:
[----:B------:R-:W-:Y:S05]  /*20b40*/  BSYNC B1 ;  /* 0x0000000000017941 */ /* 0x000fea0003800000 */
.L_x_1010:
[----:B------:R-:W-:Y:S01]  /*20b50*/  @!P3 IMAD R127, R127, R17, R2 ;  /* 0x000000117f7fb224 */ /* 0x000fe200078e0202 */
[----:B------:R-:W-:Y:S04]  /*20b60*/  BSSY B1, `(.L_x_1012) ;  /* 0x0000006000017945 */ /* 0x000fe80003800000 */
[----:B------:R0:W-:Y:S01]  /*20b70*/  @!P3 STG.E.U8 desc[UR36][R8.64+0x1c9], R127 ;  /* 0x0001c97f0800b986 */ /* 0x0001e2000c101124 */
[----:B------:R-:W-:Y:S05]  /*20b80*/  @P5 BRA `(.L_x_1013) ;  /* 0x00000000000c5947 */ /* 0x000fea0003800000 */
[----:B------:R-:W2:Y:S02]  /*20b90*/  LDG.E.U8 R16, desc[UR36][R14.64+0x1d0] ;  /* 0x0001d0240e107981 */ /* 0x000ea4000c1e1100 */
[----:B--2---:R-:W-:-:S05]  /*20ba0*/  PRMT R3, R16, 0x8880, RZ ;  /* 0x0000888010037816 */ /* 0x004fca00000000ff */
[----:B------:R-:W-:-:S07]  /*20bb0*/  IMAD R2, R3, R18, RZ ;  /* 0x0000001203027224 */ /* 0x000fce00078e02ff */
.L_x_1013:
[----:B------:R-:W-:Y:S05]  /*20bc0*/  BSYNC B1 ;  /* 0x0000000000017941 */ /* 0x000fea0003800000 */
.L_x_1012:
[----:B--2---:R-:W-:Y:S01]  /*20bd0*/  @!P5 IMAD R3, R128, R17, R2 ;  /* 0x000000118003d224 */ /* 0x004fe200078e0202 */
[----:B------:R-:W-:Y:S04]  /*20be0*/  BSSY B1, `(.L_x_1014) ;  /* 0x0000006000017945 */ /* 0x000fe80003800000 */
[----:B------:R2:W-:Y:S01]  /*20bf0*/  @!P5 STG.E.U8 desc[UR36][R6.64+0x1d0], R3 ;  /* 0x0001d0030600d986 */ /* 0x0005e2000c101124 */
[----:B------:R-:W-:Y:S05]  /*20c00*/  @P0 BRA `(.L_x_1015) ;  /* 0x00000000000c0947 */ /* 0x000fea0003800000 */
[----:B------:R-:W2:Y:S02]  /*20c10*/  LDG.E.U8 R16, desc[UR36][R14.64+0x1d1] ;  /* 0x0001d1240e107981 */ /* 0x000ea4000c1e1100 */
[----:B--2---:R-:W-:-:S05]  /*20c20*/  PRMT R3, R16, 0x8880, RZ ;  /* 0x0000888010037816 */ /* 0x004fca00000000ff */
[----:B------:R-:W-:-:S07]  /*20c30*/  IMAD R2, R3, R18, RZ ;  /* 0x0000001203027224 */ /* 0x000fce00078e02ff */
.L_x_1015:
[----:B------:R-:W-:Y:S05]  /*20c40*/  BSYNC B1 ;  /* 0x0000000000017941 */ /* 0x000fea0003800000 */
.L_x_1014:
        /* <DEDUP_REMOVED lines=11> */
.L_x_1017:
[----:B------:R-:W-:Y:S05]  /*20d00*/  BSYNC B1 ;  /* 0x0000000000017941 */ /* 0x000fea0003800000 */
.L_x_1016:
[----:B--2---:R-:W-:Y:S01]  /*20d10*/  @!P4 IMAD R3, R130, R17, R2 ;  /* 0x000000118203c224 */ /* 0x004fe200078e0202 */
[----:B------:R-:W-:Y:S04]  /*20d20*/  BSSY B1, `(.L_x_1018) ;  /* 0x0000006000017945 */ /* 0x000fe80003800000 */
[----:B------:R2:W-:Y:S01]  /*20d30*/  @!P4 STG.E.U8 desc[UR36][R8.64+0x1d0], R3 ;  /* 0x0001d0030800c986 */ /* 0x0005e2000c101124 */
[----:B------:R-:W-:Y:S05]  /*20d40*/  @P3 BRA `(.L_x_1019) ;  /* 0x00000000000c3947 */ /* 0x000fea0003800000 */
[----:B------:R-:W2:Y:S02]  /*20d50*/  LDG.E.U8 R16, desc[UR36][R12.64+0x1d1] ;  /* 0x0001d1240c107981 */ /* 0x000ea4000c1e1100 */
[----:B--2---:R-:W-:-:S05]  /*20d60*/  PRMT R3, R16, 0x8880, RZ ;  /* 0x0000888010037816 */ /* 0x004fca00000000ff */
[----:B------:R-:W-:-:S07]  /*20d70*/  IMAD R2, R3, R18, RZ ;  /* 0x0000001203027224 */ /* 0x000fce00078e02ff */
.L_x_1019:
[----:B------:R-:W-:Y:S05]  /*20d80*/  BSYNC B1 ;  /* 0x0000000000017941 */ /* 0x000fea0003800000 */
.L_x_1018:
[----:B------:R-:W-:Y:S01]  /*20d90*/  @!P3 IMAD R131, R131, R17, R2 ;  /* 0x000000118383b224 */ /* 0x000fe200078e0202 */
[----:B------:R-:W-:Y:S04]  /*20da0*/  BSSY B1, `(.L_x_1020) ;  /* 0x0000006000017945 */ /* 0x000fe80003800000 */
[----:B------:R0:W-:Y:S01]  /*20db0*/  @!P3 STG.E.U8 desc[UR36][R8.64+0x1d1], R131 ;  /* 0x0001d1830800b986 */ /* 0x0001e2000c101124 */
[----:B------:R-:W-:Y:S05]  /*20dc0*/  @P5 BRA `(.L_x_1021) ;  /* 0x00000000000c5947 */ /* 0x000fea0003800000 */
[----:B------:R-:W2:Y:S02]  /*20dd0*/  LDG.E.U8 R16, desc[UR36][R14.64+0x1d8] ;  /* 0x0001d8240e107981 */ /* 0x000ea4000c1e1100 */
[----:B--2---:R-:W-:-:S05]  /*20de0*/  PRMT R3, R16, 0x8880, RZ ;  /* 0x0000888010037816 */ /* 0x004fca00000000ff */
[----:B------:R-:W-:-:S07]  /*20df0*/  IMAD R2, R3, R18, RZ ;  /* 0x0000001203027224 */ /* 0x000fce00078e02ff */
.L_x_1021:
[----:B------:R-:W-:Y:S05]  /*20e00*/  BSYNC B1 ;  /* 0x0000000000017941 */ /* 0x000fea0003800000 */
.L_x_1020:
[----:B--2---:R-:W-:Y:S01]  /*20e10*/  @!P5 IMAD R3, R132, R17, R2 ;  /* 0x000000118403d224 */ /* 0x004fe200078e0202 */
[----:B------:R-:W-:Y:S04]  /*20e20*/  BSSY B1, `(.L_x_1022) ;  /* 0x0000006000017945 */ /* 0x000fe80003800000 */
[----:B------:R2:W-:Y:S01]  /*20e30*/  @!P5 STG.E.U8 desc[UR36][R6.64+0x1d8], R3 ;  /* 0x0001d8030600d986 */ /* 0x0005e2000c101124 */
[----:B------:R-:W-:Y:S05]  /*20e40*/  @P0 BRA `(.L_x_1023) ;  /* 0x00000000000c0947 */ /* 0x000fea0003800000 */
[----:B------:R-:W2:Y:S02]  /*20e50*/  LDG.E.U8 R16, desc[UR36][R14.64+0x1d9] ;  /* 0x0001d9240e107981 */ /* 0x000ea4000c1e1100 */
[----:B--2---:R-:W-:-:S05]  /*20e60*/  PRMT R3, R16, 0x8880, RZ ;  /* 0x0000888010037816 */ /* 0x004fca00000000ff */
[----:B------:R-:W-:-:S07]  /*20e70*/  IMAD R2, R3, R18, RZ ;  /* 0x0000001203027224 */ /* 0x000fce00078e02ff */
.L_x_1023:
[----:B------:R-:W-:Y:S05]  /*20e80*/  BSYNC B1 ;  /* 0x0000000000017941 */ /* 0x000fea0003800000 */
.L_x_1022:
        /* <DEDUP_REMOVED lines=11> */
.L_x_1025:
[----:B------:R-:W-:Y:S05]  /*20f40*/  BSYNC B1 ;  /* 0x0000000000017941 */ /* 0x000fea0003800000 */
.L_x_1024:
[----:B--2---:R-:W-:Y:S01]  /*20f50*/  @!P4 IMAD R3, R134, R17, R2 ;  /* 0x000000118603c224 */ /* 0x004fe200078e0202 */
[----:B------:R-:W-:Y:S04]  /*20f60*/  BSSY B1, `(.L_x_1026) ;  /* 0x0000006000017945 */ /* 0x000fe80003800000 */
[----:B------:R2:W-:Y:S01]  /*20f70*/  @!P4 STG.E.U8 desc[UR36][R8.64+0x1d8], R3 ;  /* 0x0001d8030800c986 */ /* 0x0005e2000c101124 */
[----:B------:R-:W-:Y:S05]  /*20f80*/  @P3 BRA `(.L_x_1027) ;  /* 0x00000000000c3947 */ /* 0x000fea0003800000 */
[----:B------:R-:W2:Y:S02]  /*20f90*/  LDG.E.U8 R16, desc[UR36][R12.64+0x1d9] ;  /* 0x0001d9240c107981 */ /* 0x000ea4000c1e1100 */
[----:B--2---:R-:W-:-:S05]  /*20fa0*/  PRMT R3, R16, 0x8880, RZ ;  /* 0x0000888010037816 */ /* 0x004fca00000000ff */
[----:B------:R-:W-:-:S07]  /*20fb0*/  IMAD R2, R3, R18, RZ ;  /* 0x0000001203027224 */ /* 0x000fce00078e02ff */
.L_x_1027:
[----:B------:R-:W-:Y:S05]  /*20fc0*/  BSYNC B1 ;  /* 0x0000000000017941 */ /* 0x000fea0003800000 */
.L_x_1026:
[----:B------:R-:W-:Y:S01]  /*20fd0*/  @!P3 IMAD R135, R135, R17, R2 ;  /* 0x000000118787b224 */ /* 0x000fe200078e0202 */
[----:B------:R-:W-:Y:S04]  /*20fe0*/  BSSY B1, `(.L_x_1028) ;  /* 0x0000006000017945 */ /* 0x000fe80003800000 */
[----:B------:R0:W-:Y:S01]  /*20ff0*/  @!P3 STG.E.U8 desc[UR36][R8.64+0x1d9], R135 ;  /* 0x0001d9870800b986 */ /* 0x0001e2000c101124 */
[----:B------:R-:W-:Y:S05]  /*21000*/  @P5 BRA `(.L_x_1029) ;  /* 0x00000000000c5947 */ /* 0x000fea0003800000 */
[----:B------:R-:W2:Y:S02]  /*21010*/  LDG.E.U8 R16, desc[UR36][R14.64+0x1e0] ;  /* 0x0001e0240e107981 */ /* 0x000ea4000c1e1100 */
[----:B--2---:R-:W-:-:S05]  /*21020*/  PRMT R3, R16, 0x8880, RZ ;  /* 0x0000888010037816 */ /* 0x004fca00000000ff */
[----:B------:R-:W-:-:S07]  /*21030*/  IMAD R2, R3, R18, RZ ;  /* 0x0000001203027224 */ /* 0x000fce00078e02ff */
.L_x_1029:
[----:B------:R-:W-:Y:S05]  /*21040*/  BSYNC B1 ;  /* 0x0000000000017941 */ /* 0x000fea0003800000 */
.L_x_1028:
[----:B--2---:R-:W-:Y:S01]  /*21050*/  @!P5 IMAD R3, R136, R17, R2 ;  /* 0x000000118803d224 */ /* 0x004fe200078e0202 */
[----:B------:R-:W-:Y:S04]  /*21060*/  BSSY B1, `(.L_x_1030) ;  /* 0x0000006000017945 */ /* 0x000fe80003800000 */
[----:B------:R2:W-:Y:S01]  /*21070*/  @!P5 STG.E.U8 desc[UR36][R6.64+0x1e0], R3 ;  /* 0x0001e0030600d986 */ /* 0x0005e2000c101124 */
[----:B------:R-:W-:Y:S05]  /*21080*/  @P0 BRA `(.L_x_1031) ;  /* 0x00000000000c0947 */ /* 0x000fea0003800000 */
[----:B------:R-:W2:Y:S02]  /*21090*/  LDG.E.U8 R16, desc[UR36][R14.64+0x1e1] ;  /* 0x0001e1240e107981 */ /* 0x000ea4000c1e1100 */
[----:B--2---:R-:W-:-:S05]  /*210a0*/  PRMT R3, R16, 0x8880, RZ ;  /* 0x0000888010037816 */ /* 0x004fca00000000ff */
[----:B------:R-:W-:-:S07]  /*210b0*/  IMAD R2, R3, R18, RZ ;  /* 0x0000001203027224 */ /* 0x000fce00078e02ff */
.L_x_1031:
[----:B------:R-:W-:Y:S05]  /*210c0*/  BSYNC B1 ;  /* 0x0000000000017941 */ /* 0x000fea0003800000 */
.L_x_1030:
        /* <DEDUP_REMOVED lines=11> */
.L_x_1033:
[----:B------:R-:W-:Y:S05]  /*21180*/  BSYNC B1 ;  /* 0x0000000000017941 */ /* 0x000fea0003800000 */
.L_x_1032:
[----:B--2---:R-:W-:Y:S01]  /*21190*/  @!P4 IMAD R3, R138, R17, R2 ;  /* 0x000000118a03c224 */ /* 0x004fe200078e0202 */
[----:B------:R-:W-:Y:S04]  /*211a0*/  BSSY B1, `(.L_x_1034) ;  /* 0x0000006000017945 */ /* 0x000fe80003800000 */
[----:B------:R2:W-:Y:S01]  /*211b0*/  @!P4 STG.E.U8 desc[UR36][R8.64+0x1e0], R3 ;  /* 0x0001e0030800c986 */ /* 0x0005e2000c101124 */
[----:B------:R-:W-:Y:S05]  /*211c0*/  @P3 BRA `(.L_x_1035) ;  /* 0x00000000000c3947 */ /* 0x000fea0003800000 */
[----:B------:R-:W2:Y:S02]  /*211d0*/  LDG.E.U8 R16, desc[UR36][R12.64+0x1e1] ;  /* 0x0001e1240c107981 */ /* 0x000ea4000c1e1100 */
[----:B--2---:R-:W-:-:S05]  /*211e0*/  PRMT R3, R16, 0x8880, RZ ;  /* 0x0000888010037816 */ /* 0x004fca00000000ff */
[----:B------:R-:W-:-:S07]  /*211f0*/  IMAD R2, R3, R18, RZ ;  /* 0x0000001203027224 */ /* 0x000fce00078e02ff */
.L_x_1035:
[----:B------:R-:W-:Y:S05]  /*21200*/  BSYNC B1 ;  /* 0x0000000000017941 */ /* 0x000fea0003800000 */
.L_x_1034:
[----:B------:R-:W-:Y:S01]  /*21210*/  @!P3 IMAD R139, R139, R17, R2 ;  /* 0x000000118b8bb224 */ /* 0x000fe200078e0202 */
[----:B------:R-:W-:Y:S04]  /*21220*/  BSSY B1, `(.L_x_1036) ;  /* 0x0000006000017945 */ /* 0x000fe80003800000 */
[----:B------:R0:W-:Y:S01]  /*21230*/  @!P3 STG.E.U8 desc[UR36][R8.64+0x1e1], R139 ;  /* 0x0001e18b0800b986 */ /* 0x0001e2000c101124 */
[----:B------:R-:W-:Y:S05]  /*21240*/  @P5 BRA `(.L_x_1037) ;  /* 0x00000000000c5947 */ /* 0x000fea0003800000 */
[----:B------:R-:W2:Y:S02]  /*21250*/  LDG.E.U8 R16, desc[UR36][R14.64+0x1e8] ;  /* 0x0001e8240e107981 */ /* 0x000ea4000c1e1100 */
[----:B--2---:R-:W-:-:S05]  /*21260*/  PRMT R3, R16, 0x8880, RZ ;  /* 0x0000888010037816 */ /* 0x004fca00000000ff */
[----:B------:R-:W-:-:S07]  /*21270*/  IMAD R2, R3, R18, RZ ;  /* 0x0000001203027224 */ /* 0x000fce00078e02ff */
.L_x_1037:
[----:B------:R-:W-:Y:S05]  /*21280*/  BSYNC B1 ;  /* 0x0000000000017941 */ /* 0x000fea0003800000 */
.L_x_1036:
[----:B--2---:R-:W-:Y:S01]  /*21290*/  @!P5 IMAD R3, R140, R17, R2 ;  /* 0x000000118c03d224 */ /* 0x004fe200078e0202 */
[----:B------:R-:W-:Y:S04]  /*212a0*/  BSSY B1, `(.L_x_1038) ;  /* 0x0000006000017945 */ /* 0x000fe80003800000 */
[----:B------:R2:W-:Y:S01]  /*212b0*/  @!P5 STG.E.U8 desc[UR36][R6.64+0x1e8], R3 ;  /* 0x0001e8030600d986 */ /* 0x0005e2000c101124 */
[----:B------:R-:W-:Y:S05]  /*212c0*/  @P0 BRA `(.L_x_1039) ;  /* 0x00000000000c0947 */ /* 0x000fea0003800000 */
[----:B------:R-:W2:Y:S02]  /*212d0*/  LDG.E.U8 R16, desc[UR36][R14.64+0x1e9] ;  /* 0x0001e9240e107981 */ /* 0x000ea4000c1e1100 */
[----:B--2---:R-:W-:-:S05]  /*212e0*/  PRMT R3, R16, 0x8880, RZ ;  /* 0x0000888010037816 */ /* 0x004fca00000000ff */
[----:B------:R-:W-:-:S07]  /*212f0*/  IMAD R2, R3, R18, RZ ;  /* 0x0000001203027224 */ /* 0x000fce00078e02ff */
.L_x_1039:
[----:B------:R-:W-:Y:S05]  /*21300*/  BSYNC B1 ;  /* 0x0000000000017941 */ /* 0x000fea0003800000 */
.L_x_1038:
        /* <DEDUP_REMOVED lines=11> */
.L_x_1041:
[----:B------:R-:W-:Y:S05]  /*213c0*/  BSYNC B1 ;  /* 0x0000000000017941 */ /* 0x000fea0003800000 */
.L_x_1040:
[----:B--2---:R-:W-:Y:S01]  /*213d0*/  @!P4 IMAD R3, R142, R17, R2 ;  /* 0x000000118e03c224 */ /* 0x004fe200078e0202 */
[----:B------:R-:W-:Y:S04]  /*213e0*/  BSSY B1, `(.L_x_1042) ;  /* 0x0000006000017945 */ /* 0x000fe80003800000 */
[----:B------:R2:W-:Y:S01]  /*213f0*/  @!P4 STG.E.U8 desc[UR36][R8.64+0x1e8], R3 ;  /* 0x0001e8030800c986 */ /* 0x0005e2000c101124 */
[----:B------:R-:W-:Y:S05]  /*21400*/  @P3 BRA `(.L_x_1043) ;  /* 0x00000000000c3947 */ /* 0x000fea0003800000 */
[----:B------:R-:W2:Y:S02]  /*21410*/  LDG.E.U8 R16, desc[UR36][R12.64+0x1e9] ;  /* 0x0001e9240c107981 */ /* 0x000ea4000c1e1100 */
[----:B--2---:R-:W-:-:S05]  /*21420*/  PRMT R3, R16, 0x8880, RZ ;  /* 0x0000888010037816 */ /* 0x004fca00000000ff */
[----:B------:R-:W-:-:S07]  /*21430*/  IMAD R2, R3, R18, RZ ;  /* 0x0000001203027224 */ /* 0x000fce00078e02ff */
.L_x_1043:
[----:B------:R-:W-:Y:S05]  /*21440*/  BSYNC B1 ;  /* 0x0000000000017941 */ /* 0x000fea0003800000 */
.L_x_1042:
[----:B------:R-:W-:Y:S01]  /*21450*/  @!P3 IMAD R143, R143, R17, R2 ;  /* 0x000000118f8fb224 */ /* 0x000fe200078e0202 */
[----:B------:R-:W-:Y:S04]  /*21460*/  BSSY B1, `(.L_x_1044) ;  /* 0x0000006000017945 */ /* 0x000fe80003800000 */
[----:B------:R0:W-:Y:S01]  /*21470*/  @!P3 STG.E.U8 desc[UR36][R8.64+0x1e9], R143 ;  /* 0x0001e98f0800b986 */ /* 0x0001e2000c101124 */
[----:B------:R-:W-:Y:S05]  /*21480*/  @P5 BRA `(.L_x_1045) ;  /* 0x00000000000c5947 */ /* 0x000fea0003800000 */
[----:B------:R-:W2:Y:S02]  /*21490*/  LDG.E.U8 R16, desc[UR36][R14.64+0x1f0] ;  /* 0x0001f0240e107981 */ /* 0x000ea4000c1e1100 */
[----:B--2---:R-:W-:-:S05]  /*214a0*/  PRMT R3, R16, 0x8880, RZ ;  /* 0x0000888010037816 */ /* 0x004fca00000000ff */
[----:B------:R-:W-:-:S07]  /*214b0*/  IMAD R2, R3, R18, RZ ;  /* 0x0000001203027224 */ /* 0x000fce00078e02ff */
.L_x_1045:
[----:B------:R-:W-:Y:S05]  /*214c0*/  BSYNC B1 ;  /* 0x0000000000017941 */ /* 0x000fea0003800000 */
.L_x_1044:
[----:B--2---:R-:W-:Y:S01]  /*214d0*/  @!P5 IMAD R3, R144, R17, R2 ;  /* 0x000000119003d224 */ /* 0x004fe200078e0202 */
[----:B------:R-:W-:Y:S04]  /*214e0*/  BSSY B1, `(.L_x_1046) ;  /* 0x0000006000017945 */ /* 0x000fe80003800000 */
[----:B------:R2:W-:Y:S01]  /*214f0*/  @!P5 STG.E.U8 desc[UR36][R6.64+0x1f0], R3 ;  /* 0x0001f0030600d986 */ /* 0x0005e2000c101124 */
[----:B------:R-:W-:Y:S05]  /*21500*/  @P0 BRA `(.L_x_1047) ;  /* 0x00000000000c0947 */ /* 0x000fea0003800000 */
[----:B------:R-:W2:Y:S02]  /*21510*/  LDG.E.U8 R16, desc[UR36][R14.64+0x1f1] ;  /* 0x0001f1240e107981 */ /* 0x000ea4000c1e1100 */
[----:B--2---:R-:W-:-:S05]  /*21520*/  PRMT R3, R16, 0x8880, RZ ;  /* 0x0000888010037816 */ /* 0x004fca00000000ff */
[----:B------:R-:W-:-:S07]  /*21530*/  IMAD R2, R3, R18, RZ ;  /* 0x0000001203027224 */ /* 0x000fce00078e02ff */
.L_x_1047:
[----:B------:R-:W-:Y:S05]  /*21540*/  BSYNC B1 ;  /* 0x0000000000017941 */ /* 0x000fea0003800000 */
.L_x_1046:
[C---:B------:R-:W-:Y:S01]  /*21550*/  ISETP.LT.OR P4, PT, R0.reuse, 0x1f1, !P2 ;  /* 0x000001f10000780c */ /* 0x040fe20005781670 */
[----:B------:R-:W-:Y:S01]  /*21560*/  @!P0 IMAD R145, R145, R17, R2 ;  /* 0x0000001191918224 */ /* 0x000fe200078e0202 */
[----:B------:R-:W-:Y:S01]  /*21570*/  BSSY B1, `(.L_x_1048) ;  /* 0x000000a000017945 */ /* 0x000fe20003800000 */
[C---:B------:R-:W-:Y:S02]  /*21580*/  ISETP.LT.OR P3, PT, R0.reuse, 0x1f2, !P2 ;  /* 0x000001f20000780c */ /* 0x040fe40005761670 */
[C---:B------:R-:W-:Y:S01]  /*21590*/  ISETP.LT.OR P5, PT, R0.reuse, 0x1f9, !P2 ;  /* 0x000001f90000780c */ /* 0x040fe200057a1670 */
[----:B------:R0:W-:Y:S01]  /*215a0*/  @!P0 STG.E.U8 desc[UR36][R6.64+0x1f1], R145 ;  /* 0x0001f19106008986 */ /* 0x0001e2000c101124 */
[C---:B------:R-:W-:Y:S02]  /*215b0*/  ISETP.LT.OR P0, PT, R0.reuse, 0x1f9, !P1 ;  /* 0x000001f90000780c */ /* 0x040fe40004f01670 */
[----:B------:R-:W-:-:S04]  /*215c0*/  ISETP.LT.OR P1, PT, R0, 0x1fa, !P1 ;  /* 0x000001fa0000780c */ /* 0x000fc80004f21670 */
[----:B------:R-:W-:Y:S09]  /*215d0*/  @P4 BRA `(.L_x_1049) ;  /* 0x00000000000c4947 */ /* 0x000ff20003800000 */
[----:B------:R-:W2:Y:S02]  /*215e0*/  LDG.E.U8 R16, desc[UR36][R12.64+0x1f0] ;  /* 0x0001f0240c107981 */ /* 0x000ea4000c1e1100 */
[----:B--2---:R-:W-:-:S05]  /*215f0*/  PRMT R3, R16, 0x8880, RZ ;  /* 0x0000888010037816 */ /* 0x004fca00000000ff */
[----:B------:R-:W-:-:S07]  /*21600*/  IMAD R2, R3, R18, RZ ;  /* 0x0000001203027224 */ /* 0x000fce00078e02ff */
.L_x_1049:
[----:B------:R-:W-:Y:S05]  /*21610*/  BSYNC B1 ;  /* 0x0000000000017941 */ /* 0x000fea0003800000 */
.L_x_1048:
[----:B--2---:R-:W-:Y:S01]  /*21620*/  @!P4 IMAD R3, R146, R17, R2 ;  /* 0x000000119203c224 */ /* 0x004fe200078e0202 */
[----:B------:R-:W-:Y:S04]  /*21630*/  BSSY B1, `(.L_x_1050) ;  /* 0x0000006000017945 */ /* 0x000fe80003800000 */
[----:B------:R2:W-:Y:S01]  /*21640*/  @!P4 STG.E.U8 desc[UR36][R8.64+0x1f0], R3 ;  /* 0x0001f0030800c986 */ /* 0x0005e2000c101124 */
[----:B------:R-:W-:Y:S05]  /*21650*/  @P3 BRA `(.L_x_1051) ;  /* 0x00000000000c3947 */ /* 0x000fea0003800000 */
[----:B------:R-:W2:Y:S02]  /*21660*/  LDG.E.U8 R16, desc[UR36][R12.64+0x1f1] ;  /* 0x0001f1240c107981 */ /* 0x000ea4000c1e1100 */
[----:B--2---:R-:W-:-:S05]  /*21670*/  PRMT R3, R16, 0x8880, RZ ;  /* 0x0000888010037816 */ /* 0x004fca00000000ff */
[----:B------:R-:W-:-:S07]  /*21680*/  IMAD R2, R3, R18, RZ ;  /* 0x0000001203027224 */ /* 0x000fce00078e02ff */
.L_x_1051:
[----:B------:R-:W-:Y:S05]  /*21690*/  BSYNC B1 ;  /* 0x0000000000017941 */ /* 0x000fea0003800000 */
.L_x_1050:
[----:B------:R-:W-:Y:S01]  /*216a0*/  @!P3 IMAD R147, R147, R17, R2 ;  /* 0x000000119393b224 */ /* 0x000fe200078e0202 */
[----:B------:R-:W-:Y:S04]  /*216b0*/  BSSY B1, `(.L_x_1052) ;  /* 0x0000006000017945 */ /* 0x000fe80003800000 */
[----:B------:R0:W-:Y:S01]  /*216c0*/  @!P3 STG.E.U8 desc[UR36][R8.64+0x1f1], R147 ;  /* 0x0001f1930800b986 */ /* 0x0001e2000c101124 */
[----:B------:R-:W-:Y:S05]  /*216d0*/  @P0 BRA `(.L_x_1053) ;  /* 0x00000000000c0947 */ /* 0x000fea0003800000 */
[----:B------:R-:W2:Y:S02]  /*216e0*/  LDG.E.U8 R16, desc[UR36][R14.64+0x1f8] ;  /* 0x0001f8240e107981 */ /* 0x000ea4000c1e1100 */
[----:B--2---:R-:W-:-:S05]  /*216f0*/  PRMT R3, R16, 0x8880, RZ ;  /* 0x0000888010037816 */ /* 0x004fca00000000ff */
[----:B------:R-:W-:-:S07]  /*21700*/  IMAD R2, R3, R18, RZ ;  /* 0x0000001203027224 */ /* 0x000fce00078e02ff */
.L_x_1053:
[----:B------:R-:W-:Y:S05]  /*21710*/  BSYNC B1 ;  /* 0x0000000000017941 */ /* 0x000fea0003800000 */
.L_x_1052:
[----:B--2---:R-:W-:Y:S01]  /*21720*/  @!P0 IMAD R3, R148, R17, R2 ;  /* 0x0000001194038224 */ /* 0x004fe200078e0202 */
[----:B------:R-:W-:Y:S04]  /*21730*/  BSSY B1, `(.L_x_1054) ;  /* 0x0000006000017945 */ /* 0x000fe80003800000 */
[----:B------:R2:W-:Y:S01]  /*21740*/  @!P0 STG.E.U8 desc[UR36][R6.64+0x1f8], R3 ;  /* 0x0001f80306008986 */ /* 0x0005e2000c101124 */
[----:B------:R-:W-:Y:S05]  /*21750*/  @P1 BRA `(.L_x_1055) ;  /* 0x00000000000c1947 */ /* 0x000fea0003800000 */
[----:B------:R-:W2:Y:S02]  /*21760*/  LDG.E.U8 R16, desc[UR36][R14.64+0x1f9] ;  /* 0x0001f9240e107981 */ /* 0x000ea4000c1e1100 */
[----:B--2---:R-:W-:-:S05]  /*21770*/  PRMT R3, R16, 0x8880, RZ ;  /* 0x0000888010037816 */ /* 0x004fca00000000ff */
[----:B------:R-:W-:-:S07]  /*21780*/  IMAD R2, R3, R18, RZ ;  /* 0x0000001203027224 */ /* 0x000fce00078e02ff */
.L_x_1055:
[----:B------:R-:W-:Y:S05]  /*21790*/  BSYNC B1 ;  /* 0x0000000000017941 */ /* 0x000fea0003800000 */
.L_x_1054:
[----:B------:R-:W-:Y:S01]  /*217a0*/  @!P1 IMAD R149, R149, R17, R2 ;  /* 0x0000001195959224 */ /* 0x000fe200078e0202 */
[----:B------:R-:W-:Y:S04]  /*217b0*/  BSSY B1, `(.L_x_1056) ;  /* 0x0000006000017945 */ /* 0x000fe80003800000 */
[----:B------:R0:W-:Y:S01]  /*217c0*/  @!P1 STG.E.U8 desc[UR36][R6.64+0x1f9], R149 ;  /* 0x0001f99506009986 */ /* 0x0001e2000c101124 */
[----:B------:R-:W-:Y:S05]  /*217d0*/  @P5 BRA `(.L_x_1057) ;  /* 0x00000000000c5947 */ /* 0x000fea0003800000 */
[----:B------:R-:W2:Y:S02]  /*217e0*/  LDG.E.U8 R16, desc[UR36][R12.64+0x1f8] ;  /* 0x0001f8240c107981 */ /* 0x000ea4000c1e1100 */
[----:B--2---:R-:W-:-:S05]  /*217f0*/  PRMT R3, R16, 0x8880, RZ ;  /* 0x0000888010037816 */ /* 0x004fca00000000ff */
[----:B------:R-:W-:-:S07]  /*21800*/  IMAD R2, R3, R18, RZ ;  /* 0x0000001203027224 */ /* 0x000fce00078e02ff */
.L_x_1057:
[----:B------:R-:W-:Y:S05]  /*21810*/  BSYNC B1 ;  /* 0x0000000000017941 */ /* 0x000fea0003800000 */
.L_x_1056:
[----:B--2---:R-:W-:Y:S01]  /*21820*/  @!P5 IMAD R3, R150, R17, R2 ;  /* 0x000000119603d224 */ /* 0x004fe200078e0202 */
[----:B------:R-:W-:Y:S01]  /*21830*/  ISETP.LT.OR P2, PT, R0, 0x1fa, !P2 ;  /* 0x000001fa0000780c */ /* 0x000fe20005741670 */
[----:B------:R-:W-:Y:S03]  /*21840*/  BSSY B1, `(.L_x_1058) ;  /* 0x0000006000017945 */ /* 0x000fe60003800000 */
[----:B------:R2:W-:Y:S09]  /*21850*/  @!P5 STG.E.U8 desc[UR36][R8.64+0x1f8], R3 ;  /* 0x0001f8030800d986 */ /* 0x0005f2000c101124 */
[----:B------:R-:W-:Y:S05]  /*21860*/  @P2 BRA `(.L_x_1059) ;  /* 0x00000000000c2947 */ /* 0x000fea0003800000 */
[----:B------:R-:W2:Y:S02]  /*21870*/  LDG.E.U8 R16, desc[UR36][R12.64+0x1f9] ;  /* 0x0001f9240c107981 */ /* 0x000ea4000c1e1100 */
[----:B--2---:R-:W-:-:S05]  /*21880*/  PRMT R3, R16, 0x8880, RZ ;  /* 0x0000888010037816 */ /* 0x004fca00000000ff */
[----:B------:R-:W-:-:S07]  /*21890*/  IMAD R2, R3, R18, RZ ;  /* 0x0000001203027224 */ /* 0x000fce00078e02ff */
.L_x_1059:
[----:B------:R-:W-:Y:S05]  /*218a0*/  BSYNC B1 ;  /* 0x0000000000017941 */ /* 0x000fea0003800000 */
.L_x_1058:
[----:B------:R-:W-:Y:S01]  /*218b0*/  IMAD R151, R151, R17, R2 ;  /* 0x0000001197977224 */ /* 0x000fe200078e0202 */
[----:B------:R-:W-:Y:S06]  /*218c0*/  @P2 BRA `(.L_x_1060) ;  /* 0x0000007800182947 */ /* 0x000fec0003800000 */
[----:B------:R0:W-:Y:S01]  /*218d0*/  STG.E.U8 desc[UR36][R8.64+0x1f9], R151 ;  /* 0x0001f99708007986 */ /* 0x0001e2000c101124 */
[----:B------:R-:W-:Y:S05]  /*218e0*/  BRA `(.L_x_1060) ;  /* 0x0000007800107947 */ /* 0x000fea0003800000 */
.L_x_35:
[----:B------:R-:W2:Y:S04]  /*218f0*/  LDL.LU R2, [R1+0x400] ;  /* 0x0004000001027983 */ /* 0x000ea80000300800 */
[----:B------:R-:W3:Y:S04]  /*21900*/  LDL.LU R3, [R1+0x408] ;  /* 0x0004080001037983 */ /* 0x000ee80000300800 */
[----:B------:R-:W4:Y:S04]  /*21910*/  LDL.LU R235, [R1+0x49c] ;  /* 0x00049c0001eb7983 */ /* 0x000f280000300800 */
[----:B------:R-:W5:Y:S04]  /*21920*/  LDL.LU R234, [R1+0x4a0] ;  /* 0x0004a00001ea7983 */ /* 0x000f680000300800 */
        /* <DEDUP_REMOVED lines=60> */
[----:B------:R-:W5:Y:S01]  /*21cf0*/  LDL.LU R173, [R1+0x594] ;  /* 0x0005940001ad7983 */ /* 0x000f620000300800 */
[----:B------:R-:W-:-:S03]  /*21d00*/  ISETP.GE.AND P2, PT, R157, 0x1, PT ;  /* 0x000000019d00780c */ /* 0x000fc60003f46270 */
[----:B------:R-:W5:Y:S04]  /*21d10*/  LDL.LU R172, [R1+0x598] ;  /* 0x0005980001ac7983 */ /* 0x000f680000300800 */
[----:B------:R-:W5:Y:S04]  /*21d20*/  LDL.LU R171, [R1+0x59c] ;  /* 0x00059c0001ab7983 */ /* 0x000f680000300800 */
[----:B------:R-:W5:Y:S04]  /*21d30*/  LDL.LU R170, [R1+0x5a0] ;  /* 0x0005a00001aa7983 */ /* 0x000f680000300800 */
[----:B------:R-:W5:Y:S01]  /*21d40*/  LDL.LU R169, [R1+0x5a4] ;  /* 0x0005a40001a97983 */ /* 0x000f620000300800 */
[----:B------:R-:W-:-:S03]  /*21d50*/  ISETP.LT.OR P1, PT, R0, 0x1, !P2 ;  /* 0x000000010000780c */ /* 0x000fc60005721670 */
        /* <DEDUP_REMOVED lines=13> */
[----:B--2---:R-:W-:-:S03]  /*21e30*/  @!P1 IMAD R2, R2, R17, RZ ;  /* 0x0000001102029224 */ /* 0x004fc600078e02ff */
        /* <DEDUP_REMOVED lines=9> */
[----:B------:R-:W-:-:S02]  /*21ed0*/  ISETP.LT.OR P5, PT, R0, 0x2, !P2 ;  /* 0x000000020000780c */ /* 0x000fc400057a1670 */
[----:B------:R-:W-:Y:S01]  /*21ee0*/  ISETP.GE.AND P3, PT, R157, 0x9, PT ;  /* 0x000000099d00780c */ /* 0x000fe20003f66270 */
[----:B------:R0:W-:Y:S03]  /*21ef0*/  @!P1 STG.E.U8 desc[UR36][R4.64], R2 ;  /* 0x0000000204009986 */ /* 0x0001e6000c101124 */
[C---:B------:R-:W-:Y:S02]  /*21f00*/  ISETP.LT.OR P0, PT, R0.reuse, 0x1, !P3 ;  /* 0x000000010000780c */ /* 0x040fe40005f01670 */
[C---:B------:R-:W-:Y:S01]  /*21f10*/  ISETP.LT.OR P4, PT, R0.reuse, 0x2, !P3 ;  /* 0x000000020000780c */ /* 0x040fe20005f81670 */
[----:B0-----:R-:W3:Y:S01]  /*21f20*/  LDL.LU R2, [R1+0x404] ;  /* 0x0004040001027983 */ /* 0x001ee20000300800 */
[----:B------:R-:W-:-:S03]  /*21f30*/  ISETP.LT.OR P1, PT, R0, 0x9, !P2 ;  /* 0x000000090000780c */ /* 0x000fc60005721670 */
[----:B---3--:R-:W-:-:S05]  /*21f40*/  @!P5 IMAD R2, R2, R17, RZ ;  /* 0x000000110202d224 */ /* 0x008fca00078e02ff */
[----:B------:R0:W-:Y:S04]  /*21f50*/  @!P5 STG.E.U8 desc[UR36][R4.64+0x1], R2 ;  /* 0x000001020400d986 */ /* 0x0001e8000c101124 */
[----:B0-----:R-:W3:Y:S01]  /*21f60*/  LDL.LU R2, [R1+0x40c] ;  /* 0x00040c0001027983 */ /* 0x001ee20000300800 */
[----:B------:R-:W-:Y:S01]  /*21f70*/  @!P0 IMAD R3, R3, R17, RZ ;  /* 0x0000001103038224 */ /* 0x000fe200078e02ff */
[----:B------:R-:W-:-:S04]  /*21f80*/  ISETP.LT.OR P5, PT, R0, 0xa, !P2 ;  /* 0x0000000a0000780c */ /* 0x000fc800057a1670 */
[----:B------:R0:W-:Y:S04]  /*21f90*/  @!P0 STG.E.U8 desc[UR36][R10.64], R3 ;  /* 0x000000030a008986 */ /* 0x0001e8000c101124 */
[----:B0-----:R-:W4:Y:S01]  /*21fa0*/  LDL.LU R3, [R1+0x418] ;  /* 0x0004180001037983 */ /* 0x001f220000300800 */
[----:B---3--:R-:W-:-:S05]  /*21fb0*/  @!P4 IMAD R2, R2, R17, RZ ;  /* 0x000000110202c224 */ /* 0x008fca00078e02ff */
[----:B------:R0:W-:Y:S04]  /*21fc0*/  @!P4 STG.E.U8 desc[UR36][R10.64+0x1], R2 ;  /* 0x000001020a00c986 */ /* 0x0001e8000c101124 */
[----:B0-----:R-:W3:Y:S02]  /*21fd0*/  LDL.LU R2, [R1+0x410] ;  /* 0x0004100001027983 */ /* 0x001ee40000300800 */
[----:B---3--:R-:W-:-:S05]  /*21fe0*/  @!P1 IMAD R2, R2, R17, RZ ;  /* 0x0000001102029224 */ /* 0x008fca00078e02ff */
[----:B------:R0:W-:Y:S04]  /*21ff0*/  @!P1 STG.E.U8 desc[UR36][R4.64+0x8], R2 ;  /* 0x0000080204009986 */ /* 0x0001e8000c101124 */
[----:B0-----:R-:W3:Y:S01]  /*22000*/  LDL.LU R2, [R1+0x414] ;  /* 0x0004140001027983 */ /* 0x001ee20000300800 */
[C---:B------:R-:W-:Y:S02]  /*22010*/  ISETP.LT.OR P0, PT, R0.reuse, 0x9, !P3 ;  /* 0x000000090000780c */ /* 0x040fe40005f01670 */
[----:B------:R-:W-:Y:S01]  /*22020*/  ISETP.LT.OR P4, PT, R0, 0xa, !P3 ;  /* 0x0000000a0000780c */ /* 0x000fe20005f81670 */
[----:B---3--:R-:W-:-:S05]  /*22030*/  @!P5 IMAD R2, R2, R17, RZ ;  /* 0x000000110202d224 */ /* 0x008fca00078e02ff */
[----:B------:R0:W-:Y:S04]  /*22040*/  @!P5 STG.E.U8 desc[UR36][R4.64+0x9], R2 ;  /* 0x000009020400d986 */ /* 0x0001e8000c101124 */
[----:B0-----:R-:W3:Y:S01]  /*22050*/  LDL.LU R2, [R1+0x41c] ;  /* 0x00041c0001027983 */ /* 0x001ee20000300800 */
[----:B----4-:R-:W-:-:S05]  /*22060*/  @!P0 IMAD R3, R3, R17, RZ ;  /* 0x0000001103038224 */ /* 0x010fca00078e02ff */
[----:B------:R0:W-:Y:S04]  /*22070*/  @!P0 STG.E.U8 desc[UR36][R10.64+0x8], R3 ;  /* 0x000008030a008986 */ /* 0x0001e8000c101124 */
[----:B0-----:R-:W4:Y:S01]  /*22080*/  LDL.LU R3, [R1+0x428] ;  /* 0x0004280001037983 */ /* 0x001f220000300800 */
[----:B---3--:R-:W-:-:S05]  /*22090*/  @!P4 IMAD R2, R2, R17, RZ ;  /* 0x000000110202c224 */ /* 0x008fca00078e02ff */
[----:B------:R0:W-:Y:S04]  /*220a0*/  @!P4 STG.E.U8 desc[UR36][R10.64+0x9], R2 ;  /* 0x000009020a00c986 */ /* 0x0001e8000c101124 */
[----:B0-----:R-:W3:Y:S01]  /*220b0*/  LDL.LU R2, [R1+0x420] ;  /* 0x0004200001027983 */ /* 0x001ee20000300800 */
[C---:B------:R-:W-:Y:S02]  /*220c0*/  ISETP.LT.OR P1, PT, R0.reuse, 0x11, !P2 ;  /* 0x000000110000780c */ /* 0x040fe40005721670 */
[----:B------:R-:W-:-:S11]  /*220d0*/  ISETP.LT.OR P5, PT, R0, 0x12, !P2 ;  /* 0x000000120000780c */ /* 0x000fd600057a1670 */
        /* <DEDUP_REMOVED lines=99> */
[----:B------:R-:W-:-:S13]  /*22710*/  ISETP.LT.OR P0, PT, R0, 0x41, !P3 ;  /* 0x000000410000780c */ /* 0x000fda0005f01670 */
[-C--:B----4-:R-:W-:Y:S02]  /*22720*/  @!P0 IMAD R3, R3, R17.reuse, RZ ;  /* 0x0000001103038224 */ /* 0x090fe400078e02ff */
[----:B---3--:R-:W-:-:S05]  /*22730*/  @!P5 IMAD R2, R2, R17, RZ ;  /* 0x000000110202d224 */ /* 0x008fca00078e02ff */
[----:B------:R0:W-:Y:S04]  /*22740*/  @!P5 STG.E.U8 desc[UR36][R4.64+0x41], R2 ;  /* 0x000041020400d986 */ /* 0x0001e8000c101124 */
[----:B0-----:R-:W3:Y:S04]  /*22750*/  LDL.LU R2, [R1+0x48c] ;  /* 0x00048c0001027983 */ /* 0x001ee80000300800 */
[----:B------:R0:W-:Y:S04]  /*22760*/  @!P0 STG.E.U8 desc[UR36][R10.64+0x40], R3 ;  /* 0x000040030a008986 */ /* 0x0001e8000c101124 */
[----:B0-----:R-:W4:Y:S01]  /*22770*/  LDL.LU R3, [R1+0x490] ;  /* 0x0004900001037983 */ /* 0x001f220000300800 */
[----:B------:R-:W-:-:S02]  /*22780*/  ISETP.LT.OR P4, PT, R0, 0x42, !P3 ;  /* 0x000000420000780c */ /* 0x000fc40005f81670 */
[----:B------:R-:W-:-:S11]  /*22790*/  ISETP.LT.OR P1, PT, R0, 0x49, !P2 ;  /* 0x000000490000780c */ /* 0x000fd60005721670 */
[----:B---3--:R-:W-:-:S05]  /*227a0*/  @!P4 IMAD R2, R2, R17, RZ ;  /* 0x000000110202c224 */ /* 0x008fca00078e02ff */
[----:B------:R0:W-:Y:S04]  /*227b0*/  @!P4 STG.E.U8 desc[UR36][R10.64+0x41], R2 ;  /* 0x000041020a00c986 */ /* 0x0001e8000c101124 */
[----:B0-----:R-:W3:Y:S01]  /*227c0*/  LDL.LU R2, [R1+0x494] ;  /* 0x0004940001027983 */ /* 0x001ee20000300800 */
[----:B----4-:R-:W-:-:S05]  /*227d0*/  @!P1 IMAD R3, R3, R17, RZ ;  /* 0x0000001103039224 */ /* 0x010fca00078e02ff */
[----:B------:R0:W-:Y:S04]  /*227e0*/  @!P1 STG.E.U8 desc[UR36][R4.64+0x48], R3 ;  /* 0x0000480304009986 */ /* 0x0001e8000c101124 */
[----:B0-----:R-:W4:Y:S01]  /*227f0*/  LDL.LU R3, [R1+0x498] ;  /* 0x0004980001037983 */ /* 0x001f220000300800 */
[C---:B------:R-:W-:Y:S02]  /*22800*/  ISETP.LT.OR P5, PT, R0.reuse, 0x4a, !P2 ;  /* 0x0000004a0000780c */ /* 0x040fe400057a1670 */
[C---:B------:R-:W-:Y:S02]  /*22810*/  ISETP.LT.OR P4, PT, R0.reuse, 0x4a, !P3 ;  /* 0x0000004a0000780c */ /* 0x040fe40005f81670 */
[C---:B------:R-:W-:Y:S02]  /*22820*/  ISETP.LT.OR P0, PT, R0.reuse, 0x49, !P3 ;  /* 0x000000490000780c */ /* 0x040fe40005f01670 */
[----:B------:R-:W-:-:S07]  /*22830*/  ISETP.LT.OR P1, PT, R0, 0x51, !P2 ;  /* 0x000000510000780c */ /* 0x000fce0005721670 */
[----:B---3--:R-:W-:-:S05]  /*22840*/  @!P5 IMAD R2, R2, R17, RZ ;  /* 0x000000110202d224 */ /* 0x008fca00078e02ff */
[----:B------:R0:W-:Y:S01]  /*22850*/  @!P5 STG.E.U8 desc[UR36][R4.64+0x49], R2 ;  /* 0x000049020400d986 */ /* 0x0001e2000c101124 */
[----:B------:R-:W-:Y:S01]  /*22860*/  ISETP.LT.OR P5, PT, R0, 0x52, !P2 ;  /* 0x000000520000780c */ /* 0x000fe200057a1670 */
[----:B0-----:R-:W-:-:S05]  /*22870*/  @!P4 IMAD R2, R235, R17, RZ ;  /* 0x00000011eb02c224 */ /* 0x001fca00078e02ff */
[----:B------:R5:W-:Y:S01]  /*22880*/  @!P4 STG.E.U8 desc[UR36][R10.64+0x49], R2 ;  /* 0x000049020a00c986 */ /* 0x000be2000c101124 */
[----:B------:R-:W-:Y:S01]  /*22890*/  ISETP.LT.OR P4, PT, R0, 0x52, !P3 ;  /* 0x000000520000780c */ /* 0x000fe20005f81670 */
[----:B----4-:R-:W-:-:S05]  /*228a0*/  @!P0 IMAD R3, R3, R17, RZ ;  /* 0x0000001103038224 */ /* 0x010fca00078e02ff */
[----:B------:R0:W-:Y:S01]  /*228b0*/  @!P0 STG.E.U8 desc[UR36][R10.64+0x48], R3 ;  /* 0x000048030a008986 */ /* 0x0001e2000c101124 */
[----:B-----5:R-:W-:Y:S01]  /*228c0*/  @!P5 IMAD R2, R233, R17, RZ ;  /* 0x00000011e902d224 */ /* 0x020fe200078e02ff */
[----:B------:R-:W-:-:S04]  /*228d0*/  ISETP.LT.OR P0, PT, R0, 0x51, !P3 ;  /* 0x000000510000780c */ /* 0x000fc80005f01670 */
[----:B------:R1:W-:Y:S01]  /*228e0*/  @!P5 STG.E.U8 desc[UR36][R4.64+0x51], R2 ;  /* 0x000051020400d986 */ /* 0x0003e2000c101124 */
[----:B------:R-:W-:Y:S01]  /*228f0*/  ISETP.LT.OR P5, PT, R0, 0x5a, !P2 ;  /* 0x0000005a0000780c */ /* 0x000fe200057a1670 */
[----:B0-----:R-:W-:-:S05]  /*22900*/  @!P1 IMAD R3, R234, R17, RZ ;  /* 0x00000011ea039224 */ /* 0x001fca00078e02ff */
[----:B------:R0:W-:Y:S01]  /*22910*/  @!P1 STG.E.U8 desc[UR36][R4.64+0x50], R3 ;  /* 0x0000500304009986 */ /* 0x0001e2000c101124 */
[----:B-1----:R-:W-:Y:S01]  /*22920*/  @!P4 IMAD R2, R231, R17, RZ ;  /* 0x00000011e702c224 */ /* 0x002fe200078e02ff */
        /* <DEDUP_REMOVED lines=224> */
[----:B0-----:R-:W-:Y:S01]  /*23730*/  @!P1 IMAD R3, R155, R17, RZ ;  /* 0x000000119b039224 */ /* 0x001fe200078e02ff */
[----:B------:R-:W-:-:S04]  /*23740*/  ISETP.LT.OR P5, PT, R0, 0xf2, !P2 ;  /* 0x000000f20000780c */ /* 0x000fc800057a1670 */
[----:B------:R0:W-:Y:S01]  /*23750*/  @!P1 STG.E.U8 desc[UR36][R4.64+0xe8], R3 ;  /* 0x0000e80304009986 */ /* 0x0001e2000c101124 */
[----:B--2---:R-:W-:Y:S01]  /*23760*/  @!P4 IMAD R2, R152, R17, RZ ;  /* 0x000000119802c224 */ /* 0x004fe200078e02ff */
[----:B------:R-:W-:-:S04]  /*23770*/  ISETP.LT.OR P1, PT, R0, 0xf1, !P2 ;  /* 0x000000f10000780c */ /* 0x000fc80005721670 */
[----:B------:R1:W-:Y:S01]  /*23780*/  @!P4 STG.E.U8 desc[UR36][R10.64+0xe9], R2 ;  /* 0x0000e9020a00c986 */ /* 0x0003e2000c101124 */
[----:B------:R-:W-:Y:S01]  /*23790*/  ISETP.LT.OR P4, PT, R0, 0xf1, !P3 ;  /* 0x000000f10000780c */ /* 0x000fe20005f81670 */
[----:B0-----:R-:W-:-:S05]  /*237a0*/  @!P0 IMAD R3, R153, R17, RZ ;  /* 0x0000001199038224 */ /* 0x001fca00078e02ff */
[----:B------:R0:W-:Y:S01]  /*237b0*/  @!P0 STG.E.U8 desc[UR36][R10.64+0xe8], R3 ;  /* 0x0000e8030a008986 */ /* 0x0001e2000c101124 */
[----:B-1----:R-:W-:-:S06]  /*237c0*/  @!P5 IMAD R2, R22, R17, RZ ;  /* 0x000000111602d224 */ /* 0x002fcc00078e02ff */
[-C--:B------:R-:W-:Y:S02]  /*237d0*/  @!P4 IMAD R12, R12, R17.reuse, RZ ;  /* 0x000000110c0cc224 */ /* 0x080fe400078e02ff */
[----:B0-----:R-:W-:Y:S01]  /*237e0*/  @!P1 IMAD R3, R23, R17, RZ ;  /* 0x0000001117039224 */ /* 0x001fe200078e02ff */
[----:B------:R-:W-:Y:S04]  /*237f0*/  @!P5 STG.E.U8 desc[UR36][R4.64+0xf1], R2 ;  /* 0x0000f1020400d986 */ /* 0x000fe8000c101124 */
[----:B------:R-:W-:Y:S04]  /*23800*/  @!P1 STG.E.U8 desc[UR36][R4.64+0xf0], R3 ;  /* 0x0000f00304009986 */ /* 0x000fe8000c101124 */
[----:B------:R0:W-:Y:S04]  /*23810*/  @!P4 STG.E.U8 desc[UR36][R10.64+0xf0], R12 ;  /* 0x0000f00c0a00c986 */ /* 0x0001e8000c101124 */
[----:B0-----:R-:W2:Y:S04]  /*23820*/  LDL.LU R12, [R1+0x29c] ;  /* 0x00029c00010c7983 */ /* 0x001ea80000300800 */
        /* <DEDUP_REMOVED lines=50> */
[----:B------:R-:W-:-:S03]  /*23b50*/  ISETP.LT.OR P0, PT, R0, 0xf2, !P3 ;  /* 0x000000f20000780c */ /* 0x000fc60005f01670 */
        /* <DEDUP_REMOVED lines=12> */
[----:B------:R-:W5:Y:S04]  /*23c20*/  LDL.LU R175, [R1+0x390] ;  /* 0x0003900001af7983 */ /* 0x000f680000300800 */
[----:B------:R-:W5:Y:S04]  /*23c30*/  LDL.LU R174, [R1+0x394] ;  /* 0x0003940001ae7983 */ /* 0x000f680000300800 */
[----:B------:R-:W5:Y:S01]  /*23c40*/  LDL.LU R173, [R1+0x398] ;  /* 0x0003980001ad7983 */ /* 0x000f620000300800 */
[----:B------:R-:W-:-:S03]  /*23c50*/  @!P0 IMAD R2, R21, R17, RZ ;  /* 0x0000001115028224 */ /* 0x000fc600078e02ff */
[----:B------:R-:W5:Y:S01]  /*23c60*/  LDL.LU R172, [R1+0x39c] ;  /* 0x00039c0001ac7983 */ /* 0x000f620000300800 */
[----:B------:R-:W-:-:S03]  /*23c70*/  @!P1 IMAD R3, R20, R17, RZ ;  /* 0x0000001114039224 */ /* 0x000fc600078e02ff */
        /* <DEDUP_REMOVED lines=8> */
[----:B------:R0:W-:Y:S04]  /*23d00*/  @!P0 STG.E.U8 desc[UR36][R10.64+0xf1], R2 ;  /* 0x0000f1020a008986 */ /* 0x0001e8000c101124 */
[----:B------:R-:W5:Y:S04]  /*23d10*/  LDL.LU R163, [R1+0x3bc] ;  /* 0x0003bc0001a37983 */ /* 0x000f680000300800 */
[----:B------:R-:W-:Y:S01]  /*23d20*/  @!P1 STG.E.U8 desc[UR36][R4.64+0xf8], R3 ;  /* 0x0000f80304009986 */ /* 0x000fe2000c101124 */
[----:B------:R-:W-:-:S03]  /*23d30*/  ISETP.LT.OR P1, PT, R0, 0xfa, !P3 ;  /* 0x000000fa0000780c */ /* 0x000fc60005f21670 */
[----:B------:R-:W5:Y:S01]  /*23d40*/  LDL.LU R162, [R1+0x3c0] ;  /* 0x0003c00001a27983 */ /* 0x000f620000300800 */
[----:B0-----:R-:W-:-:S03]  /*23d50*/  @!P5 IMAD R2, R15, R17, RZ ;  /* 0x000000110f02d224 */ /* 0x001fc600078e02ff */
        /* <DEDUP_REMOVED lines=8> */
[----:B------:R0:W-:Y:S04]  /*23de0*/  @!P5 STG.E.U8 desc[UR36][R4.64+0xf9], R2 ;  /* 0x0000f9020400d986 */ /* 0x0001e8000c101124 */
[----:B------:R-:W5:Y:S04]  /*23df0*/  LDL.LU R23, [R1+0x3e4] ;  /* 0x0003e40001177983 */ /* 0x000f680000300800 */
[----:B------:R-:W5:Y:S01]  /*23e00*/  LDL.LU R22, [R1+0x3e8] ;  /* 0x0003e80001167983 */ /* 0x000f620000300800 */
[----:B0-----:R-:W-:-:S03]  /*23e10*/  @!P4 IMAD R2, R14, R17, RZ ;  /* 0x000000110e02c224 */ /* 0x001fc600078e02ff */
[----:B------:R-:W5:Y:S01]  /*23e20*/  LDL.LU R21, [R1+0x3ec] ;  /* 0x0003ec0001157983 */ /* 0x000f620000300800 */
[----:B------:R-:W-:-:S03]  /*23e30*/  @!P1 IMAD R3, R13, R17, RZ ;  /* 0x000000110d039224 */ /* 0x000fc600078e02ff */
[----:B------:R-:W5:Y:S04]  /*23e40*/  LDL.LU R20, [R1+0x3f0] ;  /* 0x0003f00001147983 */ /* 0x000f680000300800 */
[----:B------:R-:W5:Y:S04]  /*23e50*/  LDL.LU R15, [R1+0x3f4] ;  /* 0x0003f400010f7983 */ /* 0x000f680000300800 */
[----:B------:R-:W5:Y:S04]  /*23e60*/  LDL.LU R14, [R1+0x3f8] ;  /* 0x0003f800010e7983 */ /* 0x000f680000300800 */
[----:B------:R-:W5:Y:S04]  /*23e70*/  LDL.LU R13, [R1+0x3fc] ;  /* 0x0003fc00010d7983 */ /* 0x000f680000300800 */
[----:B------:R0:W-:Y:S04]  /*23e80*/  @!P4 STG.E.U8 desc[UR36][R10.64+0xf8], R2 ;  /* 0x0000f8020a00c986 */ /* 0x0001e8000c101124 */
[----:B0-----:R-:W2:Y:S01]  /*23e90*/  LDL.LU R2, [R1+0x200] ;  /* 0x0002000001027983 */ /* 0x001ea20000300800 */
[----:B------:R-:W-:-:S04]  /*23ea0*/  ISETP.GE.AND P0, PT, R157, 0x81, PT ;  /* 0x000000819d00780c */ /* 0x000fc80003f06270 */
[----:B------:R-:W-:Y:S01]  /*23eb0*/  ISETP.LT.OR P5, PT, R0, 0x1, !P0 ;  /* 0x000000010000780c */ /* 0x000fe200047a1670 */
[----:B------:R0:W-:Y:S01]  /*23ec0*/  @!P1 STG.E.U8 desc[UR36][R10.64+0xf9], R3 ;  /* 0x0000f9030a009986 */ /* 0x0001e2000c101124 */
[----:B------:R-:W-:-:S03]  /*23ed0*/  ISETP.GE.AND P1, PT, R157, 0x89, PT ;  /* 0x000000899d00780c */ /* 0x000fc60003f26270 */
[----:B0-----:R-:W3:Y:S04]  /*23ee0*/  LDL.LU R3, [R1+0x298] ;  /* 0x0002980001037983 */ /* 0x001ee80000300800 */
[----:B------:R-:W4:Y:S04]  /*23ef0*/  LDL.LU R157, [R1+0x294] ;  /* 0x00029400019d7983 */ /* 0x000f280000300800 */
[----:B--2---:R-:W-:-:S05]  /*23f00*/  @!P5 IMAD R2, R2, R17, RZ ;  /* 0x000000110202d224 */ /* 0x004fca00078e02ff */
[----:B------:R0:W-:Y:S04]  /*23f10*/  @!P5 STG.E.U8 desc[UR36][R6.64], R2 ;  /* 0x000000020600d986 */ /* 0x0001e8000c101124 */
[----:B0-----:R-:W2:Y:S01]  /*23f20*/  LDL.LU R2, [R1+0x204] ;  /* 0x0002040001027983 */ /* 0x001ea20000300800 */
[C---:B------:R-:W-:Y:S02]  /*23f30*/  ISETP.LT.OR P4, PT, R0.reuse, 0x2, !P0 ;  /* 0x000000020000780c */ /* 0x040fe40004781670 */
[----:B------:R-:W-:-:S11]  /*23f40*/  ISETP.LT.OR P5, PT, R0, 0x1, !P1 ;  /* 0x000000010000780c */ /* 0x000fd60004fa1670 */
[----:B--2---:R-:W-:-:S05]  /*23f50*/  @!P4 IMAD R2, R2, R17, RZ ;  /* 0x000000110202c224 */ /* 0x004fca00078e02ff */
[----:B------:R0:W-:Y:S04]  /*23f60*/  @!P4 STG.E.U8 desc[UR36][R6.64+0x1], R2 ;  /* 0x000001020600c986 */ /* 0x0001e8000c101124 */
[----:B0-----:R-:W2:Y:S01]  /*23f70*/  LDL.LU R2, [R1+0x208] ;  /* 0x0002080001027983 */ /* 0x001ea20000300800 */
[----:B------:R-:W-:Y:S01]  /*23f80*/  ISETP.LT.OR P4, PT, R0, 0x2, !P1 ;  /* 0x000000020000780c */ /* 0x000fe20004f81670 */
[----:B--2---:R-:W-:-:S05]  /*23f90*/  @!P5 IMAD R2, R2, R17, RZ ;  /* 0x000000110202d224 */ /* 0x004fca00078e02ff */
[----:B------:R0:W-:Y:S04]  /*23fa0*/  @!P5 STG.E.U8 desc[UR36][R8.64], R2 ;  /* 0x000000020800d986 */ /* 0x0001e8000c101124 */
[----:B0-----:R-:W2:Y:S01]  /*23fb0*/  LDL.LU R2, [R1+0x20c] ;  /* 0x00020c0001027983 */ /* 0x001ea20000300800 */
[----:B------:R-:W-:Y:S02]  /*23fc0*/  ISETP.LT.OR P5, PT, R0, 0x9, !P0 ;  /* 0x000000090000780c */ /* 0x000fe400047a1670 */
        /* <DEDUP_REMOVED lines=133> */
[----:B------:R4:W-:Y:S01]  /*24820*/  @!P5 STG.E.U8 desc[UR36][R6.64+0x48], R2 ;  /* 0x000048020600d986 */ /* 0x0009e2000c101124 */
[----:B------:R-:W-:-:S06]  /*24830*/  ISETP.LT.OR P5, PT, R0, 0x49, !P1 ;  /* 0x000000490000780c */ /* 0x000fcc0004fa1670 */
[-C--:B----4-:R-:W-:Y:S02]  /*24840*/  @!P4 IMAD R2, R157, R17.reuse, RZ ;  /* 0x000000119d02c224 */ /* 0x090fe400078e02ff */
[----:B------:R-:W2:Y:S04]  /*24850*/  LDL.LU R157, [R1+0x94] ;  /* 0x00009400019d7983 */ /* 0x000ea80000300800 */
[----:B------:R3:W-:Y:S01]  /*24860*/  @!P4 STG.E.U8 desc[UR36][R6.64+0x49], R2 ;  /* 0x000049020600c986 */ /* 0x0007e2000c101124 */
[C---:B------:R-:W-:Y:S01]  /*24870*/  ISETP.LT.OR P4, PT, R0.reuse, 0x4a, !P1 ;  /* 0x0000004a0000780c */ /* 0x040fe20004f81670 */
[----:B---3--:R-:W-:Y:S02]  /*24880*/  @!P5 IMAD R2, R3, R17, RZ ;  /* 0x000000110302d224 */ /* 0x008fe400078e02ff */
[----:B------:R-:W3:Y:S04]  /*24890*/  LDL.LU R3, [R1+0x98] ;  /* 0x0000980001037983 */ /* 0x000ee80000300800 */
[----:B------:R0:W-:Y:S01]  /*248a0*/  @!P5 STG.E.U8 desc[UR36][R8.64+0x48], R2 ;  /* 0x000048020800d986 */ /* 0x0001e2000c101124 */
[----:B------:R-:W-:-:S05]  /*248b0*/  ISETP.LT.OR P5, PT, R0, 0x51, !P0 ;  /* 0x000000510000780c */ /* 0x000fca00047a1670 */
[-C--:B0-----:R-:W-:Y:S02]  /*248c0*/  @!P4 IMAD R2, R12, R17.reuse, RZ ;  /* 0x000000110c02c224 */ /* 0x081fe400078e02ff */
[----:B------:R-:W4:Y:S04]  /*248d0*/  LDL.LU R12, [R1+0x9c] ;  /* 0x00009c00010c7983 */ /* 0x000f280000300800 */
[----:B------:R0:W-:Y:S01]  /*248e0*/  @!P4 STG.E.U8 desc[UR36][R8.64+0x49], R2 ;  /* 0x000049020800c986 */ /* 0x0001e2000c101124 */
[----:B------:R-:W-:Y:S01]  /*248f0*/  ISETP.LT.OR P4, PT, R0, 0x52, !P0 ;  /* 0x000000520000780c */ /* 0x000fe20004781670 */
[----:B0-----:R-:W-:-:S05]  /*24900*/  @!P5 IMAD R2, R235, R17, RZ ;  /* 0x00000011eb02d224 */ /* 0x001fca00078e02ff */
[----:B------:R0:W-:Y:S01]  /*24910*/  @!P5 STG.E.U8 desc[UR36][R6.64+0x50], R2 ;  /* 0x000050020600d986 */ /* 0x0001e2000c101124 */
[----:B------:R-:W-:-:S06]  /*24920*/  ISETP.LT.OR P5, PT, R0, 0x51, !P1 ;  /* 0x000000510000780c */ /* 0x000fcc0004fa1670 */
[----:B0-----:R-:W-:-:S05]  /*24930*/  @!P4 IMAD R2, R234, R17, RZ ;  /* 0x00000011ea02c224 */ /* 0x001fca00078e02ff */
[----:B------:R5:W-:Y:S01]  /*24940*/  @!P4 STG.E.U8 desc[UR36][R6.64+0x51], R2 ;  /* 0x000051020600c986 */ /* 0x000be2000c101124 */
[----:B------:R-:W-:Y:S01]  /*24950*/  ISETP.LT.OR P4, PT, R0, 0x52, !P1 ;  /* 0x000000520000780c */ /* 0x000fe20004f81670 */
[----:B-----5:R-:W-:-:S05]  /*24960*/  @!P5 IMAD R2, R233, R17, RZ ;  /* 0x00000011e902d224 */ /* 0x020fca00078e02ff */
[----:B------:R0:W-:Y:S01]  /*24970*/  @!P5 STG.E.U8 desc[UR36][R8.64+0x50], R2 ;  /* 0x000050020800d986 */ /* 0x0001e2000c101124 */
[----:B------:R-:W-:-:S06]  /*24980*/  ISETP.LT.OR P5, PT, R0, 0x59, !P0 ;  /* 0x000000590000780c */ /* 0x000fcc00047a1670 */
[----:B0-----:R-:W-:-:S05]  /*24990*/  @!P4 IMAD R2, R232, R17, RZ ;  /* 0x00000011e802c224 */ /* 0x001fca00078e02ff */
        /* <DEDUP_REMOVED lines=249> */
[----:B------:R0:W-:Y:S07]  /*25930*/  @!P5 STG.E.U8 desc[UR36][R8.64+0xf8], R2 ;  /* 0x0000f8020800d986 */ /* 0x0001ee000c101124 */
[----:B0-----:R-:W-:Y:S02]  /*25940*/  @!P4 IMAD R2, R13, R17, RZ ;  /* 0x000000110d02c224 */ /* 0x001fe400078e02ff */
        /* <DEDUP_REMOVED lines=89> */
[----:B0-----:R-:W2:Y:S01]  /*25ee0*/  LDL.LU R2, [R1] ;  /* 0x0000000001027983 */ /* 0x001ea20000300800 */
[----:B------:R-:W-:-:S02]  /*25ef0*/  ISETP.LT.OR P5, PT, R0, 0x101, !P2 ;  /* 0x000001010000780c */ /* 0x000fc400057a1670 */
        /* <DEDUP_REMOVED lines=146> */
[----:B------:R0:W-:Y:S01]  /*26820*/  @!P5 STG.E.U8 desc[UR36][R4.64+0x148], R2 ;  /* 0x000148020400d986 */ /* 0x0001e2000c101124 */
[----:B------:R-:W-:-:S05]  /*26830*/  ISETP.LT.OR P5, PT, R0, 0x149, !P3 ;  /* 0x000001490000780c */ /* 0x000fca0005fa1670 */
[----:B0-----:R-:W-:-:S05]  /*26840*/  @!P4 IMAD R2, R157, R17, RZ ;  /* 0x000000119d02c224 */ /* 0x001fca00078e02ff */
[----:B------:R3:W-:Y:S01]  /*26850*/  @!P4 STG.E.U8 desc[UR36][R4.64+0x149], R2 ;  /* 0x000149020400c986 */ /* 0x0007e2000c101124 */
[----:B------:R-:W-:Y:S02]  /*26860*/  ISETP.LT.OR P4, PT, R0, 0x14a, !P3 ;  /* 0x0000014a0000780c */ /* 0x000fe40005f81670 */
[----:B---3--:R-:W-:-:S05]  /*26870*/  @!P5 IMAD R2, R3, R17, RZ ;  /* 0x000000110302d224 */ /* 0x008fca00078e02ff */
[----:B------:R-:W-:Y:S01]  /*26880*/  @!P5 STG.E.U8 desc[UR36][R10.64+0x148], R2 ;  /* 0x000148020a00d986 */ /* 0x000fe2000c101124 */
[----:B------:R-:W-:-:S05]  /*26890*/  ISETP.LT.OR P5, PT, R0, 0x151, !P2 ;  /* 0x000001510000780c */ /* 0x000fca00057a1670 */
[----:B----4-:R-:W-:-:S05]  /*268a0*/  @!P4 IMAD R3, R12, R17, RZ ;  /* 0x000000110c03c224 */ /* 0x010fca00078e02ff */
[----:B------:R0:W-:Y:S01]  /*268b0*/  @!P4 STG.E.U8 desc[UR36][R10.64+0x149], R3 ;  /* 0x000149030a00c986 */ /* 0x0001e2000c101124 */
[----:B------:R-:W-:Y:S02]  /*268c0*/  ISETP.LT.OR P4, PT, R0, 0x152, !P2 ;  /* 0x000001520000780c */ /* 0x000fe40005781670 */
[----:B-----5:R-:W-:-:S05]  /*268d0*/  @!P5 IMAD R13, R13, R17, RZ ;  /* 0x000000110d0dd224 */ /* 0x020fca00078e02ff */
[----:B------:R1:W-:Y:S01]  /*268e0*/  @!P5 STG.E.U8 desc[UR36][R4.64+0x150], R13 ;  /* 0x0001500d0400d986 */ /* 0x0003e2000c101124 */
[----:B------:R-:W-:-:S05]  /*268f0*/  ISETP.LT.OR P5, PT, R0, 0x151, !P3 ;  /* 0x000001510000780c */ /* 0x000fca0005fa1670 */
[----:B------:R-:W-:-:S05]  /*26900*/  @!P4 IMAD R15, R15, R17, RZ ;  /* 0x000000110f0fc224 */ /* 0x000fca00078e02ff */
[----:B------:R2:W-:Y:S01]  /*26910*/  @!P4 STG.E.U8 desc[UR36][R4.64+0x151], R15 ;  /* 0x0001510f0400c986 */ /* 0x0005e2000c101124 */
[----:B------:R-:W-:Y:S02]  /*26920*/  ISETP.LT.OR P4, PT, R0, 0x152, !P3 ;  /* 0x000001520000780c */ /* 0x000fe40005f81670 */
[----:B------:R-:W-:-:S05]  /*26930*/  @!P5 IMAD R21, R21, R17, RZ ;  /* 0x000000111515d224 */ /* 0x000fca00078e02ff */
[----:B------:R3:W-:Y:S01]  /*26940*/  @!P5 STG.E.U8 desc[UR36][R10.64+0x150], R21 ;  /* 0x000150150a00d986 */ /* 0x0007e2000c101124 */
[----:B------:R-:W-:-:S05]  /*26950*/  ISETP.LT.OR P5, PT, R0, 0x159, !P2 ;  /* 0x000001590000780c */ /* 0x000fca00057a1670 */
[----:B0-----:R-:W-:-:S05]  /*26960*/  @!P4 IMAD R3, R235, R17, RZ ;  /* 0x00000011eb03c224 */ /* 0x001fca00078e02ff */
[----:B------:R0:W-:Y:S01]  /*26970*/  @!P4 STG.E.U8 desc[UR36][R10.64+0x151], R3 ;  /* 0x000151030a00c986 */ /* 0x0001e2000c101124 */
[----:B------:R-:W-:Y:S02]  /*26980*/  ISETP.LT.OR P4, PT, R0, 0x15a, !P2 ;  /* 0x0000015a0000780c */ /* 0x000fe40005781670 */
[----:B-1----:R-:W-:-:S05]  /*26990*/  @!P5 IMAD R13, R234, R17, RZ ;  /* 0x00000011ea0dd224 */ /* 0x002fca00078e02ff */
[----:B------:R1:W-:Y:S01]  /*269a0*/  @!P5 STG.E.U8 desc[UR36][R4.64+0x158], R13 ;  /* 0x0001580d0400d986 */ /* 0x0003e2000c101124 */
[----:B------:R-:W-:-:S05]  /*269b0*/  ISETP.LT.OR P5, PT, R0, 0x159, !P3 ;  /* 0x000001590000780c */ /* 0x000fca0005fa1670 */
[----:B--2---:R-:W-:-:S05]  /*269c0*/  @!P4 IMAD R15, R233, R17, RZ ;  /* 0x00000011e90fc224 */ /* 0x004fca00078e02ff */
[----:B------:R2:W-:Y:S01]  /*269d0*/  @!P4 STG.E.U8 desc[UR36][R4.64+0x159], R15 ;  /* 0x0001590f0400c986 */ /* 0x0005e2000c101124 */
[----:B------:R-:W-:Y:S02]  /*269e0*/  ISETP.LT.OR P4, PT, R0, 0x15a, !P3 ;  /* 0x0000015a0000780c */ /* 0x000fe40005f81670 */
[----:B---3--:R-:W-:-:S05]  /*269f0*/  @!P5 IMAD R21, R232, R17, RZ ;  /* 0x00000011e815d224 */ /* 0x008fca00078e02ff */
        /* <DEDUP_REMOVED lines=228> */
[----:B------:R-:W-:Y:S01]  /*27840*/  @!P5 STG.E.U8 desc[UR36][R10.64+0x1f0], R21 ;  /* 0x0001f0150a00d986 */ /* 0x000fe2000c101124 */
[C---:B------:R-:W-:Y:S02]  /*27850*/  ISETP.LT.OR P5, PT, R0.reuse, 0x1f9, !P2 ;  /* 0x000001f90000780c */ /* 0x040fe400057a1670 */
[----:B------:R-:W-:-:S03]  /*27860*/  ISETP.LT.OR P2, PT, R0, 0x1fa, !P2 ;  /* 0x000001fa0000780c */ /* 0x000fc60005741670 */
[----:B0-----:R-:W-:-:S05]  /*27870*/  @!P4 IMAD R3, R152, R17, RZ ;  /* 0x000000119803c224 */ /* 0x001fca00078e02ff */
[----:B------:R0:W-:Y:S01]  /*27880*/  @!P4 STG.E.U8 desc[UR36][R10.64+0x1f1], R3 ;  /* 0x0001f1030a00c986 */ /* 0x0001e2000c101124 */
[----:B------:R-:W-:Y:S02]  /*27890*/  ISETP.LT.OR P4, PT, R0, 0x1f9, !P3 ;  /* 0x000001f90000780c */ /* 0x000fe40005f81670 */
[-C--:B-1----:R-:W-:Y:S02]  /*278a0*/  @!P5 IMAD R13, R23, R17.reuse, RZ ;  /* 0x00000011170dd224 */ /* 0x082fe400078e02ff */
[----:B------:R-:W-:Y:S01]  /*278b0*/  @!P2 IMAD R23, R22, R17, RZ ;  /* 0x000000111617a224 */ /* 0x000fe200078e02ff */
[C---:B------:R-:W-:Y:S02]  /*278c0*/  ISETP.LT.OR P3, PT, R0.reuse, 0x1fa, !P3 ;  /* 0x000001fa0000780c */ /* 0x040fe40005f61670 */
[----:B------:R-:W-:Y:S01]  /*278d0*/  @!P5 STG.E.U8 desc[UR36][R4.64+0x1f8], R13 ;  /* 0x0001f80d0400d986 */ /* 0x000fe2000c101124 */
[----:B------:R-:W-:-:S03]  /*278e0*/  ISETP.LT.OR P5, PT, R0, 0x101, !P0 ;  /* 0x000001010000780c */ /* 0x000fc600047a1670 */
[----:B------:R1:W-:Y:S01]  /*278f0*/  @!P2 STG.E.U8 desc[UR36][R4.64+0x1f9], R23 ;  /* 0x0001f9170400a986 */ /* 0x0003e2000c101124 */
[----:B------:R-:W-:Y:S01]  /*27900*/  ISETP.LT.OR P2, PT, R0, 0x102, !P0 ;  /* 0x000001020000780c */ /* 0x000fe20004741670 */
[----:B--2---:R-:W-:-:S05]  /*27910*/  @!P4 IMAD R15, R20, R17, RZ ;  /* 0x00000011140fc224 */ /* 0x004fca00078e02ff */
[----:B0-----:R-:W-:-:S03]  /*27920*/  @!P3 IMAD R3, R14, R17, RZ ;  /* 0x000000110e03b224 */ /* 0x001fc600078e02ff */
[-C--:B------:R-:W-:Y:S01]  /*27930*/  @!P5 IMAD R21, R24, R17.reuse, RZ ;  /* 0x000000111815d224 */ /* 0x080fe200078e02ff */
[----:B------:R-:W-:Y:S03]  /*27940*/  @!P4 STG.E.U8 desc[UR36][R10.64+0x1f8], R15 ;  /* 0x0001f80f0a00c986 */ /* 0x000fe6000c101124 */
[----:B------:R-:W-:Y:S01]  /*27950*/  @!P2 IMAD R25, R25, R17, RZ ;  /* 0x000000111919a224 */ /* 0x000fe200078e02ff */
[----:B------:R0:W-:Y:S01]  /*27960*/  @!P3 STG.E.U8 desc[UR36][R10.64+0x1f9], R3 ;  /* 0x0001f9030a00b986 */ /* 0x0001e2000c101124 */
[C---:B------:R-:W-:Y:S02]  /*27970*/  ISETP.LT.OR P4, PT, R0.reuse, 0x101, !P1 ;  /* 0x000001010000780c */ /* 0x040fe40004f81670 */
[C---:B------:R-:W-:Y:S01]  /*27980*/  ISETP.LT.OR P3, PT, R0.reuse, 0x102, !P1 ;  /* 0x000001020000780c */ /* 0x040fe20004f61670 */
[----:B------:R-:W-:Y:S01]  /*27990*/  @!P5 STG.E.U8 desc[UR36][R6.64+0x100], R21 ;  /* 0x000100150600d986 */ /* 0x000fe2000c101124 */
[----:B------:R-:W-:-:S03]  /*279a0*/  ISETP.LT.OR P5, PT, R0, 0x109, !P0 ;  /* 0x000001090000780c */ /* 0x000fc600047a1670 */
[----:B------:R-:W-:Y:S01]  /*279b0*/  @!P2 STG.E.U8 desc[UR36][R6.64+0x101], R25 ;  /* 0x000101190600a986 */ /* 0x000fe2000c101124 */
[----:B------:R-:W-:-:S05]  /*279c0*/  ISETP.LT.OR P2, PT, R0, 0x10a, !P0 ;  /* 0x0000010a0000780c */ /* 0x000fca0004741670 */
[-C--:B-1----:R-:W-:Y:S02]  /*279d0*/  @!P4 IMAD R5, R26, R17.reuse, RZ ;  /* 0x000000111a05c224 */ /* 0x082fe400078e02ff */
[-C--:B------:R-:W-:Y:S02]  /*279e0*/  @!P3 IMAD R27, R27, R17.reuse, RZ ;  /* 0x000000111b1bb224 */ /* 0x080fe400078e02ff */
[-C--:B------:R-:W-:Y:S01]  /*279f0*/  @!P5 IMAD R13, R28, R17.reuse, RZ ;  /* 0x000000111c0dd224 */ /* 0x080fe200078e02ff */
[----:B------:R1:W-:Y:S03]  /*27a00*/  @!P4 STG.E.U8 desc[UR36][R8.64+0x100], R5 ;  /* 0x000100050800c986 */ /* 0x0003e6000c101124 */
[----:B------:R-:W-:Y:S01]  /*27a10*/  @!P2 IMAD R29, R29, R17, RZ ;  /* 0x000000111d1da224 */ /* 0x000fe200078e02ff */
[----:B------:R-:W-:Y:S01]  /*27a20*/  @!P3 STG.E.U8 desc[UR36][R8.64+0x101], R27 ;  /* 0x0001011b0800b986 */ /* 0x000fe2000c101124 */
[----:B------:R-:W-:-:S02]  /*27a30*/  ISETP.LT.OR P4, PT, R0, 0x109, !P1 ;  /* 0x000001090000780c */ /* 0x000fc40004f81670 */
[C---:B------:R-:W-:Y:S01]  /*27a40*/  ISETP.LT.OR P3, PT, R0.reuse, 0x10a, !P1 ;  /* 0x0000010a0000780c */ /* 0x040fe20004f61670 */
[----:B------:R-:W-:Y:S01]  /*27a50*/  @!P5 STG.E.U8 desc[UR36][R6.64+0x108], R13 ;  /* 0x0001080d0600d986 */ /* 0x000fe2000c101124 */
[----:B------:R-:W-:-:S03]  /*27a60*/  ISETP.LT.OR P5, PT, R0, 0x111, !P0 ;  /* 0x000001110000780c */ /* 0x000fc600047a1670 */
[----:B------:R-:W-:Y:S01]  /*27a70*/  @!P2 STG.E.U8 desc[UR36][R6.64+0x109], R29 ;  /* 0x0001091d0600a986 */ /* 0x000fe2000c101124 */
[----:B------:R-:W-:-:S05]  /*27a80*/  ISETP.LT.OR P2, PT, R0, 0x112, !P0 ;  /* 0x000001120000780c */ /* 0x000fca0004741670 */
[-C--:B0-----:R-:W-:Y:S02]  /*27a90*/  @!P4 IMAD R3, R30, R17.reuse, RZ ;  /* 0x000000111e03c224 */ /* 0x081fe400078e02ff */
[-C--:B------:R-:W-:Y:S02]  /*27aa0*/  @!P3 IMAD R31, R31, R17.reuse, RZ ;  /* 0x000000111f1fb224 */ /* 0x080fe400078e02ff */
[-C--:B-1----:R-:W-:Y:S01]  /*27ab0*/  @!P5 IMAD R5, R32, R17.reuse, RZ ;  /* 0x000000112005d224 */ /* 0x082fe200078e02ff */
        /* <DEDUP_REMOVED lines=35> */
[----:B------:R-:W-:-:S04]  /*27cf0*/  @!P5 IMAD R11, R44, R17, RZ ;  /* 0x000000112c0bd224 */ /* 0x000fc800078e02ff */
[----:B------:R-:W-:Y:S01]  /*27d00*/  @!P2 IMAD R45, R45, R17, RZ ;  /* 0x000000112d2da224 */ /* 0x000fe200078e02ff */
[----:B------:R0:W-:Y:S01]  /*27d10*/  @!P4 STG.E.U8 desc[UR36][R8.64+0x120], R3 ;  /* 0x000120030800c986 */ /* 0x0001e2000c101124 */
[----:B------:R-:W-:-:S03]  /*27d20*/  ISETP.LT.OR P4, PT, R0, 0x129, !P1 ;  /* 0x000001290000780c */ /* 0x000fc60004f81670 */
[----:B------:R-:W-:Y:S01]  /*27d30*/  @!P3 STG.E.U8 desc[UR36][R8.64+0x121], R43 ;  /* 0x0001212b0800b986 */ /* 0x000fe2000c101124 */
[----:B------:R-:W-:-:S03]  /*27d40*/  ISETP.LT.OR P3, PT, R0, 0x12a, !P1 ;  /* 0x0000012a0000780c */ /* 0x000fc60004f61670 */
[----:B------:R-:W-:Y:S01]  /*27d50*/  @!P2 STG.E.U8 desc[UR36][R6.64+0x129], R45 ;  /* 0x0001292d0600a986 */ /* 0x000fe2000c101124 */
[----:B------:R-:W-:-:S03]  /*27d60*/  ISETP.LT.OR P2, PT, R0, 0x132, !P0 ;  /* 0x000001320000780c */ /* 0x000fc60004741670 */
[----:B------:R-:W-:Y:S01]  /*27d70*/  @!P5 STG.E.U8 desc[UR36][R6.64+0x128], R11 ;  /* 0x0001280b0600d986 */ /* 0x000fe2000c101124 */
[----:B------:R-:W-:Y:S01]  /*27d80*/  ISETP.LT.OR P5, PT, R0, 0x131, !P0 ;  /* 0x000001310000780c */ /* 0x000fe200047a1670 */
[----:B0-----:R-:W-:-:S04]  /*27d90*/  @!P4 IMAD R3, R46, R17, RZ ;  /* 0x000000112e03c224 */ /* 0x001fc800078e02ff */
[----:B------:R-:W-:-:S04]  /*27da0*/  @!P3 IMAD R47, R47, R17, RZ ;  /* 0x000000112f2fb224 */ /* 0x000fc800078e02ff */
[-C--:B------:R-:W-:Y:S01]  /*27db0*/  @!P2 IMAD R49, R49, R17.reuse, RZ ;  /* 0x000000113131a224 */ /* 0x080fe200078e02ff */
[----:B------:R0:W-:Y:S03]  /*27dc0*/  @!P4 STG.E.U8 desc[UR36][R8.64+0x128], R3 ;  /* 0x000128030800c986 */ /* 0x0001e6000c101124 */
[----:B------:R-:W-:Y:S01]  /*27dd0*/  @!P5 IMAD R5, R48, R17, RZ ;  /* 0x000000113005d224 */ /* 0x000fe200078e02ff */
[----:B------:R-:W-:Y:S01]  /*27de0*/  @!P3 STG.E.U8 desc[UR36][R8.64+0x129], R47 ;  /* 0x0001292f0800b986 */ /* 0x000fe2000c101124 */
[C---:B------:R-:W-:Y:S02]  /*27df0*/  ISETP.LT.OR P4, PT, R0.reuse, 0x131, !P1 ;  /* 0x000001310000780c */ /* 0x040fe40004f81670 */
        /* <DEDUP_REMOVED lines=255> */
[----:B------:R1:W-:Y:S01]  /*28df0*/  @!P5 STG.E.U8 desc[UR36][R6.64+0x1d8], R11 ;  /* 0x0001d80b0600d986 */ /* 0x0003e2000c101124 */
        /* <DEDUP_REMOVED lines=13> */
[-C--:B-1----:R-:W-:Y:S02]  /*28ed0*/  @!P4 IMAD R11, R138, R17.reuse, RZ ;  /* 0x000000118a0bc224 */ /* 0x082fe400078e02ff */
[-C--:B------:R-:W-:Y:S02]  /*28ee0*/  @!P3 IMAD R139, R139, R17.reuse, RZ ;  /* 0x000000118b8bb224 */ /* 0x080fe400078e02ff */
[-C--:B------:R-:W-:Y:S01]  /*28ef0*/  @!P2 IMAD R141, R141, R17.reuse, RZ ;  /* 0x000000118d8da224 */ /* 0x080fe200078e02ff */
[----:B------:R1:W-:Y:S03]  /*28f00*/  @!P4 STG.E.U8 desc[UR36][R8.64+0x1e0], R11 ;  /* 0x0001e00b0800c986 */ /* 0x0003e6000c101124 */
[----:B0-----:R-:W-:Y:S01]  /*28f10*/  @!P5 IMAD R3, R140, R17, RZ ;  /* 0x000000118c03d224 */ /* 0x001fe200078e02ff */
[----:B------:R-:W-:Y:S01]  /*28f20*/  @!P3 STG.E.U8 desc[UR36][R8.64+0x1e1], R139 ;  /* 0x0001e18b0800b986 */ /* 0x000fe2000c101124 */
[----:B------:R-:W-:-:S02]  /*28f30*/  ISETP.LT.OR P3, PT, R0, 0x1e9, !P1 ;  /* 0x000001e90000780c */ /* 0x000fc40004f61670 */
[C---:B------:R-:W-:Y:S01]  /*28f40*/  ISETP.LT.OR P4, PT, R0.reuse, 0x1ea, !P1 ;  /* 0x000001ea0000780c */ /* 0x040fe20004f81670 */
[----:B------:R-:W-:Y:S01]  /*28f50*/  @!P2 STG.E.U8 desc[UR36][R6.64+0x1e9], R141 ;  /* 0x0001e98d0600a986 */ /* 0x000fe2000c101124 */
[----:B------:R-:W-:-:S03]  /*28f60*/  ISETP.LT.OR P2, PT, R0, 0x1f2, !P0 ;  /* 0x000001f20000780c */ /* 0x000fc60004741670 */
[----:B------:R0:W-:Y:S01]  /*28f70*/  @!P5 STG.E.U8 desc[UR36][R6.64+0x1e8], R3 ;  /* 0x0001e8030600d986 */ /* 0x0001e2000c101124 */
[----:B------:R-:W-:-:S05]  /*28f80*/  ISETP.LT.OR P5, PT, R0, 0x1f1, !P0 ;  /* 0x000001f10000780c */ /* 0x000fca00047a1670 */
[-C--:B--2---:R-:W-:Y:S02]  /*28f90*/  @!P3 IMAD R5, R142, R17.reuse, RZ ;  /* 0x000000118e05b224 */ /* 0x084fe400078e02ff */
[-C--:B------:R-:W-:Y:S02]  /*28fa0*/  @!P4 IMAD R143, R143, R17.reuse, RZ ;  /* 0x000000118f8fc224 */ /* 0x080fe400078e02ff */
[-C--:B------:R-:W-:Y:S01]  /*28fb0*/  @!P2 IMAD R145, R145, R17.reuse, RZ ;  /* 0x000000119191a224 */ /* 0x080fe200078e02ff */
[----:B------:R2:W-:Y:S03]  /*28fc0*/  @!P3 STG.E.U8 desc[UR36][R8.64+0x1e8], R5 ;  /* 0x0001e8050800b986 */ /* 0x0005e6000c101124 */
[----:B-1----:R-:W-:Y:S01]  /*28fd0*/  @!P5 IMAD R11, R144, R17, RZ ;  /* 0x00000011900bd224 */ /* 0x002fe200078e02ff */
[----:B------:R-:W-:Y:S01]  /*28fe0*/  @!P4 STG.E.U8 desc[UR36][R8.64+0x1e9], R143 ;  /* 0x0001e98f0800c986 */ /* 0x000fe2000c101124 */
[----:B------:R-:W-:-:S02]  /*28ff0*/  ISETP.LT.OR P3, PT, R0, 0x1fa, !P0 ;  /* 0x000001fa0000780c */ /* 0x000fc40004761670 */
[C---:B------:R-:W-:Y:S01]  /*29000*/  ISETP.LT.OR P4, PT, R0.reuse, 0x1f2, !P1 ;  /* 0x000001f20000780c */ /* 0x040fe20004f81670 */
[----:B------:R-:W-:Y:S01]  /*29010*/  @!P2 STG.E.U8 desc[UR36][R6.64+0x1f1], R145 ;  /* 0x0001f1910600a986 */ /* 0x000fe2000c101124 */
[C---:B------:R-:W-:Y:S02]  /*29020*/  ISETP.LT.OR P2, PT, R0.reuse, 0x1f1, !P1 ;  /* 0x000001f10000780c */ /* 0x040fe40004f41670 */
[C---:B------:R-:W-:Y:S01]  /*29030*/  ISETP.LT.OR P0, PT, R0.reuse, 0x1f9, !P0 ;  /* 0x000001f90000780c */ /* 0x040fe20004701670 */
[----:B------:R1:W-:Y:S01]  /*29040*/  @!P5 STG.E.U8 desc[UR36][R6.64+0x1f0], R11 ;  /* 0x0001f00b0600d986 */ /* 0x0003e2000c101124 */
[C---:B------:R-:W-:Y:S02]  /*29050*/  ISETP.LT.OR P5, PT, R0.reuse, 0x1fa, !P1 ;  /* 0x000001fa0000780c */ /* 0x040fe40004fa1670 */
[----:B------:R-:W-:-:S03]  /*29060*/  ISETP.LT.OR P1, PT, R0, 0x1f9, !P1 ;  /* 0x000001f90000780c */ /* 0x000fc60004f21670 */
[-C--:B------:R-:W-:Y:S02]  /*29070*/  @!P3 IMAD R149, R149, R17.reuse, RZ ;  /* 0x000000119595b224 */ /* 0x080fe400078e02ff */
[-C--:B------:R-:W-:Y:S02]  /*29080*/  @!P4 IMAD R147, R147, R17.reuse, RZ ;  /* 0x000000119393c224 */ /* 0x080fe400078e02ff */
[-C--:B0-----:R-:W-:Y:S02]  /*29090*/  @!P2 IMAD R3, R146, R17.reuse, RZ ;  /* 0x000000119203a224 */ /* 0x081fe400078e02ff */
[-C--:B--2---:R-:W-:Y:S02]  /*290a0*/  @!P0 IMAD R5, R148, R17.reuse, RZ ;  /* 0x0000001194058224 */ /* 0x084fe400078e02ff */
[-C--:B------:R-:W-:Y:S02]  /*290b0*/  @!P5 IMAD R151, R151, R17.reuse, RZ ;  /* 0x000000119797d224 */ /* 0x080fe400078e02ff */
[----:B-1----:R-:W-:Y:S01]  /*290c0*/  @!P1 IMAD R11, R150, R17, RZ ;  /* 0x00000011960b9224 */ /* 0x002fe200078e02ff */
[----:B------:R0:W-:Y:S04]  /*290d0*/  @!P2 STG.E.U8 desc[UR36][R8.64+0x1f0], R3 ;  /* 0x0001f0030800a986 */ /* 0x0001e8000c101124 */
[----:B------:R0:W-:Y:S04]  /*290e0*/  @!P4 STG.E.U8 desc[UR36][R8.64+0x1f1], R147 ;  /* 0x0001f1930800c986 */ /* 0x0001e8000c101124 */
[----:B------:R0:W-:Y:S04]  /*290f0*/  @!P0 STG.E.U8 desc[UR36][R6.64+0x1f8], R5 ;  /* 0x0001f80506008986 */ /* 0x0001e8000c101124 */
[----:B------:R0:W-:Y:S04]  /*29100*/  @!P3 STG.E.U8 desc[UR36][R6.64+0x1f9], R149 ;  /* 0x0001f9950600b986 */ /* 0x0001e8000c101124 */
[----:B------:R0:W-:Y:S04]  /*29110*/  @!P5 STG.E.U8 desc[UR36][R8.64+0x1f9], R151 ;  /* 0x0001f9970800d986 */ /* 0x0001e8000c101124 */
[----:B------:R0:W-:Y:S02]  /*29120*/  @!P1 STG.E.U8 desc[UR36][R8.64+0x1f8], R11 ;  /* 0x0001f80b08009986 */ /* 0x0001e4000c101124 */
.L_x_1060:
[----:B------:R-:W-:Y:S05]  /*29130*/  BSYNC B0 ;  /* 0x0000000000007941 */ /* 0x000fea0003800000 */
.L_x_34:
[----:B0-2---:R-:W2:Y:S04]  /*29140*/  LDL.LU R3, [R1+0x604] ;  /* 0x0006040001037983 */ /* 0x005ea80000300800 */
[----:B------:R-:W2:Y:S01]  /*29150*/  LDL.LU R2, [R1+0x608] ;  /* 0x0006080001027983 */ /* 0x000ea20000300800 */
[----:B------:R-:W-:Y:S01]  /*29160*/  ULDC UR4, c[0x0][0xc] ;  /* 0x0000030000047ab9 */ /* 0x000fe20000000800 */
[----:B------:R-:W-:Y:S01]  /*29170*/  ULDC UR5, c[0x0][0x10] ;  /* 0x0000040000057ab9 */ /* 0x000fe20000000800 */
[----:B------:R-:W2:Y:S01]  /*29180*/  LDC R5, c[0x0][0x14] ;  /* 0x00000500ff057b82 */ /* 0x000ea20000000800 */
[----:B------:R-:W-:Y:S01]  /*29190*/  UIMAD.WIDE.U32 UR4, UR4, UR5, URZ ;  /* 0x00000005040472a5 */ /* 0x000fe2000f8e003f */
[----:B------:R-:W-:Y:S01]  /*291a0*/  PRMT R0, RZ, 0x7610, R0 ;  /* 0x00007610ff007816 */ /* 0x000fe20000000000 */
[----:B------:R-:W-:Y:S01]  /*291b0*/  IMAD.MOV.U32 R152, RZ, RZ, -0x1 ;  /* 0xffffffffff987424 */ /* 0x000fe200078e00ff */
[----:B------:R-:W-:-:S03]  /*291c0*/  MOV R22, 0xffffffff ;  /* 0xffffffff00167802 */ /* 0x000fc60000000f00 */
[----:B--2---:R-:W-:-:S04]  /*291d0*/  IMAD.WIDE.U32 R2, R5, UR4, R2 ;  /* 0x0000000405027c25 */ /* 0x004fc8000f8e0002 */
[----:B------:R-:W-:Y:S01]  /*291e0*/  IMAD R5, R5, UR5, RZ ;  /* 0x0000000505057c24 */ /* 0x000fe2000f8e02ff */
[----:B------:R-:W-:Y:S01]  /*291f0*/  MOV R23, R2 ;  /* 0x0000000200177202 */ /* 0x000fe20000000f00 */
[----:B------:R-:W-:Y:S02]  /*29200*/  ULDC.64 UR4, c[0x0][0x650] ;  /* 0x0001940000047ab9 */ /* 0x000fe40000000a00 */
[----:B------:R-:W-:Y:S01]  /*29210*/  IMAD.IADD R24, R3, 0x1, R5 ;  /* 0x0000000103187824 */ /* 0x000fe200078e0205 */
[----:B------:R-:W-:-:S04]  /*29220*/  ISETP.GE.U32.AND P0, PT, R2, UR4, PT ;  /* 0x0000000402007c0c */ /* 0x000fc8000bf06070 */
[----:B------:R0:W-:Y:S01]  /*29230*/  STL [R1+0x604], R24 ;  /* 0x0006041801007387 */ /* 0x0001e20000100800 */
[----:B------:R-:W-:-:S03]  /*29240*/  ISETP.GE.U32.AND.EX P0, PT, R24, UR5, PT, P0 ;  /* 0x0000000518007c0c */ /* 0x000fc6000bf06100 */
[----:B------:R0:W-:Y:S10]  /*29250*/  STL [R1+0x608], R23 ;  /* 0x0006081701007387 */ /* 0x0001f40000100800 */
[----:B0-----:R-:W-:Y:S05]  /*29260*/  @P0 BRA `(.L_x_1061) ;  /* 0x0000000400700947 */ /* 0x001fea0003800000 */
[----:B------:R-:W0:Y:S01]  /*29270*/  S2R R14, SR_CTAID.X ;  /* 0x00000000000e7919 */ /* 0x000e220000002500 */
[----:B----4-:R-:W2:Y:S01]  /*29280*/  LDC.64 R8, c[0x0][0x628] ;  /* 0x00018a00ff087b82 */ /* 0x010ea20000000a00 */
[----:B------:R-:W-:Y:S01]  /*29290*/  ULDC UR4, c[0x0][0x150] ;  /* 0x0000540000047ab9 */ /* 0x000fe20000000800 */
[----:B---3--:R-:W-:Y:S01]  /*292a0*/  IMAD.MOV.U32 R6, RZ, RZ, R23 ;  /* 0x000000ffff067224 */ /* 0x008fe200078e0017 */
[----:B------:R-:W3:Y:S01]  /*292b0*/  S2R R20, SR_CTAID.Y ;  /* 0x0000000000147919 */ /* 0x000ee20000002600 */
[----:B------:R-:W-:-:S04]  /*292c0*/  MOV R7, R24 ;  /* 0x0000001800077202 */ /* 0x000fc80000000f00 */
[----:B------:R-:W4:Y:S08]  /*292d0*/  LDC R21, c[0x0][0x144] ;  /* 0x00005100ff157b82 */ /* 0x000f300000000800 */
[----:B-1----:R-:W1:Y:S08]  /*292e0*/  LDC R10, c[0x0][0x630] ;  /* 0x00018c00ff0a7b82 */ /* 0x002e700000000800 */
[----:B------:R-:W1:Y:S01]  /*292f0*/  LDC.64 R12, c[0x0][0x620] ;  /* 0x00018800ff0c7b82 */ /* 0x000e620000000a00 */
[----:B--2---:R-:W-:-:S04]  /*29300*/  ISETP.NE.U32.AND P0, PT, R8, RZ, PT ;  /* 0x000000ff0800720c */ /* 0x004fc80003f05070 */
[----:B------:R-:W-:Y:S02]  /*29310*/  ISETP.NE.AND.EX P0, PT, R9, RZ, PT, P0 ;  /* 0x000000ff0900720c */ /* 0x000fe40003f05300 */
[----:B0-----:R-:W-:-:S05]  /*29320*/  I2FP.F32.U32 R0, R14 ;  /* 0x0000000e00007245 */ /* 0x001fca0000201000 */
[----:B------:R-:W-:-:S04]  /*29330*/  FMUL R0, R0, UR4 ;  /* 0x0000000400007c20 */ /* 0x000fc80008400000 */
[----:B------:R0:W2:Y:S02]  /*29340*/  F2I.U32.TRUNC.NTZ R15, R0 ;  /* 0x00000000000f7305 */ /* 0x0000a4000020f000 */
[----:B---34-:R-:W-:Y:S05]  /*29350*/  @!P0 BRA `(.L_x_1062) ;  /* 0x0000000000288947 */ /* 0x018fea0003800000 */
[----:B0-----:R-:W0:Y:S02]  /*29360*/  LDC R0, c[0x0][0x634] ;  /* 0x00018d00ff007b82 */ /* 0x001e240000000800 */
[----:B0-----:R-:W-:-:S05]  /*29370*/  IADD3 R7, P0, R23, R0, RZ ;  /* 0x0000000017077210 */ /* 0x001fca0007f1e0ff */
        /* <DEDUP_REMOVED lines=8> */
.L_x_1062:
[-CC-:B-1----:R-:W-:Y:S01]  /*29400*/  SHF.R.U64 R22, R6, R10.reuse, R7.reuse ;  /* 0x0000000a06167219 */ /* 0x182fe20000001207 */
[----:B------:R-:W1:Y:S01]  /*29410*/  LDC.64 R28, c[0x0][0x640] ;  /* 0x00019000ff1c7b82 */ /* 0x000e620000000a00 */
[----:B0-----:R-:W-:Y:S01]  /*29420*/  SHF.R.U32.HI R0, RZ, R10, R7 ;  /* 0x0000000aff007219 */ /* 0x001fe20000011607 */
[----:B--2---:R-:W-:Y:S01]  /*29430*/  IMAD.MOV R15, RZ, RZ, -R15 ;  /* 0x000000ffff0f7224 */ /* 0x004fe200078e0a0f */
[----:B------:R-:W-:Y:S01]  /*29440*/  IADD3 R5, P0, RZ, -R22, RZ ;  /* 0x80000016ff057210 */ /* 0x000fe20007f1e0ff */
[----:B------:R-:W-:Y:S01]  /*29450*/  ULDC UR4, c[0x0][0x154] ;  /* 0x0000550000047ab9 */ /* 0x000fe20000000800 */
[----:B------:R-:W-:Y:S02]  /*29460*/  MOV R2, R23 ;  /* 0x0000001700027202 */ /* 0x000fe40000000f00 */
[----:B------:R-:W-:Y:S01]  /*29470*/  IADD3.X R3, RZ, ~R0, RZ, P0, !PT ;  /* 0x80000000ff037210 */ /* 0x000fe200007fe4ff */
[----:B------:R-:W0:Y:S01]  /*29480*/  LDC R4, c[0x0][0x618] ;  /* 0x00018600ff047b82 */ /* 0x000e220000000800 */
[----:B------:R-:W-:-:S03]  /*29490*/  MOV R7, 0x1 ;  /* 0x0000000100077802 */ /* 0x000fc60000000f00 */
[-C--:B------:R-:W-:Y:S02]  /*294a0*/  IMAD R0, R3, R12.reuse, RZ ;  /* 0x0000000c03007224 */ /* 0x080fe400078e02ff */
[----:B------:R-:W-:Y:S02]  /*294b0*/  IMAD.MOV.U32 R3, RZ, RZ, R24 ;  /* 0x000000ffff037224 */ /* 0x000fe400078e0018 */
[----:B------:R-:W2:Y:S01]  /*294c0*/  LDC R6, c[0x0][0x608] ;  /* 0x00018200ff067b82 */ /* 0x000ea20000000800 */
[----:B------:R-:W-:Y:S02]  /*294d0*/  IMAD R24, R21, R15, R14 ;  /* 0x0000000f15187224 */ /* 0x000fe400078e020e */
[----:B------:R-:W-:-:S04]  /*294e0*/  IMAD.WIDE.U32 R2, R5, R12, R2 ;  /* 0x0000000c05027225 */ /* 0x000fc800078e0002 */
[----:B------:R-:W-:Y:S01]  /*294f0*/  IMAD R5, R5, R13, R0 ;  /* 0x0000000d05057224 */ /* 0x000fe200078e0200 */
[----:B------:R-:W3:Y:S01]  /*29500*/  LDC R26, c[0x0][0x658] ;  /* 0x00019600ff1a7b82 */ /* 0x000ee20000000800 */
[----:B------:R-:W-:Y:S02]  /*29510*/  I2FP.F32.U32 R0, R20 ;  /* 0x0000001400007245 */ /* 0x000fe40000201000 */
[----:B-1----:R-:W-:Y:S02]  /*29520*/  ISETP.NE.U32.AND P0, PT, R28, RZ, PT ;  /* 0x000000ff1c00720c */ /* 0x002fe40003f05070 */
[----:B------:R-:W-:Y:S01]  /*29530*/  IADD3 R3, R3, R5, RZ ;  /* 0x0000000503037210 */ /* 0x000fe20007ffe0ff */
[----:B------:R-:W-:Y:S01]  /*29540*/  FMUL R0, R0, UR4 ;  /* 0x0000000400007c20 */ /* 0x000fe20008400000 */
[----:B------:R-:W-:Y:S01]  /*29550*/  ISETP.NE.AND.EX P0, PT, R29, RZ, PT, P0 ;  /* 0x000000ff1d00720c */ /* 0x000fe20003f05300 */
[----:B------:R-:W1:Y:S01]  /*29560*/  LDC R13, c[0x0][0x148] ;  /* 0x00005200ff0d7b82 */ /* 0x000e620000000800 */
[-CC-:B0-----:R-:W-:Y:S01]  /*29570*/  SHF.R.U64 R10, R2, R4.reuse, R3.reuse ;  /* 0x00000004020a7219 */ /* 0x181fe20000001203 */
[----:B------:R0:W4:Y:S01]  /*29580*/  F2I.U32.TRUNC.NTZ R12, R0 ;  /* 0x00000000000c7305 */ /* 0x000122000020f000 */
[----:B------:R-:W-:Y:S01]  /*29590*/  SHF.R.U32.HI R3, RZ, R4, R3 ;  /* 0x00000004ff037219 */ /* 0x000fe20000011603 */
[----:B------:R-:W-:-:S04]  /*295a0*/  IMAD.MOV.U32 R5, RZ, RZ, -0x1 ;  /* 0xffffffffff057424 */ /* 0x000fc800078e00ff */
[----:B------:R-:W0:Y:S01]  /*295b0*/  LDC R14, c[0x0][0x600] ;  /* 0x00018000ff0e7b82 */ /* 0x000e220000000800 */
[-CC-:B--2---:R-:W-:Y:S02]  /*295c0*/  SHF.R.U64 R8, R10, R6.reuse, R3.reuse ;  /* 0x000000060a087219 */ /* 0x184fe40000001203 */
[----:B------:R-:W-:-:S05]  /*295d0*/  SHF.R.U32.HI R3, RZ, R6, R3 ;  /* 0x00000006ff037219 */ /* 0x000fca0000011603 */
[----:B------:R-:W2:Y:S01]  /*295e0*/  LDC R15, c[0x0][0x648] ;  /* 0x00019200ff0f7b82 */ /* 0x000ea20000000800 */
[-CC-:B---3--:R-:W-:Y:S02]  /*295f0*/  SHF.R.U64 R11, R8, R26.reuse, R3.reuse ;  /* 0x0000001a080b7219 */ /* 0x188fe40000001203 */
[-C--:B------:R-:W-:Y:S02]  /*29600*/  SHF.L.U32 R5, R5, R26.reuse, RZ ;  /* 0x0000001a05057219 */ /* 0x080fe400000006ff */
[-C--:B------:R-:W-:Y:S01]  /*29610*/  SHF.R.U32.HI R3, RZ, R26.reuse, R3 ;  /* 0x0000001aff037219 */ /* 0x080fe20000011603 */
[----:B------:R-:W-:Y:S01]  /*29620*/  IMAD.MOV.U32 R2, RZ, RZ, R11 ;  /* 0x000000ffff027224 */ /* 0x000fe200078e000b */
[----:B------:R-:W-:Y:S01]  /*29630*/  SHF.L.U32 R26, R7, R26, RZ ;  /* 0x0000001a071a7219 */ /* 0x000fe200000006ff */
[----:B------:R-:W3:Y:S01]  /*29640*/  LDC R21, c[0x0][0x638] ;  /* 0x00018e00ff157b82 */ /* 0x000ee20000000800 */
[----:B------:R-:W-:-:S07]  /*29650*/  LOP3.LUT R167, RZ, R5, RZ, 0x33, !PT ;  /* 0x00000005ffa77212 */ /* 0x000fce00078e33ff */
[----:B------:R-:W0:Y:S01]  /*29660*/  LDC R23, c[0x0][0x610] ;  /* 0x00018400ff177b82 */ /* 0x000e220000000800 */
[----:B----4-:R-:W-:Y:S05]  /*29670*/  @!P0 BRA `(.L_x_1063) ;  /* 0x0000000000288947 */ /* 0x010fea0003800000 */
[----:B0-----:R-:W0:Y:S02]  /*29680*/  LDC R0, c[0x0][0x64c] ;  /* 0x00019300ff007b82 */ /* 0x001e240000000800 */
[----:B0-----:R-:W-:-:S04]  /*29690*/  IADD3 R7, P0, R11, R0, RZ ;  /* 0x000000000b077210 */ /* 0x001fc80007f1e0ff */
[----:B------:R-:W-:-:S05]  /*296a0*/  IADD3.X R9, RZ, R3, RZ, P0, !PT ;  /* 0x00000003ff097210 */ /* 0x000fca00007fe4ff */
[----:B------:R-:W-:-:S04]  /*296b0*/  IMAD.WIDE.U32 R2, R9, R28, RZ ;  /* 0x0000001c09027225 */ /* 0x000fc800078e00ff */
[----:B------:R-:W-:-:S04]  /*296c0*/  IMAD.WIDE.U32 R4, P0, R7, R29, R2 ;  /* 0x0000001d07047225 */ /* 0x000fc80007800002 */
[----:B------:R-:W-:Y:S01]  /*296d0*/  IMAD.WIDE.U32 R2, R7, R28, RZ ;  /* 0x0000001c07027225 */ /* 0x000fe200078e00ff */
[----:B------:R-:W-:-:S03]  /*296e0*/  MOV R6, R5 ;  /* 0x0000000500067202 */ /* 0x000fc60000000f00 */
[----:B------:R-:W-:Y:S01]  /*296f0*/  IMAD.X R7, RZ, RZ, RZ, P0 ;  /* 0x000000ffff077224 */ /* 0x000fe200000e06ff */
[----:B------:R-:W-:-:S05]  /*29700*/  IADD3 RZ, P0, R3, R4, RZ ;  /* 0x0000000403ff7210 */ /* 0x000fca0007f1e0ff */
[----:B------:R-:W-:-:S08]  /*29710*/  IMAD.WIDE.U32.X R2, R9, R29, R6, P0 ;  /* 0x0000001d09027225 */ /* 0x000fd000000e0406 */
.L_x_1063:
[----:B------:R-:W4:Y:S01]  /*29720*/  LDC R4, c[0x0][0x65c] ;  /* 0x00019700ff047b82 */ /* 0x000f220000000800 */
[----:B0-2---:R-:W-:Y:S01]  /*29730*/  SHF.R.U64 R0, R2, R15, R3 ;  /* 0x0000000f02007219 */ /* 0x005fe20000001203 */
[----:B------:R-:W-:Y:S01]  /*29740*/  IMAD.MOV R12, RZ, RZ, -R12 ;  /* 0x000000ffff0c7224 */ /* 0x000fe200078e0a0c */
[----:B------:R-:W-:Y:S02]  /*29750*/  LOP3.LUT R167, R8, R167, RZ, 0xc0, !PT ;  /* 0x000000a708a77212 */ /* 0x000fe400078ec0ff */
[----:B------:R-:W-:Y:S01]  /*29760*/  IADD3 R3, R14, -0x1, RZ ;  /* 0xffffffff0e037810 */ /* 0x000fe20007ffe0ff */
[----:B------:R-:W-:Y:S02]  /*29770*/  IMAD.MOV R2, RZ, RZ, -R0 ;  /* 0x000000ffff027224 */ /* 0x000fe400078e0a00 */
[----:B------:R-:W-:Y:S01]  /*29780*/  IMAD R167, R26, R0, R167 ;  /* 0x000000001aa77224 */ /* 0x000fe200078e02a7 */
[----:B------:R-:W-:Y:S01]  /*29790*/  LOP3.LUT R3, R10, R3, RZ, 0xc0, !PT ;  /* 0x000000030a037212 */ /* 0x000fe200078ec0ff */
[----:B---3--:R-:W-:-:S04]  /*297a0*/  IMAD R0, R2, R21, R11 ;  /* 0x0000001502007224 */ /* 0x008fc800078e020b */
[----:B------:R-:W-:Y:S01]  /*297b0*/  IMAD R2, R0, R14, R3 ;  /* 0x0000000e00027224 */ /* 0x000fe200078e0203 */
[----:B----4-:R-:W-:Y:S02]  /*297c0*/  ISETP.NE.AND P0, PT, R4, 0x1, PT ;  /* 0x000000010400780c */ /* 0x010fe40003f05270 */
[----:B------:R-:W-:-:S04]  /*297d0*/  MOV R4, 0x1 ;  /* 0x0000000100047802 */ /* 0x000fc80000000f00 */
[----:B------:R-:W-:-:S07]  /*297e0*/  PRMT R0, R4, 0x7610, R0 ;  /* 0x0000761004007816 */ /* 0x000fce0000000000 */
[----:B-1----:R-:W-:-:S04]  /*297f0*/  @P0 IMAD R24, R13, R12, R20 ;  /* 0x0000000c0d180224 */ /* 0x002fc800078e0214 */
[----:B------:R-:W-:-:S05]  /*29800*/  IMAD R167, R167, R23, R24 ;  /* 0x00000017a7a77224 */ /* 0x000fca00078e0218 */
[----:B------:R-:W-:Y:S02]  /*29810*/  SEL R152, R2, R167, !P0 ;  /* 0x000000a702987207 */ /* 0x000fe40004000000 */
[----:B------:R-:W-:-:S07]  /*29820*/  SEL R167, R167, R2, !P0 ;  /* 0x00000002a7a77207 */ /* 0x000fce0004000000 */
.L_x_1061:
[----:B------:R-:W-:Y:S01]  /*29830*/  LOP3.LUT P0, RZ, R0, 0xff, RZ, 0xc0, !PT ;  /* 0x000000ff00ff7812 */ /* 0x000fe2000780c0ff */
[----:B------:R-:W-:-:S12]  /*29840*/  IMAD.MOV.U32 R23, RZ, RZ, R167 ;  /* 0x000000ffff177224 */ /* 0x000fd800078e00a7 */
[----:B------:R-:W-:Y:S05]  /*29850*/  @P0 BRA `(.L_x_1064) ;  /* 0xfffffd7800800947 */ /* 0x000fea000383ffff */
[----:B------:R-:W-:Y:S05]  /*29860*/  EXIT ;  /* 0x000000000000794d */ /* 0x000fea0003800000 */
.L_x_7:
[----:B------:R-:W2:Y:S01]  /*29870*/  LDL R17, [R1+0x608] ;  /* 0x0006080001117983 */ /* 0x000ea20000100800 */
[----:B------:R-:W-:-:S03]  /*29880*/  ULDC.64 UR4, c[0x0][0x650] ;  /* 0x0001940000047ab9 */ /* 0x000fc60000000a00 */
[----:B------:R-:W3:Y:S01]  /*29890*/  LDL R20, [R1+0x604] ;  /* 0x0006040001147983 */ /* 0x000ee20000100800 */
[----:B------:R-:W-:Y:S01]  /*298a0*/  PRMT R8, RZ, 0x7610, R8 ;  /* 0x00007610ff087816 */ /* 0x000fe20000000008 */
[----:B------:R-:W-:Y:S01]  /*298b0*/  IMAD.MOV.U32 R2, RZ, RZ, -0x1 ;  /* 0xffffffffff027424 */ /* 0x000fe200078e00ff */
[----:B------:R-:W-:Y:S02]  /*298c0*/  MOV R3, 0xffffffff ;  /* 0xffffffff00037802 */ /* 0x000fe40000000f00 */
[----:B------:R-:W-:Y:S02]  /*298d0*/  MOV R11, 0xffffffff ;  /* 0xffffffff000b7802 */ /* 0x000fe40000000f00 */
[----:B--2---:R-:W-:-:S04]  /*298e0*/  ISETP.GE.U32.AND P0, PT, R17, UR4, PT ;  /* 0x0000000411007c0c */ /* 0x004fc8000bf06070 */
[----:B---3--:R-:W-:-:S13]  /*298f0*/  ISETP.GE.U32.AND.EX P0, PT, R20, UR5, PT, P0 ;  /* 0x0000000514007c0c */ /* 0x008fda000bf06100 */
[----:B------:R-:W-:Y:S05]  /*29900*/  @P0 BRA `(.L_x_1065) ;  /* 0x0000000400340947 */ /* 0x000fea0003800000 */
[----:B------:R-:W1:Y:S01]  /*29910*/  LDC.64 R12, c[0x0][0x628] ;  /* 0x00018a00ff0c7b82 */ /* 0x000e620000000a00 */
[----:B------:R-:W-:Y:S01]  /*29920*/  IMAD.MOV.U32 R10, RZ, RZ, R17 ;  /* 0x000000ffff0a7224 */ /* 0x000fe200078e0011 */
[----:B------:R-:W-:-:S06]  /*29930*/  MOV R11, R20 ;  /* 0x00000014000b7202 */ /* 0x000fcc0000000f00 */
[----:B------:R-:W2:Y:S08]  /*29940*/  LDC R16, c[0x0][0x630] ;  /* 0x00018c00ff107b82 */ /* 0x000eb00000000800 */
[----:B0-----:R-:W0:Y:S01]  /*29950*/  LDC.64 R18, c[0x0][0x620] ;  /* 0x00018800ff127b82 */ /* 0x001e220000000a00 */
[----:B-1----:R-:W-:-:S04]  /*29960*/  ISETP.NE.U32.AND P0, PT, R12, RZ, PT ;  /* 0x000000ff0c00720c */ /* 0x002fc80003f05070 */
[----:B------:R-:W-:-:S13]  /*29970*/  ISETP.NE.AND.EX P0, PT, R13, RZ, PT, P0 ;  /* 0x000000ff0d00720c */ /* 0x000fda0003f05300 */
[----:B0-2---:R-:W-:Y:S05]  /*29980*/  @!P0 BRA `(.L_x_1066) ;  /* 0x0000000000288947 */ /* 0x005fea0003800000 */
[----:B------:R-:W0:Y:S02]  /*29990*/  LDC R2, c[0x0][0x634] ;  /* 0x00018d00ff027b82 */ /* 0x000e240000000800 */
        /* <DEDUP_REMOVED lines=9> */
.L_x_1066:
[----:B------:R-:W0:Y:S01]  /*29a30*/  LDC.64 R22, c[0x0][0x640] ;  /* 0x00019000ff167b82 */ /* 0x000e220000000a00 */
[-CC-:B------:R-:W-:Y:S01]  /*29a40*/  SHF.R.U64 R15, R10, R16.reuse, R11.reuse ;  /* 0x000000100a0f7219 */ /* 0x180fe2000000120b */
[----:B------:R-:W-:Y:S01]  /*29a50*/  IMAD.MOV.U32 R24, RZ, RZ, 0x1 ;  /* 0x00000001ff187424 */ /* 0x000fe200078e00ff */
[----:B------:R-:W-:Y:S02]  /*29a60*/  SHF.R.U32.HI R2, RZ, R16, R11 ;  /* 0x00000010ff027219 */ /* 0x000fe4000001160b */
[----:B------:R-:W-:-:S03]  /*29a70*/  IADD3 R9, P0, RZ, -R15, RZ ;  /* 0x8000000fff097210 */ /* 0x000fc60007f1e0ff */
[----:B------:R-:W1:Y:S01]  /*29a80*/  LDC R10, c[0x0][0x618] ;  /* 0x00018600ff0a7b82 */ /* 0x000e620000000800 */
[----:B------:R-:W-:Y:S01]  /*29a90*/  IADD3.X R3, RZ, ~R2, RZ, P0, !PT ;  /* 0x80000002ff037210 */ /* 0x000fe200007fe4ff */
[----:B------:R-:W-:-:S04]  /*29aa0*/  IMAD.MOV.U32 R2, RZ, RZ, R17 ;  /* 0x000000ffff027224 */ /* 0x000fc800078e0011 */
[----:B------:R-:W-:Y:S01]  /*29ab0*/  IMAD R8, R3, R18, RZ ;  /* 0x0000001203087224 */ /* 0x000fe200078e02ff */
[----:B------:R-:W-:Y:S01]  /*29ac0*/  MOV R3, R20 ;  /* 0x0000001400037202 */ /* 0x000fe20000000f00 */
[----:B------:R-:W2:Y:S02]  /*29ad0*/  LDC R16, c[0x0][0x608] ;  /* 0x00018200ff107b82 */ /* 0x000ea40000000800 */
[----:B------:R-:W-:-:S06]  /*29ae0*/  IMAD.WIDE.U32 R2, R9, R18, R2 ;  /* 0x0000001209027225 */ /* 0x000fcc00078e0002 */
[----:B------:R-:W3:Y:S01]  /*29af0*/  LDC R21, c[0x0][0x658] ;  /* 0x00019600ff157b82 */ /* 0x000ee20000000800 */
[----:B------:R-:W-:Y:S01]  /*29b00*/  IMAD R9, R9, R19, R8 ;  /* 0x0000001309097224 */ /* 0x000fe200078e0208 */
[----:B0-----:R-:W-:Y:S02]  /*29b10*/  ISETP.NE.U32.AND P0, PT, R22, RZ, PT ;  /* 0x000000ff1600720c */ /* 0x001fe40003f05070 */
[----:B------:R-:W-:Y:S01]  /*29b20*/  MOV R8, 0xffffffff ;  /* 0xffffffff00087802 */ /* 0x000fe20000000f00 */
[----:B------:R-:W-:Y:S01]  /*29b30*/  IMAD.IADD R3, R3, 0x1, R9 ;  /* 0x0000000103037824 */ /* 0x000fe200078e0209 */
[----:B------:R-:W-:Y:S02]  /*29b40*/  ISETP.NE.AND.EX P0, PT, R23, RZ, PT, P0 ;  /* 0x000000ff1700720c */ /* 0x000fe40003f05300 */
[----:B------:R-:W0:Y:S02]  /*29b50*/  LDC R18, c[0x0][0x600] ;  /* 0x00018000ff127b82 */ /* 0x000e240000000800 */
[----:B-1----:R-:W-:-:S02]  /*29b60*/  SHF.R.U64 R12, R2, R10, R3 ;  /* 0x0000000a020c7219 */ /* 0x002fc40000001203 */
[----:B------:R-:W-:-:S04]  /*29b70*/  SHF.R.U32.HI R3, RZ, R10, R3 ;  /* 0x0000000aff037219 */ /* 0x000fc80000011603 */
[----:B------:R-:W1:Y:S01]  /*29b80*/  LDC R19, c[0x0][0x648] ;  /* 0x00019200ff137b82 */ /* 0x000e620000000800 */
[-CC-:B--2---:R-:W-:Y:S02]  /*29b90*/  SHF.R.U64 R17, R12, R16.reuse, R3.reuse ;  /* 0x000000100c117219 */ /* 0x184fe40000001203 */
[----:B------:R-:W-:-:S05]  /*29ba0*/  SHF.R.U32.HI R2, RZ, R16, R3 ;  /* 0x00000010ff027219 */ /* 0x000fca0000011603 */
[----:B------:R-:W2:Y:S01]  /*29bb0*/  LDC R20, c[0x0][0x638] ;  /* 0x00018e00ff147b82 */ /* 0x000ea20000000800 */
[-C--:B---3--:R-:W-:Y:S02]  /*29bc0*/  SHF.L.U32 R8, R8, R21.reuse, RZ ;  /* 0x0000001508087219 */ /* 0x088fe400000006ff */
[-CC-:B------:R-:W-:Y:S02]  /*29bd0*/  SHF.R.U64 R16, R17, R21.reuse, R2.reuse ;  /* 0x0000001511107219 */ /* 0x180fe40000001202 */
[----:B------:R-:W-:Y:S02]  /*29be0*/  SHF.R.U32.HI R3, RZ, R21, R2 ;  /* 0x00000015ff037219 */ /* 0x000fe40000011602 */
[----:B------:R-:W-:Y:S01]  /*29bf0*/  LOP3.LUT R26, RZ, R8, RZ, 0x33, !PT ;  /* 0x00000008ff1a7212 */ /* 0x000fe200078e33ff */
[----:B------:R-:W3:Y:S01]  /*29c00*/  LDC R25, c[0x0][0x610] ;  /* 0x00018400ff197b82 */ /* 0x000ee20000000800 */
[----:B------:R-:W-:Y:S01]  /*29c10*/  MOV R2, R16 ;  /* 0x0000001000027202 */ /* 0x000fe20000000f00 */
[----:B------:R-:W-:Y:S06]  /*29c20*/  @!P0 BRA `(.L_x_1067) ;  /* 0x0000000000288947 */ /* 0x000fec0003800000 */
[----:B------:R-:W4:Y:S02]  /*29c30*/  LDC R11, c[0x0][0x64c] ;  /* 0x00019300ff0b7b82 */ /* 0x000f240000000800 */
[----:B----4-:R-:W-:-:S05]  /*29c40*/  IADD3 R11, P0, R16, R11, RZ ;  /* 0x0000000b100b7210 */ /* 0x010fca0007f1e0ff */
        /* <DEDUP_REMOVED lines=8> */
.L_x_1067:
[----:B------:R-:W4:Y:S01]  /*29cd0*/  LDC R8, c[0x0][0x65c] ;  /* 0x00019700ff087b82 */ /* 0x000f220000000800 */
[----:B-1----:R-:W-:Y:S01]  /*29ce0*/  SHF.R.U64 R3, R2, R19, R3 ;  /* 0x0000001302037219 */ /* 0x002fe20000001203 */
[----:B------:R-:W-:Y:S01]  /*29cf0*/  IMAD.MOV.U32 R11, RZ, RZ, R15 ;  /* 0x000000ffff0b7224 */ /* 0x000fe200078e000f */
[----:B------:R-:W-:Y:S02]  /*29d00*/  SHF.L.U32 R24, R24, R21, RZ ;  /* 0x0000001518187219 */ /* 0x000fe400000006ff */
[----:B------:R-:W-:Y:S01]  /*29d10*/  LOP3.LUT R2, R17, R26, RZ, 0xc0, !PT ;  /* 0x0000001a11027212 */ /* 0x000fe200078ec0ff */
[----:B------:R-:W-:Y:S01]  /*29d20*/  IMAD.MOV R5, RZ, RZ, -R3 ;  /* 0x000000ffff057224 */ /* 0x000fe200078e0a03 */
[----:B0-----:R-:W-:-:S03]  /*29d30*/  IADD3 R9, R18, -0x1, RZ ;  /* 0xffffffff12097810 */ /* 0x001fc60007ffe0ff */
[----:B------:R-:W-:Y:S02]  /*29d40*/  IMAD R3, R24, R3, R2 ;  /* 0x0000000318037224 */ /* 0x000fe400078e0202 */
[----:B--2---:R-:W-:Y:S01]  /*29d50*/  IMAD R2, R5, R20, R16 ;  /* 0x0000001405027224 */ /* 0x004fe200078e0210 */
[----:B----4-:R-:W-:Y:S02]  /*29d60*/  ISETP.NE.AND P0, PT, R8, 0x1, PT ;  /* 0x000000010800780c */ /* 0x010fe40003f05270 */
[----:B------:R-:W-:-:S11]  /*29d70*/  MOV R8, 0x1 ;  /* 0x0000000100087802 */ /* 0x000fd60000000f00 */
[----:B------:R-:W-:Y:S01]  /*29d80*/  @P0 IMAD R6, R7, R14, R4 ;  /* 0x0000000e07060224 */ /* 0x000fe200078e0204 */
[----:B------:R-:W-:-:S03]  /*29d90*/  LOP3.LUT R7, R12, R9, RZ, 0xc0, !PT ;  /* 0x000000090c077212 */ /* 0x000fc600078ec0ff */
[----:B---3--:R-:W-:Y:S02]  /*29da0*/  IMAD R3, R3, R25, R6 ;  /* 0x0000001903037224 */ /* 0x008fe400078e0206 */
[----:B------:R-:W-:-:S05]  /*29db0*/  IMAD R4, R2, R18, R7 ;  /* 0x0000001202047224 */ /* 0x000fca00078e0207 */
[----:B------:R-:W-:Y:S02]  /*29dc0*/  SEL R2, R4, R3, !P0 ;  /* 0x0000000304027207 */ /* 0x000fe40004000000 */
[----:B------:R-:W-:-:S07]  /*29dd0*/  SEL R3, R3, R4, !P0 ;  /* 0x0000000403037207 */ /* 0x000fce0004000000 */
.L_x_1065:
[----:B------:R-:W-:-:S08]  /*29de0*/  NOP ;  /* 0x0000000000007918 */ /* 0x000fd00000000000 */
[----:B0-----:R-:W0:-:S00]  /*29df0*/  USETMAXREG.DEALLOC.CTAPOOL 0x18 ;  /* 0x00000018000079c8 */ /* 0x001e0000080e0500 */
[----:B0-----:R-:W-:-:S13]  /*29e00*/  ISETP.NE.AND P0, PT, R0, RZ, PT ;  /* 0x000000ff0000720c */ /* 0x001fda0003f05270 */
[----:B------:R-:W-:Y:S05]  /*29e10*/  @P0 EXIT ;  /* 0x000000000000094d */ /* 0x000fea0003800000 */
[----:B------:R-:W-:Y:S01]  /*29e20*/  LOP3.LUT P0, RZ, R8, 0xff, RZ, 0xc0, !PT ;  /* 0x000000ff08ff7812 */ /* 0x000fe2000780c0ff */
[----:B------:R-:W-:Y:S01]  /*29e30*/  IMAD.MOV.U32 R4, RZ, RZ, RZ ;  /* 0x000000ffff047224 */ /* 0x000fe200078e00ff */
[----:B------:R-:W-:-:S11]  /*29e40*/  MOV R0, 0x1 ;  /* 0x0000000100007802 */ /* 0x000fd60000000f00 */
[----:B------:R-:W-:Y:S05]  /*29e50*/  @!P0 BRA `(.L_x_1068) ;  /* 0x0000000c00608947 */ /* 0x000fea0003800000 */
[----:B------:R-:W2:Y:S01]  /*29e60*/  LDL R7, [R1+0x600] ;  /* 0x0006000001077983 */ /* 0x000ea20000100800 */
[----:B------:R-:W0:Y:S01]  /*29e70*/  LDC R4, c[0x0][0x28c] ;  /* 0x0000a300ff047b82 */ /* 0x000e220000000800 */
[----:B------:R-:W-:Y:S01]  /*29e80*/  ULDC UR5, c[0x0][0x658] ;  /* 0x0001960000057ab9 */ /* 0x000fe20000000800 */
[----:B------:R-:W-:Y:S01]  /*29e90*/  UMOV UR7, 0xffffffff ;  /* 0xffffffff00077882 */ /* 0x000fe20000000000 */
[----:B------:R-:W1:Y:S01]  /*29ea0*/  S2R R0, SR_CgaCtaId ;  /* 0x0000000000007919 */ /* 0x000e620000008800 */
[----:B------:R-:W-:Y:S01]  /*29eb0*/  ULDC UR6, c[0x0][0xc] ;  /* 0x0000030000067ab9 */ /* 0x000fe20000000800 */
[----:B------:R-:W-:Y:S01]  /*29ec0*/  USHF.L.U32 UR8, UR7, UR5, URZ ;  /* 0x0000000507087299 */ /* 0x000fe2000800063f */
[----:B------:R-:W-:Y:S01]  /*29ed0*/  BSSY B0, `(.L_x_1068) ;  /* 0x00000d0000007945 */ /* 0x000fe20003800000 */
[----:B------:R-:W-:Y:S01]  /*29ee0*/  UMOV UR9, 0x1 ;  /* 0x0000000100097882 */ /* 0x000fe20000000000 */
[----:B------:R-:W-:Y:S01]  /*29ef0*/  ULDC UR7, c[0x0][0x10] ;  /* 0x0000040000077ab9 */ /* 0x000fe20000000800 */
[----:B------:R-:W-:Y:S01]  /*29f00*/  USHF.L.U32 UR18, UR9, UR5, URZ ;  /* 0x0000000509127299 */ /* 0x000fe2000800063f */
[----:B------:R-:W-:Y:S01]  /*29f10*/  IMAD.MOV.U32 R16, RZ, RZ, 0x1 ;  /* 0x00000001ff107424 */ /* 0x000fe200078e00ff */
[----:B------:R-:W-:Y:S01]  /*29f20*/  UIMAD.WIDE.U32 UR6, UR6, UR7, URZ ;  /* 0x00000007060672a5 */ /* 0x000fe2000f8e003f */
[----:B------:R-:W-:Y:S01]  /*29f30*/  ULDC UR5, c[0x0][0x14] ;  /* 0x0000050000057ab9 */ /* 0x000fe20000000800 */
[----:B------:R-:W-:-:S02]  /*29f40*/  ULDC UR4, c[0x0][0x600] ;  /* 0x0001800000047ab9 */ /* 0x000fc40000000800 */
[----:B------:R-:W-:Y:S02]  /*29f50*/  UIMAD.WIDE.U32 UR22, UR6, UR5, URZ ;  /* 0x00000005061672a5 */ /* 0x000fe4000f8e003f */
[----:B------:R-:W-:Y:S02]  /*29f60*/  UIMAD UR13, UR7, UR5, URZ ;  /* 0x00000005070d72a4 */ /* 0x000fe4000f8e023f */
[----:B------:R-:W-:Y:S02]  /*29f70*/  UIADD3 UR4, UR4, -0x1, URZ ;  /* 0xffffffff04047890 */ /* 0x000fe4000fffe03f */
[----:B------:R-:W-:Y:S02]  /*29f80*/  ULOP3.LUT UR17, URZ, UR8, URZ, 0x33, !UPT ;  /* 0x000000083f117292 */ /* 0x000fe4000f8e333f */
[----:B------:R-:W-:Y:S01]  /*29f90*/  UIADD3 UR13, UR23, UR13, URZ ;  /* 0x0000000d170d7290 */ /* 0x000fe2000fffe03f */
[----:B0-----:R-:W-:Y:S01]  /*29fa0*/  IADD3 R4, R4, 0x3f, RZ ;  /* 0x0000003f04047810 */ /* 0x001fe20007ffe0ff */
[----:B------:R-:W-:-:S03]  /*29fb0*/  ULDC.64 UR24, c[0x0][0x198] ;  /* 0x0000660000187ab9 */ /* 0x000fc60000000a00 */
[----:B------:R-:W-:-:S04]  /*29fc0*/  SHF.R.S32.HI R5, RZ, 0x1f, R4 ;  /* 0x0000001fff057819 */ /* 0x000fc80000011404 */
[----:B------:R-:W-:Y:S02]  /*29fd0*/  LEA.HI R6, R5, R4, RZ, 0x6 ;  /* 0x0000000405067211 */ /* 0x000fe400078f30ff */
[----:B------:R-:W-:Y:S01]  /*29fe0*/  MOV R4, RZ ;  /* 0x000000ff00047202 */ /* 0x000fe20000000f00 */
[C---:B-1----:R-:W-:Y:S01]  /*29ff0*/  IMAD.SHL.U32 R17, R0.reuse, 0x100, RZ ;  /* 0x0000010000117824 */ /* 0x042fe200078e00ff */
[----:B------:R-:W-:Y:S02]  /*2a000*/  SHF.L.U32 R0, R0, 0xe, RZ ;  /* 0x0000000e00007819 */ /* 0x000fe400000006ff */
[----:B------:R-:W-:Y:S02]  /*2a010*/  SHF.R.S32.HI R6, RZ, 0x6, R6 ;  /* 0x00000006ff067819 */ /* 0x000fe40000011406 */
[----:B------:R-:W-:Y:S02]  /*2a020*/  LOP3.LUT R0, R0, 0x4000, RZ, 0xc0, !PT ;  /* 0x0000400000007812 */ /* 0x000fe400078ec0ff */
[----:B------:R-:W-:Y:S01]  /*2a030*/  LOP3.LUT R17, R17, 0x100, RZ, 0xc0, !PT ;  /* 0x0000010011117812 */ /* 0x000fe200078ec0ff */
[----:B------:R-:W-:Y:S01]  /*2a040*/  VIADD R18, R6, 0x1 ;  /* 0x0000000106127836 */ /* 0x000fe20000000000 */
[----:B------:R-:W-:Y:S01]  /*2a050*/  IADD3 R5, R0, 0xf100, RZ ;  /* 0x0000f10000057810 */ /* 0x000fe20007ffe0ff */
[----:B------:R-:W-:Y:S01]  /*2a060*/  IMAD.MOV.U32 R0, RZ, RZ, 0x1 ;  /* 0x00000001ff007424 */ /* 0x000fe200078e00ff */
[----:B--2---:R-:W-:-:S07]  /*2a070*/  LOP3.LUT R7, R7, 0x2, RZ, 0xfc, !PT ;  /* 0x0000000207077812 */ /* 0x004fce00078efcff */
.L_x_1079:
[----:B------:R-:W-:-:S03]  /*2a080*/  UMOV UR5, 0xffffffff ;  /* 0xffffffff00057882 */ /* 0x000fc60000000000 */
[----:B------:R-:W-:Y:S05]  /*2a090*/  BRA.DIV UR5, `(.L_x_1069) ;  /* 0x0000000e05e07947 */ /* 0x000fea000b800000 */
[----:B------:R-:W-:-:S13]  /*2a0a0*/  ELECT P6, URZ, PT ;  /* 0x00000000003f782f */ /* 0x000fda00038c0000 */
.L_x_1091:
[----:B------:R-:W0:Y:S01]  /*2a0b0*/  LDC R8, c[0x0][0x28c] ;  /* 0x0000a300ff087b82 */ /* 0x000e220000000800 */
[----:B------:R-:W-:Y:S01]  /*2a0c0*/  BSSY B1, `(.L_x_1070) ;  /* 0x0000039000017945 */ /* 0x000fe20003800000 */
[----:B0-----:R-:W-:-:S13]  /*2a0d0*/  ISETP.LT.OR P6, PT, R8, 0x1, !P6 ;  /* 0x000000010800780c */ /* 0x001fda00077c1670 */
[----:B------:R-:W-:Y:S05]  /*2a0e0*/  @P6 BRA `(.L_x_1071) ;  /* 0x0000000000d86947 */ /* 0x000fea0003800000 */
[----:B------:R-:W-:Y:S01]  /*2a0f0*/  LEA R2, R2, R17, 0x9 ;  /* 0x0000001102027211 */ /* 0x000fe200078e48ff */
[----:B------:R-:W-:Y:S01]  /*2a100*/  IMAD R3, R3, 0xc0, RZ ;  /* 0x000000c003037824 */ /* 0x000fe200078e02ff */
[----:B------:R-:W-:Y:S01]  /*2a110*/  MOV R9, R18 ;  /* 0x0000001200097202 */ /* 0x000fe20000000f00 */
[----:B------:R-:W-:Y:S01]  /*2a120*/  IMAD.MOV.U32 R8, RZ, RZ, RZ ;  /* 0x000000ffff087224 */ /* 0x000fe200078e00ff */
[----:B------:R-:W-:Y:S01]  /*2a130*/  MOV R12, R4 ;  /* 0x00000004000c7202 */ /* 0x000fe20000000f00 */
[----:B------:R-:W-:-:S07]  /*2a140*/  IMAD.MOV.U32 R10, RZ, RZ, R0 ;  /* 0x000000ffff0a7224 */ /* 0x000fce00078e0000 */
.L_x_1074:
[----:B------:R-:W0:Y:S01]  /*2a150*/  S2R R13, SR_CgaCtaId ;  /* 0x00000000000d7919 */ /* 0x000e220000008800 */
[----:B------:R-:W-:Y:S02]  /*2a160*/  MOV R14, 0x400 ;  /* 0x00000400000e7802 */ /* 0x000fe40000000f00 */
[----:B------:R-:W-:Y:S02]  /*2a170*/  SHF.L.U32 R15, R10, 0x1f, RZ ;  /* 0x0000001f0a0f7819 */ /* 0x000fe400000006ff */
[----:B0-----:R-:W-:-:S05]  /*2a180*/  LEA R13, R13, R14, 0x18 ;  /* 0x0000000e0d0d7211 */ /* 0x001fca00078ec0ff */
[----:B------:R-:W-:-:S04]  /*2a190*/  IMAD R14, R12, 0x8, R13 ;  /* 0x000000080c0e7824 */ /* 0x000fc800078e020d */
[----:B------:R-:W0:Y:S02]  /*2a1a0*/  SYNCS.PHASECHK.TRANS64.TRYWAIT P0, [R14+URZ+0x28], R15 ;  /* 0x0000280f0e0075a7 */ /* 0x000e24000800017f */
[----:B0-----:R-:W-:Y:S05]  /*2a1b0*/  @!P0 BRA `(.L_x_1072) ;  /* 0x0000000c00b88947 */ /* 0x001fea0003800000 */
.L_x_1092:
[----:B------:R-:W1:Y:S02]  /*2a1c0*/  S2R R19, SR_TID.X ;  /* 0x0000000000137919 */ /* 0x000e640000002100 */
[----:B-1----:R-:W-:-:S13]  /*2a1d0*/  LOP3.LUT P0, RZ, R19, 0x7f, RZ, 0xc0, !PT ;  /* 0x0000007f13ff7812 */ /* 0x002fda000780c0ff */
[----:B0-----:R-:W0:Y:S02]  /*2a1e0*/  @!P0 LDC R15, c[0x0][0x500] ;  /* 0x00014000ff0f8b82 */ /* 0x001e240000000800 */
[----:B0-----:R0:W-:Y:S02]  /*2a1f0*/  @!P0 SYNCS.ARRIVE.TRANS64 RZ, [R14+URZ], R15 ;  /* 0x0000000f0eff89a7 */ /* 0x0011e4000800003f */
[----:B0-----:R-:W-:-:S04]  /*2a200*/  PRMT R15, R7, 0x9910, RZ ;  /* 0x00009910070f7816 */ /* 0x001fc800000000ff */
[----:B------:R-:W-:-:S13]  /*2a210*/  ISETP.NE.AND P0, PT, R15, 0x2, PT ;  /* 0x000000020f00780c */ /* 0x000fda0003f05270 */
[----:B------:R-:W-:Y:S05]  /*2a220*/  @P0 BRA `(.L_x_1073) ;  /* 0x0000000000040947 */ /* 0x000fea0003800000 */
[----:B------:R-:W-:Y:S01]  /*2a230*/  BPT.TRAP 0x1 ;  /* 0x000000040000795c */ /* 0x000fe20000300000 */
.L_x_1073:
[----:B------:R-:W-:Y:S01]  /*2a240*/  R2UR UR9, R14 ;  /* 0x000000000e0972ca */ /* 0x000fe200000e0000 */
[C---:B------:R-:W-:Y:S01]  /*2a250*/  IMAD R14, R12.reuse, 0x3000, R13 ;  /* 0x000030000c0e7824 */ /* 0x040fe200078e020d */
[----:B------:R-:W-:Y:S01]  /*2a260*/  R2UR UR19, R13 ;  /* 0x000000000d1372ca */ /* 0x000fe200000e0000 */
[----:B------:R-:W-:Y:S01]  /*2a270*/  UIADD3 UR6, UP0, UR24, 0xf0, URZ ;  /* 0x000000f018067890 */ /* 0x000fe2000ff1e03f */
[----:B------:R-:W-:Y:S01]  /*2a280*/  LEA R13, R12, R5, 0xf ;  /* 0x000000050c0d7211 */ /* 0x000fe200078e78ff */
[----:B------:R-:W-:Y:S01]  /*2a290*/  UIADD3 UR26, UP1, UR24, 0x1f0, URZ ;  /* 0x000001f0181a7890 */ /* 0x000fe2000ff3e03f */
[----:B------:R-:W-:Y:S01]  /*2a2a0*/  R2UR UR5, R14 ;  /* 0x000000000e0572ca */ /* 0x000fe200000e0000 */
[----:B------:R-:W-:Y:S01]  /*2a2b0*/  UIADD3.X UR7, URZ, UR25, URZ, UP0, !UPT ;  /* 0x000000193f077290 */ /* 0x000fe200087fe43f */
[----:B------:R-:W-:Y:S01]  /*2a2c0*/  R2UR UR8, R13 ;  /* 0x000000000d0872ca */ /* 0x000fe200000e0000 */
[----:B------:R-:W-:Y:S01]  /*2a2d0*/  VIADD R12, R12, 0x1 ;  /* 0x000000010c0c7836 */ /* 0x000fe20000000000 */
[----:B------:R-:W-:Y:S01]  /*2a2e0*/  R2UR UR11, R3 ;  /* 0x00000000030b72ca */ /* 0x000fe200000e0000 */
[----:B------:R-:W-:Y:S01]  /*2a2f0*/  UIADD3.X UR27, URZ, UR25, URZ, UP1, !UPT ;  /* 0x000000193f1b7290 */ /* 0x000fe20008ffe43f */
[----:B------:R-:W-:Y:S01]  /*2a300*/  R2UR UR10, R8 ;  /* 0x00000000080a72ca */ /* 0x000fe200000e0000 */
[----:B------:R-:W-:Y:S01]  /*2a310*/  UMOV UR14, 0x0 ;  /* 0x00000000000e7882 */ /* 0x000fe20000000000 */
[----:B------:R-:W-:Y:S01]  /*2a320*/  R2UR UR12, R11 ;  /* 0x000000000b0c72ca */ /* 0x000fe200000e0000 */
[----:B------:R-:W-:Y:S01]  /*2a330*/  UMOV UR15, 0x10000000 ;  /* 0x10000000000f7882 */ /* 0x000fe20000000000 */
[----:B------:R-:W-:Y:S01]  /*2a340*/  IADD3 R9, R9, -0x1, RZ ;  /* 0xffffffff09097810 */ /* 0x000fe20007ffe0ff */
[----:B------:R-:W-:Y:S01]  /*2a350*/  UMOV UR21, 0x30000 ;  /* 0x0003000000157882 */ /* 0x000fe20000000000 */
[----:B------:R-:W-:Y:S01]  /*2a360*/  R2UR UR20, R2 ;  /* 0x00000000021472ca */ /* 0x000fe200000e0000 */
[----:B------:R-:W-:Y:S01]  /*2a370*/  UIADD3 UR16, UR5, 0x100, URZ ;  /* 0x0000010005107890 */ /* 0x000fe2000fffe03f */
[----:B------:R-:W-:Y:S01]  /*2a380*/  ISETP.GT.AND P1, PT, R9, 0x1, PT ;  /* 0x000000010900780c */ /* 0x000fe20003f24270 */
[----:B------:R-:W-:Y:S01]  /*2a390*/  UIADD3 UR5, UR19, UR8, URZ ;  /* 0x0000000813057290 */ /* 0x000fe2000fffe03f */
[----:B------:R-:W-:Y:S01]  /*2a3a0*/  ISETP.NE.AND P0, PT, R12, 0x5, PT ;  /* 0x000000050c00780c */ /* 0x000fe20003f05270 */
[----:B------:R-:W-:-:S03]  /*2a3b0*/  VIADD R8, R8, 0x40 ;  /* 0x0000004008087836 */ /* 0x000fc60000000000 */
[----:B------:R-:W-:Y:S01]  /*2a3c0*/  UMOV UR8, UR16 ;  /* 0x0000001000087c82 */ /* 0x000fe20008000000 */
[----:B------:R-:W-:Y:S01]  /*2a3d0*/  SEL R13, RZ, 0x1, P0 ;  /* 0x00000001ff0d7807 */ /* 0x000fe20000000000 */
[----:B------:R0:W-:Y:S01]  /*2a3e0*/  UTMALDG.3D [UR8], [UR6], desc[UR14] ;  /* 0x00000e08060075b4 */ /* 0x0001e20008011000 */
[----:B------:R-:W-:Y:S02]  /*2a3f0*/  SEL R12, R12, RZ, P0 ;  /* 0x000000ff0c0c7207 */ /* 0x000fe40000000000 */
[----:B------:R-:W-:Y:S01]  /*2a400*/  LOP3.LUT R10, R10, R13, RZ, 0x3c, !PT ;  /* 0x0000000d0a0a7212 */ /* 0x000fe200078e3cff */
[----:B0-----:R-:W-:Y:S01]  /*2a410*/  UMOV UR11, UR20 ;  /* 0x00000014000b7c82 */ /* 0x001fe20008000000 */
[----:B------:R-:W-:Y:S02]  /*2a420*/  UMOV UR8, UR5 ;  /* 0x0000000500087c82 */ /* 0x000fe40008000000 */
[----:B------:R0:W-:Y:S02]  /*2a430*/  UTMALDG.3D.MULTICAST [UR8], [UR26], UR21, desc[UR14] ;  /* 0x00000e081a0073b4 */ /* 0x0001e40008011815 */
[----:B0-----:R-:W-:Y:S05]  /*2a440*/  @P1 BRA `(.L_x_1074) ;  /* 0xfffffffc00401947 */ /* 0x001fea000383ffff */
.L_x_1071:
[----:B------:R-:W-:Y:S05]  /*2a450*/  BSYNC B1 ;  /* 0x0000000000017941 */ /* 0x000fea0003800000 */
.L_x_1070:
[----:B------:R-:W2:Y:S01]  /*2a460*/  LDL.LU R15, [R1+0x604] ;  /* 0x00060400010f7983 */ /* 0x000ea20000300800 */
[----:B------:R-:W-:Y:S01]  /*2a470*/  LOP3.LUT P0, RZ, R16, 0xff, RZ, 0xc0, !PT ;  /* 0x000000ff10ff7812 */ /* 0x000fe2000780c0ff */
[----:B------:R-:W-:Y:S02]  /*2a480*/  ULDC.64 UR6, c[0x0][0x650] ;  /* 0x0001940000067ab9 */ /* 0x000fe40000000a00 */
[----:B------:R-:W3:Y:S01]  /*2a490*/  LDL.LU R14, [R1+0x608] ;  /* 0x00060800010e7983 */ /* 0x000ee20000300800 */
[C---:B------:R-:W-:Y:S01]  /*2a4a0*/  IADD3 R4, R6.reuse, R4, RZ ;  /* 0x0000000406047210 */ /* 0x040fe20007ffe0ff */
[----:B------:R-:W-:Y:S01]  /*2a4b0*/  BSSY B1, `(.L_x_1075) ;  /* 0x000006f000017945 */ /* 0x000fe20003800000 */
[----:B------:R-:W-:Y:S01]  /*2a4c0*/  ISETP.GE.U32.AND P1, PT, R6, 0x5, PT ;  /* 0x000000050600780c */ /* 0x000fe20003f26070 */
[----:B------:R-:W-:Y:S01]  /*2a4d0*/  IMAD.MOV.U32 R11, RZ, RZ, -0x1 ;  /* 0xffffffffff0b7424 */ /* 0x000fe200078e00ff */
[----:B------:R-:W-:Y:S02]  /*2a4e0*/  PRMT R8, RZ, 0x7610, R8 ;  /* 0x00007610ff087816 */ /* 0x000fe40000000008 */
[----:B------:R-:W-:-:S03]  /*2a4f0*/  PRMT R16, RZ, 0x7610, R16 ;  /* 0x00007610ff107816 */ /* 0x000fc60000000010 */
[----:B------:R-:W0:Y:S01]  /*2a500*/  @P0 S2R R3, SR_CgaCtaId ;  /* 0x0000000000030919 */ /* 0x000e220000008800 */
[----:B------:R-:W-:-:S04]  /*2a510*/  @P0 MOV R2, 0x400 ;  /* 0x0000040000020802 */ /* 0x000fc80000000f00 */
[----:B0-----:R-:W-:-:S04]  /*2a520*/  @P0 LEA R2, R3, R2, 0x18 ;  /* 0x0000000203020211 */ /* 0x001fc800078ec0ff */
[----:B------:R0:W-:Y:S01]  /*2a530*/  @P0 SYNCS.ARRIVE.TRANS64.A1T0 RZ, [R2+URZ+0x68], RZ ;  /* 0x000068ff02ff09a7 */ /* 0x0001e2000810003f */
[----:B------:R-:W-:-:S04]  /*2a540*/  ISETP.GT.U32.AND P0, PT, R4, 0x4, PT ;  /* 0x000000040400780c */ /* 0x000fc80003f04070 */
[----:B------:R-:W-:Y:S01]  /*2a550*/  ISETP.LT.U32.AND P0, PT, R6, 0x5, P0 ;  /* 0x000000050600780c */ /* 0x000fe20000701070 */
[----:B0-----:R-:W-:Y:S01]  /*2a560*/  IMAD.WIDE.U32 R2, R4, -0x33333333, RZ ;  /* 0xcccccccd04027825 */ /* 0x001fe200078e00ff */
[----:B------:R-:W-:-:S04]  /*2a570*/  MOV R2, 0xffffffff ;  /* 0xffffffff00027802 */ /* 0x000fc80000000f00 */
[----:B------:R-:W-:Y:S02]  /*2a580*/  SHF.R.U32.HI R9, RZ, 0x2, R3 ;  /* 0x00000002ff097819 */ /* 0x000fe40000011603 */
[----:B------:R-:W-:-:S03]  /*2a590*/  SEL R3, RZ, 0x1, !P0 ;  /* 0x00000001ff037807 */ /* 0x000fc60004000000 */
[----:B------:R-:W-:Y:S01]  /*2a5a0*/  IMAD R4, R9, -0x5, R4 ;  /* 0xfffffffb09047824 */ /* 0x000fe200078e0204 */
[----:B------:R-:W-:Y:S01]  /*2a5b0*/  LOP3.LUT R0, R0, R3, RZ, 0x3c, !PT ;  /* 0x0000000300007212 */ /* 0x000fe200078e3cff */
[----:B------:R-:W-:-:S03]  /*2a5c0*/  IMAD.MOV.U32 R3, RZ, RZ, -0x1 ;  /* 0xffffffffff037424 */ /* 0x000fc600078e00ff */
[----:B------:R-:W-:Y:S02]  /*2a5d0*/  @P1 LOP3.LUT R0, R0, 0x1, R9, 0x78, !PT ;  /* 0x0000000100001812 */ /* 0x000fe400078e7809 */
[----:B---3--:R-:W-:-:S04]  /*2a5e0*/  IADD3 R14, P0, R14, UR22, RZ ;  /* 0x000000160e0e7c10 */ /* 0x008fc8000ff1e0ff */
[----:B--2---:R-:W-:Y:S01]  /*2a5f0*/  IADD3.X R15, R15, UR13, RZ, P0, !PT ;  /* 0x0000000d0f0f7c10 */ /* 0x004fe200087fe4ff */
[----:B------:R0:W-:Y:S01]  /*2a600*/  STL [R1+0x608], R14 ;  /* 0x0006080e01007387 */ /* 0x0001e20000100800 */
[----:B------:R-:W-:-:S03]  /*2a610*/  ISETP.GE.U32.AND P0, PT, R14, UR6, PT ;  /* 0x000000060e007c0c */ /* 0x000fc6000bf06070 */
[----:B------:R0:W-:Y:S01]  /*2a620*/  STL [R1+0x604], R15 ;  /* 0x0006040f01007387 */ /* 0x0001e20000100800 */
[----:B------:R-:W-:-:S13]  /*2a630*/  ISETP.GE.U32.AND.EX P0, PT, R15, UR7, PT, P0 ;  /* 0x000000070f007c0c */ /* 0x000fda000bf06100 */
[----:B0-----:R-:W-:Y:S05]  /*2a640*/  @P0 BRA `(.L_x_1076) ;  /* 0x0000000400540947 */ /* 0x001fea0003800000 */
[----:B------:R-:W0:Y:S01]  /*2a650*/  S2R R10, SR_CTAID.X ;  /* 0x00000000000a7919 */ /* 0x000e220000002500 */
[----:B------:R-:W1:Y:S01]  /*2a660*/  LDC R13, c[0x0][0x65c] ;  /* 0x00019700ff0d7b82 */ /* 0x000e620000000800 */
[----:B------:R-:W-:Y:S01]  /*2a670*/  ULDC UR5, c[0x0][0x150] ;  /* 0x0000540000057ab9 */ /* 0x000fe20000000800 */
[----:B------:R-:W-:Y:S01]  /*2a680*/  ULDC.64 UR6, c[0x0][0x628] ;  /* 0x00018a0000067ab9 */ /* 0x000fe20000000a00 */
[----:B------:R-:W2:Y:S01]  /*2a690*/  S2R R2, SR_CTAID.Y ;  /* 0x0000000000027919 */ /* 0x000ea20000002600 */
[----:B------:R-:W-:Y:S01]  /*2a6a0*/  ISETP.NE.U32.AND P0, PT, RZ, UR6, PT ;  /* 0x00000006ff007c0c */ /* 0x000fe2000bf05070 */
[----:B------:R-:W-:-:S03]  /*2a6b0*/  ULDC UR8, c[0x0][0x630] ;  /* 0x00018c0000087ab9 */ /* 0x000fc60000000800 */
[----:B------:R-:W-:Y:S02]  /*2a6c0*/  ISETP.NE.AND.EX P0, PT, RZ, UR7, PT, P0 ;  /* 0x00000007ff007c0c */ /* 0x000fe4000bf05300 */
[----:B-1----:R-:W-:Y:S02]  /*2a6d0*/  ISETP.NE.AND P2, PT, R13, 0x1, PT ;  /* 0x000000010d00780c */ /* 0x002fe40003f45270 */
[----:B0-----:R-:W-:Y:S02]  /*2a6e0*/  I2FP.F32.U32 R3, R10 ;  /* 0x0000000a00037245 */ /* 0x001fe40000201000 */
[----:B--2---:R-:W-:-:S03]  /*2a6f0*/  I2FP.F32.U32 R9, R2 ;  /* 0x0000000200097245 */ /* 0x004fc60000201000 */
[----:B------:R-:W-:Y:S01]  /*2a700*/  FMUL R8, R3, UR5 ;  /* 0x0000000503087c20 */ /* 0x000fe20008400000 */
[----:B------:R-:W-:Y:S01]  /*2a710*/  ULDC UR5, c[0x0][0x154] ;  /* 0x0000550000057ab9 */ /* 0x000fe20000000800 */
[----:B------:R-:W0:Y:S01]  /*2a720*/  LDC R3, c[0x0][0x144] ;  /* 0x00005100ff037b82 */ /* 0x000e220000000800 */
[----:B------:R-:W-:-:S03]  /*2a730*/  FMUL R12, R9, UR5 ;  /* 0x00000005090c7c20 */ /* 0x000fc60008400000 */
[----:B------:R-:W1:Y:S04]  /*2a740*/  F2I.U32.TRUNC.NTZ R8, R8 ;  /* 0x0000000800087305 */ /* 0x000e68000020f000 */
[----:B------:R-:W2:Y:S04]  /*2a750*/  LDC R9, c[0x0][0x148] ;  /* 0x00005200ff097b82 */ /* 0x000ea80000000800 */
[----:B------:R-:W3:Y:S01]  /*2a760*/  F2I.U32.TRUNC.NTZ R12, R12 ;  /* 0x0000000c000c7305 */ /* 0x000ee2000020f000 */
[----:B-1----:R-:W-:-:S05]  /*2a770*/  IADD3 R11, -R8, RZ, RZ ;  /* 0x000000ff080b7210 */ /* 0x002fca0007ffe1ff */
[----:B0-----:R-:W-:Y:S02]  /*2a780*/  IMAD R10, R3, R11, R10 ;  /* 0x0000000b030a7224 */ /* 0x001fe400078e020a */
[----:B---3--:R-:W-:-:S04]  /*2a790*/  IMAD.MOV R3, RZ, RZ, -R12 ;  /* 0x000000ffff037224 */ /* 0x008fc800078e0a0c */
[----:B--2---:R-:W-:Y:S01]  /*2a7a0*/  @P2 IMAD R10, R9, R3, R2 ;  /* 0x00000003090a2224 */ /* 0x004fe200078e0202 */
[----:B------:R-:W-:Y:S01]  /*2a7b0*/  MOV R2, R14 ;  /* 0x0000000e00027202 */ /* 0x000fe20000000f00 */
[----:B------:R-:W-:Y:S01]  /*2a7c0*/  IMAD.MOV.U32 R3, RZ, RZ, R15 ;  /* 0x000000ffff037224 */ /* 0x000fe200078e000f */
[----:B------:R-:W-:Y:S06]  /*2a7d0*/  @!P0 BRA `(.L_x_1077) ;  /* 0x0000000000288947 */ /* 0x000fec0003800000 */
[----:B------:R-:W-:Y:S02]  /*2a7e0*/  ULDC UR5, c[0x0][0x634] ;  /* 0x00018d0000057ab9 */ /* 0x000fe40000000800 */
[----:B------:R-:W-:-:S04]  /*2a7f0*/  IADD3 R3, P0, R14, UR5, RZ ;  /* 0x000000050e037c10 */ /* 0x000fc8000ff1e0ff */
[----:B------:R-:W-:-:S05]  /*2a800*/  IADD3.X R11, RZ, R15, RZ, P0, !PT ;  /* 0x0000000fff0b7210 */ /* 0x000fca00007fe4ff */
[----:B------:R-:W-:-:S04]  /*2a810*/  IMAD.WIDE.U32 R8, R11, UR6, RZ ;  /* 0x000000060b087c25 */ /* 0x000fc8000f8e00ff */
[----:B------:R-:W-:-:S04]  /*2a820*/  IMAD.WIDE.U32 R8, P0, R3, UR7, R8 ;  /* 0x0000000703087c25 */ /* 0x000fc8000f800008 */
[----:B------:R-:W-:Y:S01]  /*2a830*/  IMAD.WIDE.U32 R2, R3, UR6, RZ ;  /* 0x0000000603027c25 */ /* 0x000fe2000f8e00ff */
[----:B------:R-:W-:-:S04]  /*2a840*/  MOV R2, R9 ;  /* 0x0000000900027202 */ /* 0x000fc80000000f00 */
[----:B------:R-:W-:Y:S01]  /*2a850*/  IADD3 RZ, P1, R3, R8, RZ ;  /* 0x0000000803ff7210 */ /* 0x000fe20007f3e0ff */
[----:B------:R-:W-:-:S04]  /*2a860*/  IMAD.X R3, RZ, RZ, RZ, P0 ;  /* 0x000000ffff037224 */ /* 0x000fc800000e06ff */
[----:B------:R-:W-:-:S08]  /*2a870*/  IMAD.WIDE.U32.X R2, R11, UR7, R2, P1 ;  /* 0x000000070b027c25 */ /* 0x000fd000088e0402 */
.L_x_1077:
[--C-:B------:R-:W-:Y:S01]  /*2a880*/  SHF.R.U64 R11, R2, UR8, R3.reuse ;  /* 0x00000008020b7c19 */ /* 0x100fe20008001203 */
[----:B------:R-:W-:Y:S01]  /*2a890*/  ULDC.64 UR6, c[0x0][0x620] ;  /* 0x0001880000067ab9 */ /* 0x000fe20000000a00 */
[----:B------:R-:W-:Y:S01]  /*2a8a0*/  SHF.R.U32.HI R2, RZ, UR8, R3 ;  /* 0x00000008ff027c19 */ /* 0x000fe20008011603 */
[----:B------:R-:W-:Y:S01]  /*2a8b0*/  IMAD.MOV.U32 R3, RZ, RZ, R15 ;  /* 0x000000ffff037224 */ /* 0x000fe200078e000f */
[----:B------:R-:W-:Y:S01]  /*2a8c0*/  IADD3 R9, P0, RZ, -R11, RZ ;  /* 0x8000000bff097210 */ /* 0x000fe20007f1e0ff */
[----:B------:R-:W-:-:S04]  /*2a8d0*/  ULDC UR5, c[0x0][0x618] ;  /* 0x0001860000057ab9 */ /* 0x000fc80000000800 */
[----:B------:R-:W-:-:S04]  /*2a8e0*/  IMAD.X R2, RZ, RZ, ~R2, P0 ;  /* 0x000000ffff027224 */ /* 0x000fc800000e0e02 */
[----:B------:R-:W-:-:S04]  /*2a8f0*/  IMAD R2, R2, UR6, RZ ;  /* 0x0000000602027c24 */ /* 0x000fc8000f8e02ff */
[----:B------:R-:W-:Y:S01]  /*2a900*/  IMAD R13, R9, UR7, R2 ;  /* 0x00000007090d7c24 */ /* 0x000fe2000f8e0202 */
[----:B------:R-:W-:-:S05]  /*2a910*/  MOV R2, R14 ;  /* 0x0000000e00027202 */ /* 0x000fca0000000f00 */
[----:B------:R-:W-:Y:S01]  /*2a920*/  IMAD.WIDE.U32 R2, R9, UR6, R2 ;  /* 0x0000000609027c25 */ /* 0x000fe2000f8e0002 */
[----:B------:R-:W-:Y:S02]  /*2a930*/  ULDC.64 UR6, c[0x0][0x640] ;  /* 0x0001900000067ab9 */ /* 0x000fe40000000a00 */
[----:B------:R-:W-:Y:S02]  /*2a940*/  ISETP.NE.U32.AND P0, PT, RZ, UR6, PT ;  /* 0x00000006ff007c0c */ /* 0x000fe4000bf05070 */
[----:B------:R-:W-:Y:S02]  /*2a950*/  IADD3 R3, R3, R13, RZ ;  /* 0x0000000d03037210 */ /* 0x000fe40007ffe0ff */
[----:B------:R-:W-:Y:S02]  /*2a960*/  ISETP.NE.AND.EX P0, PT, RZ, UR7, PT, P0 ;  /* 0x00000007ff007c0c */ /* 0x000fe4000bf05300 */
[--C-:B------:R-:W-:Y:S02]  /*2a970*/  SHF.R.U64 R12, R2, UR5, R3.reuse ;  /* 0x00000005020c7c19 */ /* 0x100fe40008001203 */
[----:B------:R-:W-:Y:S01]  /*2a980*/  SHF.R.U32.HI R3, RZ, UR5, R3 ;  /* 0x00000005ff037c19 */ /* 0x000fe20008011603 */
[----:B------:R-:W-:-:S03]  /*2a990*/  ULDC UR5, c[0x0][0x608] ;  /* 0x0001820000057ab9 */ /* 0x000fc60000000800 */
[--C-:B------:R-:W-:Y:S02]  /*2a9a0*/  SHF.R.U64 R13, R12, UR5, R3.reuse ;  /* 0x000000050c0d7c19 */ /* 0x100fe40008001203 */
[----:B------:R-:W-:Y:S01]  /*2a9b0*/  SHF.R.U32.HI R2, RZ, UR5, R3 ;  /* 0x00000005ff027c19 */ /* 0x000fe20008011603 */
[----:B------:R-:W-:-:S03]  /*2a9c0*/  ULDC UR5, c[0x0][0x658] ;  /* 0x0001960000057ab9 */ /* 0x000fc60000000800 */
[--C-:B------:R-:W-:Y:S02]  /*2a9d0*/  SHF.R.U64 R14, R13, UR5, R2.reuse ;  /* 0x000000050d0e7c19 */ /* 0x100fe40008001202 */
[----:B------:R-:W-:-:S03]  /*2a9e0*/  SHF.R.U32.HI R3, RZ, UR5, R2 ;  /* 0x00000005ff037c19 */ /* 0x000fc60008011602 */
        /* <DEDUP_REMOVED lines=12> */
.L_x_1078:
[----:B------:R-:W-:Y:S01]  /*2aab0*/  ULDC UR5, c[0x0][0x648] ;  /* 0x0001920000057ab9 */ /* 0x000fe20000000800 */
[----:B------:R-:W-:Y:S02]  /*2aac0*/  LOP3.LUT R13, R13, UR17, RZ, 0xc0, !PT ;  /* 0x000000110d0d7c12 */ /* 0x000fe4000f8ec0ff */
[----:B------:R-:W-:Y:S01]  /*2aad0*/  SHF.R.U64 R2, R2, UR5, R3 ;  /* 0x0000000502027c19 */ /* 0x000fe20008001203 */
[----:B------:R-:W-:Y:S01]  /*2aae0*/  ULDC UR5, c[0x0][0x638] ;  /* 0x00018e0000057ab9 */ /* 0x000fe20000000800 */
[----:B------:R-:W-:-:S03]  /*2aaf0*/  MOV R8, 0x1 ;  /* 0x0000000100087802 */ /* 0x000fc60000000f00 */
[----:B------:R-:W-:Y:S02]  /*2ab00*/  IMAD.MOV R3, RZ, RZ, -R2 ;  /* 0x000000ffff037224 */ /* 0x000fe400078e0a02 */
[----:B------:R-:W-:Y:S02]  /*2ab10*/  IMAD R13, R2, UR18, R13 ;  /* 0x00000012020d7c24 */ /* 0x000fe4000f8e020d */
[----:B------:R-:W-:Y:S01]  /*2ab20*/  IMAD R14, R3, UR5, R14 ;  /* 0x00000005030e7c24 */ /* 0x000fe2000f8e020e */
[----:B------:R-:W-:Y:S01]  /*2ab30*/  ULDC UR5, c[0x0][0x610] ;  /* 0x0001840000057ab9 */ /* 0x000fe20000000800 */
[----:B------:R-:W-:Y:S01]  /*2ab40*/  LOP3.LUT R3, R12, UR4, RZ, 0xc0, !PT ;  /* 0x000000040c037c12 */ /* 0x000fe2000f8ec0ff */
[----:B------:R-:W-:Y:S01]  /*2ab50*/  IMAD R10, R13, UR5, R10 ;  /* 0x000000050d0a7c24 */ /* 0x000fe2000f8e020a */
[----:B------:R-:W-:-:S03]  /*2ab60*/  ULDC UR5, c[0x0][0x600] ;  /* 0x0001800000057ab9 */ /* 0x000fc60000000800 */
[----:B------:R-:W-:-:S05]  /*2ab70*/  IMAD R3, R14, UR5, R3 ;  /* 0x000000050e037c24 */ /* 0x000fca000f8e0203 */
[----:B------:R-:W-:Y:S02]  /*2ab80*/  SEL R2, R3, R10, !P2 ;  /* 0x0000000a03027207 */ /* 0x000fe40005000000 */
[----:B------:R-:W-:-:S07]  /*2ab90*/  SEL R3, R10, R3, !P2 ;  /* 0x000000030a037207 */ /* 0x000fce0005000000 */
.L_x_1076:
[----:B------:R-:W-:Y:S05]  /*2aba0*/  BSYNC B1 ;  /* 0x0000000000017941 */ /* 0x000fea0003800000 */
.L_x_1075:
[----:B------:R-:W-:-:S13]  /*2abb0*/  LOP3.LUT P0, RZ, R8, 0xff, RZ, 0xc0, !PT ;  /* 0x000000ff08ff7812 */ /* 0x000fda000780c0ff */
[----:B------:R-:W-:Y:S05]  /*2abc0*/  @P0 BRA `(.L_x_1079) ;  /* 0xfffffff4002c0947 */ /* 0x000fea000383ffff */
[----:B------:R-:W-:Y:S05]  /*2abd0*/  BSYNC B0 ;  /* 0x0000000000007941 */ /* 0x000fea0003800000 */
.L_x_1068:
[----:B------:R-:W-:-:S03]  /*2abe0*/  UMOV UR5, 0xffffffff ;  /* 0xffffffff00057882 */ /* 0x000fc60000000000 */
[----:B------:R-:W-:Y:S05]  /*2abf0*/  BRA.DIV UR5, `(.L_x_1080) ;  /* 0x00000006053c7947 */ /* 0x000fea000b800000 */
[----:B------:R-:W-:-:S13]  /*2ac00*/  ELECT P6, URZ, PT ;  /* 0x00000000003f782f */ /* 0x000fda00038c0000 */
.L_x_1095:
[----:B------:R-:W-:Y:S04]  /*2ac10*/  BSSY B0, `(.L_x_1081) ;  /* 0x0000035000007945 */ /* 0x000fe80003800000 */
[----:B------:R-:W-:Y:S05]  /*2ac20*/  @!P6 BRA `(.L_x_1082) ;  /* 0x0000000000cce947 */ /* 0x000fea0003800000 */
[----:B------:R-:W2:Y:S02]  /*2ac30*/  LDL.LU R2, [R1+0x600] ;  /* 0x0006000001027983 */ /* 0x000ea40000300800 */
[----:B--2---:R-:W-:-:S04]  /*2ac40*/  LOP3.LUT R2, R2, 0x2, RZ, 0xfc, !PT ;  /* 0x0000000202027812 */ /* 0x004fc800078efcff */
[----:B------:R-:W-:-:S13]  /*2ac50*/  ISETP.NE.AND P0, PT, R2, 0x3, PT ;  /* 0x000000030200780c */ /* 0x000fda0003f05270 */
[----:B------:R-:W-:Y:S05]  /*2ac60*/  @!P0 BRA `(.L_x_1083) ;  /* 0x0000000000048947 */ /* 0x000fea0003800000 */
[----:B------:R-:W-:Y:S01]  /*2ac70*/  BPT.TRAP 0x1 ;  /* 0x000000040000795c */ /* 0x000fe20000300000 */
.L_x_1083:
[----:B------:R-:W0:Y:S01]  /*2ac80*/  S2R R3, SR_CgaCtaId ;  /* 0x0000000000037919 */ /* 0x000e220000008800 */
[----:B------:R-:W-:-:S04]  /*2ac90*/  MOV R2, 0x400 ;  /* 0x0000040000027802 */ /* 0x000fc80000000f00 */
[----:B0-----:R-:W-:Y:S02]  /*2aca0*/  LEA R3, R3, R2, 0x18 ;  /* 0x0000000203037211 */ /* 0x001fe400078ec0ff */
[----:B------:R-:W-:-:S03]  /*2acb0*/  SHF.L.U32 R2, R0, 0x1f, RZ ;  /* 0x0000001f00027819 */ /* 0x000fc600000006ff */
[----:B------:R-:W-:-:S05]  /*2acc0*/  VIADD R3, R3, 0x28 ;  /* 0x0000002803037836 */ /* 0x000fca0000000000 */
[----:B------:R-:W-:-:S04]  /*2acd0*/  LEA R5, R4, R3, 0x3 ;  /* 0x0000000304057211 */ /* 0x000fc800078e18ff */
[----:B------:R-:W0:Y:S02]  /*2ace0*/  SYNCS.PHASECHK.TRANS64.TRYWAIT P0, [R5+URZ], R2 ;  /* 0x00000002050075a7 */ /* 0x000e24000800017f */
[----:B0-----:R-:W-:Y:S05]  /*2acf0*/  @!P0 BRA `(.L_x_1084) ;  /* 0x00000004001c8947 */ /* 0x001fea0003800000 */
.L_x_1096:
[----:B------:R-:W-:-:S05]  /*2ad00*/  VIADD R4, R4, 0x1 ;  /* 0x0000000104047836 */ /* 0x000fca0000000000 */
[----:B------:R-:W-:-:S04]  /*2ad10*/  ISETP.NE.AND P0, PT, R4, 0x5, PT ;  /* 0x000000050400780c */ /* 0x000fc80003f05270 */
[----:B0-----:R-:W-:Y:S02]  /*2ad20*/  SEL R5, RZ, 0x1, P0 ;  /* 0x00000001ff057807 */ /* 0x001fe40000000000 */
[----:B------:R-:W-:Y:S02]  /*2ad30*/  SEL R4, R4, RZ, P0 ;  /* 0x000000ff04047207 */ /* 0x000fe40000000000 */
[----:B------:R-:W-:Y:S02]  /*2ad40*/  LOP3.LUT R5, R0, R5, RZ, 0x3c, !PT ;  /* 0x0000000500057212 */ /* 0x000fe400078e3cff */
[----:B------:R-:W-:Y:S02]  /*2ad50*/  LEA R7, R4, R3, 0x3 ;  /* 0x0000000304077211 */ /* 0x000fe400078e18ff */
[----:B------:R-:W-:-:S04]  /*2ad60*/  SHF.L.U32 R0, R5, 0x1f, RZ ;  /* 0x0000001f05007819 */ /* 0x000fc800000006ff */
[----:B------:R-:W0:Y:S02]  /*2ad70*/  SYNCS.PHASECHK.TRANS64.TRYWAIT P0, [R7+URZ], R0 ;  /* 0x00000000070075a7 */ /* 0x000e24000800017f */
[----:B0-----:R-:W-:Y:S05]  /*2ad80*/  @!P0 BRA `(.L_x_1085) ;  /* 0x00000004000c8947 */ /* 0x001fea0003800000 */
.L_x_1097:
[----:B0-----:R-:W-:-:S05]  /*2ad90*/  VIADD R0, R4, 0x1 ;  /* 0x0000000104007836 */ /* 0x001fca0000000000 */
[----:B------:R-:W-:-:S04]  /*2ada0*/  ISETP.NE.AND P0, PT, R0, 0x5, PT ;  /* 0x000000050000780c */ /* 0x000fc80003f05270 */
[----:B------:R-:W-:Y:S02]  /*2adb0*/  SEL R2, RZ, 0x1, P0 ;  /* 0x00000001ff027807 */ /* 0x000fe40000000000 */
[----:B------:R-:W-:Y:S02]  /*2adc0*/  SEL R4, R0, RZ, P0 ;  /* 0x000000ff00047207 */ /* 0x000fe40000000000 */
[----:B------:R-:W-:Y:S02]  /*2add0*/  LOP3.LUT R5, R5, R2, RZ, 0x3c, !PT ;  /* 0x0000000205057212 */ /* 0x000fe400078e3cff */
[----:B------:R-:W-:Y:S02]  /*2ade0*/  LEA R7, R4, R3, 0x3 ;  /* 0x0000000304077211 */ /* 0x000fe400078e18ff */
[----:B------:R-:W-:-:S04]  /*2adf0*/  SHF.L.U32 R0, R5, 0x1f, RZ ;  /* 0x0000001f05007819 */ /* 0x000fc800000006ff */
[----:B------:R-:W0:Y:S02]  /*2ae00*/  SYNCS.PHASECHK.TRANS64.TRYWAIT P0, [R7+URZ], R0 ;  /* 0x00000000070075a7 */ /* 0x000e24000800017f */
[----:B0-----:R-:W-:Y:S05]  /*2ae10*/  @!P0 BRA `(.L_x_1086) ;  /* 0x0000000000fc8947 */ /* 0x001fea0003800000 */
.L_x_1098:
        /* <DEDUP_REMOVED lines=9> */
.L_x_1099:
[----:B0-----:R-:W-:-:S05]  /*2aeb0*/  VIADD R0, R4, 0x1 ;  /* 0x0000000104007836 */ /* 0x001fca0000000000 */
[----:B------:R-:W-:-:S04]  /*2aec0*/  ISETP.NE.AND P0, PT, R0, 0x5, PT ;  /* 0x000000050000780c */ /* 0x000fc80003f05270 */
[----:B------:R-:W-:Y:S02]  /*2aed0*/  SEL R2, RZ, 0x1, P0 ;  /* 0x00000001ff027807 */ /* 0x000fe40000000000 */
[----:B------:R-:W-:Y:S02]  /*2aee0*/  SEL R0, R0, RZ, P0 ;  /* 0x000000ff00007207 */ /* 0x000fe40000000000 */
[----:B------:R-:W-:Y:S02]  /*2aef0*/  LOP3.LUT R2, R5, R2, RZ, 0x3c, !PT ;  /* 0x0000000205027212 */ /* 0x000fe400078e3cff */
[----:B------:R-:W-:Y:S02]  /*2af00*/  LEA R3, R0, R3, 0x3 ;  /* 0x0000000300037211 */ /* 0x000fe400078e18ff */
[----:B------:R-:W-:-:S07]  /*2af10*/  SHF.L.U32 R0, R2, 0x1f, RZ ;  /* 0x0000001f02007819 */ /* 0x000fce00000006ff */
.L_x_1088:
[----:B0-----:R0:W1:Y:S02]  /*2af20*/  SYNCS.PHASECHK.TRANS64.TRYWAIT P0, [R3+URZ], R0 ;  /* 0x00000000030075a7 */ /* 0x001064000800017f */
[----:B-1----:R-:W-:Y:S05]  /*2af30*/  @!P0 NANOSLEEP.SYNCS 0x989680 ;  /* 0x009896800000895d */ /* 0x002fea0003900000 */
[----:B------:R-:W1:Y:S02]  /*2af40*/  @!P0 SYNCS.PHASECHK.TRANS64 P0, [R3+URZ], R0 ;  /* 0x00000000030085a7 */ /* 0x000e64000800007f */
[----:B-1----:R-:W-:Y:S05]  /*2af50*/  @!P0 BRA `(.L_x_1088) ;  /* 0xfffffffc00f08947 */ /* 0x002fea000383ffff */
.L_x_1082:
[----:B------:R-:W-:Y:S05]  /*2af60*/  BSYNC B0 ;  /* 0x0000000000007941 */ /* 0x000fea0003800000 */
.L_x_1081:
[----:B------:R-:W-:Y:S05]  /*2af70*/  EXIT ;  /* 0x000000000000794d */ /* 0x000fea0003800000 */
.L_x_21:
[----:B-1----:R1:W2:Y:S02]  /*2af80*/  SYNCS.PHASECHK.TRANS64.TRYWAIT P1, [R3+URZ], R2 ;  /* 0x00000002030075a7 */ /* 0x0022a4000802017f */
[----:B--2---:R-:W-:Y:S05]  /*2af90*/  @!P1 NANOSLEEP.SYNCS 0x989680 ;  /* 0x009896800000995d */ /* 0x004fea0003900000 */
[----:B------:R-:W2:Y:S02]  /*2afa0*/  @!P1 SYNCS.PHASECHK.TRANS64 P1, [R3+URZ], R2 ;  /* 0x00000002030095a7 */ /* 0x000ea4000802007f */
[----:B--2---:R-:W-:Y:S05]  /*2afb0*/  @!P1 BRA `(.L_x_21) ;  /* 0xfffffffc00f09947 */ /* 0x004fea000383ffff */
[----:B------:R-:W-:Y:S05]  /*2afc0*/  BRA `(.L_x_20) ;  /* 0xfffffd64007c7947 */ /* 0x000fea000383ffff */
.L_x_26:
[----:B--2---:R2:W3:Y:S02]  /*2afd0*/  SYNCS.PHASECHK.TRANS64.TRYWAIT P1, [R5+URZ], R6 ;  /* 0x00000006050075a7 */ /* 0x0044e4000802017f */
[----:B---3--:R-:W-:Y:S05]  /*2afe0*/  @!P1 NANOSLEEP.SYNCS 0x989680 ;  /* 0x009896800000995d */ /* 0x008fea0003900000 */
[----:B------:R-:W3:Y:S02]  /*2aff0*/  @!P1 SYNCS.PHASECHK.TRANS64 P1, [R5+URZ], R6 ;  /* 0x00000006050095a7 */ /* 0x000ee4000802007f */
[----:B---3--:R-:W-:Y:S05]  /*2b000*/  @!P1 BRA `(.L_x_26) ;  /* 0xfffffffc00f09947 */ /* 0x008fea000383ffff */
[----:B------:R-:W-:Y:S05]  /*2b010*/  BRA `(.L_x_25) ;  /* 0xfffffdb800687947 */ /* 0x000fea000383ffff */
.L_x_1069:
[----:B------:R-:W-:Y:S01]  /*2b020*/  BSSY B1, `(.L_x_1089) ;  /* 0x0000006000017945 */ /* 0x000fe20003800000 */
[----:B------:R-:W-:-:S07]  /*2b030*/  IMAD.MOV.U32 R15, RZ, RZ, -0x1 ;  /* 0xffffffffff0f7424 */ /* 0x000fce00078e00ff */
[----:B------:R-:W-:Y:S05]  /*2b040*/  WARPSYNC.COLLECTIVE R15, `(.L_x_1090) ;  /* 0x000000000f0c7348 */ /* 0x000fea0003c00000 */
[----:B------:R-:W-:Y:S02]  /*2b050*/  ELECT P6, UR62, PT ;  /* 0x00000000003e782f */ /* 0x000fe400038c0000 */
[----:B------:R-:W-:Y:S01]  /*2b060*/  MOV R14, UR62 ;  /* 0x0000003e000e7c02 */ /* 0x000fe20008000f00 */
[----:B------:R-:W-:Y:S10]  /*2b070*/  ENDCOLLECTIVE ;  /* 0x000000000000791b */ /* 0x000ff40003800000 */
.L_x_1090:
[----:B------:R-:W-:Y:S05]  /*2b080*/  BSYNC B1 ;  /* 0x0000000000017941 */ /* 0x000fea0003800000 */
.L_x_1089:
[----:B------:R-:W-:Y:S05]  /*2b090*/  BRA `(.L_x_1091) ;  /* 0xfffffff000047947 */ /* 0x000fea000383ffff */
.L_x_1072:
[----:B0-----:R0:W1:Y:S02]  /*2b0a0*/  SYNCS.PHASECHK.TRANS64.TRYWAIT P0, [R14+URZ+0x28], R15 ;  /* 0x0000280f0e0075a7 */ /* 0x001064000800017f */
[----:B-1----:R-:W-:Y:S05]  /*2b0b0*/  @!P0 NANOSLEEP.SYNCS 0x989680 ;  /* 0x009896800000895d */ /* 0x002fea0003900000 */
[----:B------:R-:W1:Y:S02]  /*2b0c0*/  @!P0 SYNCS.PHASECHK.TRANS64 P0, [R14+URZ+0x28], R15 ;  /* 0x0000280f0e0085a7 */ /* 0x000e64000800007f */
[----:B-1----:R-:W-:Y:S05]  /*2b0d0*/  @!P0 BRA `(.L_x_1072) ;  /* 0xfffffffc00f08947 */ /* 0x002fea000383ffff */
[----:B------:R-:W-:Y:S05]  /*2b0e0*/  BRA `(.L_x_1092) ;  /* 0xfffffff000347947 */ /* 0x000fea000383ffff */
.L_x_1080:
[----:B------:R-:W-:Y:S01]  /*2b0f0*/  BSSY B0, `(.L_x_1093) ;  /* 0x0000006000007945 */ /* 0x000fe20003800000 */
[----:B------:R-:W-:-:S07]  /*2b100*/  MOV R15, 0xffffffff ;  /* 0xffffffff000f7802 */ /* 0x000fce0000000f00 */
[----:B------:R-:W-:Y:S05]  /*2b110*/  WARPSYNC.COLLECTIVE R15, `(.L_x_1094) ;  /* 0x000000000f0c7348 */ /* 0x000fea0003c00000 */
[----:B------:R-:W-:Y:S02]  /*2b120*/  ELECT P6, UR62, PT ;  /* 0x00000000003e782f */ /* 0x000fe400038c0000 */
[----:B------:R-:W-:Y:S01]  /*2b130*/  MOV R14, UR62 ;  /* 0x0000003e000e7c02 */ /* 0x000fe20008000f00 */
[----:B------:R-:W-:Y:S10]  /*2b140*/  ENDCOLLECTIVE ;  /* 0x000000000000791b */ /* 0x000ff40003800000 */
.L_x_1094:
[----:B------:R-:W-:Y:S05]  /*2b150*/  BSYNC B0 ;  /* 0x0000000000007941 */ /* 0x000fea0003800000 */
.L_x_1093:
[----:B------:R-:W-:Y:S05]  /*2b160*/  BRA `(.L_x_1095) ;  /* 0xfffffff800a87947 */ /* 0x000fea000383ffff */
.L_x_1084:
[----:B0-----:R0:W1:Y:S02]  /*2b170*/  SYNCS.PHASECHK.TRANS64.TRYWAIT P0, [R5+URZ], R2 ;  /* 0x00000002050075a7 */ /* 0x001064000800017f */
[----:B-1----:R-:W-:Y:S05]  /*2b180*/  @!P0 NANOSLEEP.SYNCS 0x989680 ;  /* 0x009896800000895d */ /* 0x002fea0003900000 */
[----:B------:R-:W1:Y:S02]  /*2b190*/  @!P0 SYNCS.PHASECHK.TRANS64 P0, [R5+URZ], R2 ;  /* 0x00000002050085a7 */ /* 0x000e64000800007f */
[----:B-1----:R-:W-:Y:S05]  /*2b1a0*/  @!P0 BRA `(.L_x_1084) ;  /* 0xfffffffc00f08947 */ /* 0x002fea000383ffff */
[----:B------:R-:W-:Y:S05]  /*2b1b0*/  BRA `(.L_x_1096) ;  /* 0xfffffff800d07947 */ /* 0x000fea000383ffff */
.L_x_1085:
[----:B0-----:R0:W1:Y:S02]  /*2b1c0*/  SYNCS.PHASECHK.TRANS64.TRYWAIT P0, [R7+URZ], R0 ;  /* 0x00000000070075a7 */ /* 0x001064000800017f */
[----:B-1----:R-:W-:Y:S05]  /*2b1d0*/  @!P0 NANOSLEEP.SYNCS 0x989680 ;  /* 0x009896800000895d */ /* 0x002fea0003900000 */
[----:B------:R-:W1:Y:S02]  /*2b1e0*/  @!P0 SYNCS.PHASECHK.TRANS64 P0, [R7+URZ], R0 ;  /* 0x00000000070085a7 */ /* 0x000e64000800007f */
[----:B-1----:R-:W-:Y:S05]  /*2b1f0*/  @!P0 BRA `(.L_x_1085) ;  /* 0xfffffffc00f08947 */ /* 0x002fea000383ffff */
[----:B------:R-:W-:Y:S05]  /*2b200*/  BRA `(.L_x_1097) ;  /* 0xfffffff800e07947 */ /* 0x000fea000383ffff */
.L_x_1086:
[----:B0-----:R0:W1:Y:S02]  /*2b210*/  SYNCS.PHASECHK.TRANS64.TRYWAIT P0, [R7+URZ], R0 ;  /* 0x00000000070075a7 */ /* 0x001064000800017f */
[----:B-1----:R-:W-:Y:S05]  /*2b220*/  @!P0 NANOSLEEP.SYNCS 0x989680 ;  /* 0x009896800000895d */ /* 0x002fea0003900000 */
[----:B------:R-:W1:Y:S02]  /*2b230*/  @!P0 SYNCS.PHASECHK.TRANS64 P0, [R7+URZ], R0 ;  /* 0x00000000070085a7 */ /* 0x000e64000800007f */
[----:B-1----:R-:W-:Y:S05]  /*2b240*/  @!P0 BRA `(.L_x_1086) ;  /* 0xfffffffc00f08947 */ /* 0x002fea000383ffff */
[----:B------:R-:W-:Y:S05]  /*2b250*/  BRA `(.L_x_1098) ;  /* 0xfffffff800f07947 */ /* 0x000fea000383ffff */
.L_x_1087:
[----:B0-----:R0:W1:Y:S02]  /*2b260*/  SYNCS.PHASECHK.TRANS64.TRYWAIT P0, [R7+URZ], R0 ;  /* 0x00000000070075a7 */ /* 0x001064000800017f */
[----:B-1----:R-:W-:Y:S05]  /*2b270*/  @!P0 NANOSLEEP.SYNCS 0x989680 ;  /* 0x009896800000895d */ /* 0x002fea0003900000 */
[----:B------:R-:W1:Y:S02]  /*2b280*/  @!P0 SYNCS.PHASECHK.TRANS64 P0, [R7+URZ], R0 ;  /* 0x00000000070085a7 */ /* 0x000e64000800007f */
[----:B-1----:R-:W-:Y:S05]  /*2b290*/  @!P0 BRA `(.L_x_1087) ;  /* 0xfffffffc00f08947 */ /* 0x002fea000383ffff */
[----:B------:R-:W-:Y:S05]  /*2b2a0*/  BRA `(.L_x_1099) ;  /* 0xfffffffc00007947 */ /* 0x000fea000383ffff */
.L_x_1100:
[----:B------:R-:W-:-:S00]  /*2b2b0*/  BRA `(.L_x_1100) ;  /* 0xfffffffc00fc7947 */ /* 0x000fc0000383ffff */
[----:B------:R-:W-:-:S00]  /*2b2c0*/  NOP ;  /* 0x0000000000007918 */ /* 0x000fc00000000000 */
        /* <DEDUP_REMOVED lines=11> */
.L_x_1101:


//--------------------- .nv.global.init           --------------------------
	.section	.nv.global.init,"aw",@progbits
.nv.global.init:
	.type		$str$22,@object
	.size		$str$22,($str$23 - $str$22)
$str$22:
        /*0000*/ 	.byte	0x6b, 0x5f, 0x74, 0x69, 0x6c, 0x65, 0x5f, 0x63, 0x6f, 0x75, 0x6e, 0x74, 0x20, 0x3e, 0x3d, 0x20
        /*0010*/ 	.byte	0x31, 0x00
	.type		$str$23,@object
	.size		$str$23,(__unnamed_1 - $str$23)
$str$23:
        /*0012*/ 	.byte	0x2f, 0x74, 0x6d, 0x70, 0x2f, 0x63, 0x75, 0x74, 0x6c, 0x61, 0x73, 0x73, 0x5f, 0x73, 0x77, 0x65
        /*0022*/ 	.byte	0x65, 0x70, 0x5f, 0x73, 0x72, 0x63, 0x2f, 0x69, 0x6e, 0x63, 0x6c, 0x75, 0x64, 0x65, 0x2f, 0x63
        /*0032*/ 	.byte	0x75, 0x74, 0x6c, 0x61, 0x73, 0x73, 0x2f, 0x67, 0x65, 0x6d, 0x6d, 0x2f, 0x63, 0x6f, 0x6c, 0x6c
        /*0042*/ 	.byte	0x65, 0x63, 0x74, 0x69, 0x76, 0x65, 0x2f, 0x73, 0x6d, 0x39, 0x30, 0x5f, 0x6d, 0x6d, 0x61, 0x5f
        /*0052*/ 	.byte	0x74, 0x6d, 0x61, 0x5f, 0x67, 0x6d, 0x6d, 0x61, 0x5f, 0x73, 0x73, 0x5f, 0x77, 0x61, 0x72, 0x70
        /*0062*/ 	.byte	0x73, 0x70, 0x65, 0x63, 0x69, 0x61, 0x6c, 0x69, 0x7a, 0x65, 0x64, 0x2e, 0x68, 0x70, 0x70, 0x00
	.type		__unnamed_1,@object
	.size		__unnamed_1,(.L_0 - __unnamed_1)
__unnamed_1:
        /* <DEDUP_REMOVED lines=173> */
        /*0b42*/ 	.byte	0x74, 0x65, 0x3a, 0x3a, 0x69, 0x64, 0x65, 0x6e, 0x74, 0x69, 0x74, 0x79, 0x5d, 0x00
.L_0:


//--------------------- .nv.shared._ZN7cutlass13device_kernelINS_4gemm6kernel13GemmUniversalIN4cute5tupleIJiiiiEEENS1_10collective13CollectiveMmaINS1_34MainloopSm90TmaGmmaWarpSpecializedILi5ENS5_IJNS4_1CILi2EEENSA_ILi1EEESC_EEENS1_35KernelTmaWarpSpecializedCooperativeEEENS5_IJNSA_ILi192EEENSA_ILi512EEENSA_ILi64EEEEEEaNS5_IJlSC_lEEEaSK_NS4_8TiledMMAINS4_8MMA_AtomIJNS4_4SM904GMMA27MMA_64x256x32_S32S8S8_SS_TNEEEENS4_6LayoutISD_NS5_IJSC_NSA_ILi0EEESS_EEEEENS5_IJNS4_10UnderscoreESV_SV_EEEEENS4_13SM90_TMA_LOADENS4_14ComposedLayoutINS4_7SwizzleILi2ELi4ELi3EEENS4_18smem_ptr_flag_bitsILi8EEENSR_INS5_IJNSA_ILi8EEESI_EEENS5_IJSI_SC_EEEEEEEvNS4_8identityENS4_23SM90_TMA_LOAD_MULTICASTES18_vS19_EENS_8epilogue10collective6detail29Sm90TmaWarpSpecializedAdapterINS1D_15DefaultEpilogueIaSK_SK_NS1C_6thread17LinearCombinationIaLi1EiiLNS1H_9ScaleType4KindE0ELNS_15FloatRoundStyleE2EaEENS1_15EpilogueDefaultEEEEEvvEEEEvNT_6ParamsE --------------------------
	.section	.nv.shared._ZN7cutlass13device_kernelINS_4gemm6kernel13GemmUniversalIN4cute5tupleIJiiiiEEENS1_10collective13CollectiveMmaINS1_34MainloopSm90TmaGmmaWarpSpecializedILi5ENS5_IJNS4_1CILi2EEENSA_ILi1EEESC_EEENS1_35KernelTmaWarpSpecializedCooperativeEEENS5_IJNSA_ILi192EEENSA_ILi512EEENSA_ILi64EEEEEEaNS5_IJlSC_lEEEaSK_NS4_8TiledMMAINS4_8MMA_AtomIJNS4_4SM904GMMA27MMA_64x256x32_S32S8S8_SS_TNEEEENS4_6LayoutISD_NS5_IJSC_NSA_ILi0EEESS_EEEEENS5_IJNS4_10UnderscoreESV_SV_EEEEENS4_13SM90_TMA_LOADENS4_14ComposedLayoutINS4_7SwizzleILi2ELi4ELi3EEENS4_18smem_ptr_flag_bitsILi8EEENSR_INS5_IJNSA_ILi8EEESI_EEENS5_IJSI_SC_EEEEEEEvNS4_8identityENS4_23SM90_TMA_LOAD_MULTICASTES18_vS19_EENS_8epilogue10collective6detail29Sm90TmaWarpSpecializedAdapterINS1D_15DefaultEpilogueIaSK_SK_NS1C_6thread17LinearCombinationIaLi1EiiLNS1H_9ScaleType4KindE0ELNS_15FloatRoundStyleE2EaEENS1_15EpilogueDefaultEEEEEvvEEEEvNT_6ParamsE,"aw",@nobits
	.sectionflags	@""
	.align	16
	.zero		1024


//--------------------- .nv.shared.reserved.0     --------------------------
	.section	.nv.shared.reserved.0,"aw",@nobits
	.weak		__nv_reservedSMEM_offset_0_alias
	.size		__nv_reservedSMEM_offset_0_alias, 0, 0
	.other		__nv_reservedSMEM_offset_0_alias,@"STO_CUDA_RESERVED_SHARED STV_DEFAULT"
__nv_reservedSMEM_offset_0_alias:
	.zero		0


//--------------------- .nv.global                --------------------------
	.section	.nv.global,"aw",@nobits
.nv.global:
	.type		_ZN40_INTERNAL_305e9b2b_4_k_cu_f8a136f0_163614cute1_E,@object
	.size		_ZN40_INTERNAL_305e9b2b_4_k_cu_f8a136f0_163614cute1_E,(_ZN40_INTERNAL_305e9b2b_4_k_cu_f8a136f0_163614cuda3std3__45__cpo6cbeginE - _ZN40_INTERNAL_305e9b2b_4_k_cu_f8a136f0_163614cute1_E)
_ZN40_INTERNAL_305e9b2b_4_k_cu_f8a136f0_163614cute1_E:
	.zero		1
	.type		_ZN40_INTERNAL_305e9b2b_4_k_cu_f8a136f0_163614cuda3std3__45__cpo6cbeginE,@object
	.size		_ZN40_INTERNAL_305e9b2b_4_k_cu_f8a136f0_163614cuda3std3__45__cpo6cbeginE,(_ZN40_INTERNAL_305e9b2b_4_k_cu_f8a136f0_163614cuda3std3__48in_placeE - _ZN40_INTERNAL_305e9b2b_4_k_cu_f8a136f0_163614cuda3std3__45__cpo6cbeginE)
_ZN40_INTERNAL_305e9b2b_4_k_cu_f8a136f0_163614cuda3std3__45__cpo6cbeginE:
	.zero		1
	.type		_ZN40_INTERNAL_305e9b2b_4_k_cu_f8a136f0_163614cuda3std3__48in_placeE,@object
	.size		_ZN40_INTERNAL_305e9b2b_4_k_cu_f8a136f0_163614cuda3std3__48in_placeE,(_ZN40_INTERNAL_305e9b2b_4_k_cu_f8a136f0_163614cuda3std6ranges3__45__cpo9iter_moveE - _ZN40_INTERNAL_305e9b2b_4_k_cu_f8a136f0_163614cuda3std3__48in_placeE)
_ZN40_INTERNAL_305e9b2b_4_k_cu_f8a136f0_163614cuda3std3__48in_placeE:
	.zero		1
	.type		_ZN40_INTERNAL_305e9b2b_4_k_cu_f8a136f0_163614cuda3std6ranges3__45__cpo9iter_moveE,@object
	.size		_ZN40_INTERNAL_305e9b2b_4_k_cu_f8a136f0_163614cuda3std6ranges3__45__cpo9iter_moveE,(_ZN40_INTERNAL_305e9b2b_4_k_cu_f8a136f0_163614cuda3std3__45__cpo5beginE - _ZN40_INTERNAL_305e9b2b_4_k_cu_f8a136f0_163614cuda3std6ranges3__45__cpo9iter_moveE)
_ZN40_INTERNAL_305e9b2b_4_k_cu_f8a136f0_163614cuda3std6ranges3__45__cpo9iter_moveE:
	.zero		1
	.type		_ZN40_INTERNAL_305e9b2b_4_k_cu_f8a136f0_163614cuda3std3__45__cpo5beginE,@object
	.size		_ZN40_INTERNAL_305e9b2b_4_k_cu_f8a136f0_163614cuda3std3__45__cpo5beginE,(_ZN40_INTERNAL_305e9b2b_4_k_cu_f8a136f0_163614cuda3std3__442_GLOBAL__N__305e9b2b_4_k_cu_f8a136f0_163616ignoreE - _ZN40_INTERNAL_305e9b2b_4_k_cu_f8a136f0_163614cuda3std3__45__cpo5beginE)
_ZN40_INTERNAL_305e9b2b_4_k_cu_f8a136f0_163614cuda3std3__45__cpo5beginE:
	.zero		1
	.type		_ZN40_INTERNAL_305e9b2b_4_k_cu_f8a136f0_163614cuda3std3__442_GLOBAL__N__305e9b2b_4_k_cu_f8a136f0_163616ignoreE,@object
	.size		_ZN40_INTERNAL_305e9b2b_4_k_cu_f8a136f0_163614cuda3std3__442_GLOBAL__N__305e9b2b_4_k_cu_f8a136f0_163616ignoreE,(_ZN40_INTERNAL_305e9b2b_4_k_cu_f8a136f0_163614cute7productE - _ZN40_INTERNAL_305e9b2b_4_k_cu_f8a136f0_163614cuda3std3__442_GLOBAL__N__305e9b2b_4_k_cu_f8a136f0_163616ignoreE)
_ZN40_INTERNAL_305e9b2b_4_k_cu_f8a136f0_163614cuda3std3__442_GLOBAL__N__305e9b2b_4_k_cu_f8a136f0_163616ignoreE:
	.zero		1
	.type		_ZN40_INTERNAL_305e9b2b_4_k_cu_f8a136f0_163614cute7productE,@object
	.size		_ZN40_INTERNAL_305e9b2b_4_k_cu_f8a136f0_163614cute7productE,(_ZN40_INTERNAL_305e9b2b_4_k_cu_f8a136f0_163614cuda3std3__45__cpo3endE - _ZN40_INTERNAL_305e9b2b_4_k_cu_f8a136f0_163614cute7productE)
_ZN40_INTERNAL_305e9b2b_4_k_cu_f8a136f0_163614cute7productE:
	.zero		1
	.type		_ZN40_INTERNAL_305e9b2b_4_k_cu_f8a136f0_163614cuda3std3__45__cpo3endE,@object
	.size		_ZN40_INTERNAL_305e9b2b_4_k_cu_f8a136f0_163614cuda3std3__45__cpo3endE,(_ZN40_INTERNAL_305e9b2b_4_k_cu_f8a136f0_163614cuda3std3__419piecewise_constructE - _ZN40_INTERNAL_305e9b2b_4_k_cu_f8a136f0_163614cuda3std3__45__cpo3endE)
_ZN40_INTERNAL_305e9b2b_4_k_cu_f8a136f0_163614cuda3std3__45__cpo3endE:
	.zero		1
	.type		_ZN40_INTERNAL_305e9b2b_4_k_cu_f8a136f0_163614cuda3std3__419piecewise_constructE,@object
	.size		_ZN40_INTERNAL_305e9b2b_4_k_cu_f8a136f0_163614cuda3std3__419piecewise_constructE,(_ZN40_INTERNAL_305e9b2b_4_k_cu_f8a136f0_163614cuda3std3__45__cpo4cendE - _ZN40_INTERNAL_305e9b2b_4_k_cu_f8a136f0_163614cuda3std3__419piecewise_constructE)
_ZN40_INTERNAL_305e9b2b_4_k_cu_f8a136f0_163614cuda3std3__419piecewise_constructE:
	.zero		1
	.type		_ZN40_INTERNAL_305e9b2b_4_k_cu_f8a136f0_163614cuda3std3__45__cpo4cendE,@object
	.size		_ZN40_INTERNAL_305e9b2b_4_k_cu_f8a136f0_163614cuda3std3__45__cpo4cendE,(_ZN40_INTERNAL_305e9b2b_4_k_cu_f8a136f0_163614cuda3std6ranges3__45__cpo4swapE - _ZN40_INTERNAL_305e9b2b_4_k_cu_f8a136f0_163614cuda3std3__45__cpo4cendE)
_ZN40_INTERNAL_305e9b2b_4_k_cu_f8a136f0_163614cuda3std3__45__cpo4cendE:
	.zero		1
	.type		_ZN40_INTERNAL_305e9b2b_4_k_cu_f8a136f0_163614cuda3std6ranges3__45__cpo4swapE,@object
	.size		_ZN40_INTERNAL_305e9b2b_4_k_cu_f8a136f0_163614cuda3std6ranges3__45__cpo4swapE,(.L_8 - _ZN40_INTERNAL_305e9b2b_4_k_cu_f8a136f0_163614cuda3std6ranges3__45__cpo4swapE)
_ZN40_INTERNAL_305e9b2b_4_k_cu_f8a136f0_163614cuda3std6ranges3__45__cpo4swapE:
	.zero		1
.L_8:


//--------------------- .nv.constant0._ZN7cutlass13device_kernelINS_4gemm6kernel13GemmUniversalIN4cute5tupleIJiiiiEEENS1_10collective13CollectiveMmaINS1_34MainloopSm90TmaGmmaWarpSpecializedILi5ENS5_IJNS4_1CILi2EEENSA_ILi1EEESC_EEENS1_35KernelTmaWarpSpecializedCooperativeEEENS5_IJNSA_ILi192EEENSA_ILi512EEENSA_ILi64EEEEEEaNS5_IJlSC_lEEEaSK_NS4_8TiledMMAINS4_8MMA_AtomIJNS4_4SM904GMMA27MMA_64x256x32_S32S8S8_SS_TNEEEENS4_6LayoutISD_NS5_IJSC_NSA_ILi0EEESS_EEEEENS5_IJNS4_10UnderscoreESV_SV_EEEEENS4_13SM90_TMA_LOADENS4_14ComposedLayoutINS4_7SwizzleILi2ELi4ELi3EEENS4_18smem_ptr_flag_bitsILi8EEENSR_INS5_IJNSA_ILi8EEESI_EEENS5_IJSI_SC_EEEEEEEvNS4_8identityENS4_23SM90_TMA_LOAD_MULTICASTES18_vS19_EENS_8epilogue10collective6detail29Sm90TmaWarpSpecializedAdapterINS1D_15DefaultEpilogueIaSK_SK_NS1C_6thread17LinearCombinationIaLi1EiiLNS1H_9ScaleType4KindE0ELNS_15FloatRoundStyleE2EaEENS1_15EpilogueDefaultEEEEEvvEEEEvNT_6ParamsE --------------------------
	.section	.nv.constant0._ZN7cutlass13device_kernelINS_4gemm6kernel13GemmUniversalIN4cute5tupleIJiiiiEEENS1_10collective13CollectiveMmaINS1_34MainloopSm90TmaGmmaWarpSpecializedILi5ENS5_IJNS4_1CILi2EEENSA_ILi1EEESC_EEENS1_35KernelTmaWarpSpecializedCooperativeEEENS5_IJNSA_ILi192EEENSA_ILi512EEENSA_ILi64EEEEEEaNS5_IJlSC_lEEEaSK_NS4_8TiledMMAINS4_8MMA_AtomIJNS4_4SM904GMMA27MMA_64x256x32_S32S8S8_SS_TNEEEENS4_6LayoutISD_NS5_IJSC_NSA_ILi0EEESS_EEEEENS5_IJNS4_10UnderscoreESV_SV_EEEEENS4_13SM90_TMA_LOADENS4_14ComposedLayoutINS4_7SwizzleILi2ELi4ELi3EEENS4_18smem_ptr_flag_bitsILi8EEENSR_INS5_IJNSA_ILi8EEESI_EEENS5_IJSI_SC_EEEEEEEvNS4_8identityENS4_23SM90_TMA_LOAD_MULTICASTES18_vS19_EENS_8epilogue10collective6detail29Sm90TmaWarpSpecializedAdapterINS1D_15DefaultEpilogueIaSK_SK_NS1C_6thread17LinearCombinationIaLi1EiiLNS1H_9ScaleType4KindE0ELNS_15FloatRoundStyleE2EaEENS1_15EpilogueDefaultEEEEEvvEEEEvNT_6ParamsE,"a",@progbits
	.sectionflags	@""
	.align	4
.nv.constant0._ZN7cutlass13device_kernelINS_4gemm6kernel13GemmUniversalIN4cute5tupleIJiiiiEEENS1_10collective13CollectiveMmaINS1_34MainloopSm90TmaGmmaWarpSpecializedILi5ENS5_IJNS4_1CILi2EEENSA_ILi1EEESC_EEENS1_35KernelTmaWarpSpecializedCooperativeEEENS5_IJNSA_ILi192EEENSA_ILi512EEENSA_ILi64EEEEEEaNS5_IJlSC_lEEEaSK_NS4_8TiledMMAINS4_8MMA_AtomIJNS4_4SM904GMMA27MMA_64x256x32_S32S8S8_SS_TNEEEENS4_6LayoutISD_NS5_IJSC_NSA_ILi0EEESS_EEEEENS5_IJNS4_10UnderscoreESV_SV_EEEEENS4_13SM90_TMA_LOADENS4_14ComposedLayoutINS4_7SwizzleILi2ELi4ELi3EEENS4_18smem_ptr_flag_bitsILi8EEENSR_INS5_IJNSA_ILi8EEESI_EEENS5_IJSI_SC_EEEEEEEvNS4_8identityENS4_23SM90_TMA_LOAD_MULTICASTES18_vS19_EENS_8epilogue10collective6detail29Sm90TmaWarpSpecializedAdapterINS1D_15DefaultEpilogueIaSK_SK_NS1C_6thread17LinearCombinationIaLi1EiiLNS1H_9ScaleType4KindE0ELNS_15FloatRoundStyleE2EaEENS1_15EpilogueDefaultEEEEEvvEEEEvNT_6ParamsE:
	.zero		1664


//--------------------- SYMBOLS --------------------------

	.type		.nv.reservedSmem.offset0,@object
	.size		.nv.reservedSmem.offset0,0x4
	.type		__assertfail,@function
